def matmul_kernel(
    a_ptr,
    b_ptr,
    c_ptr,
    M,
    N,
    K,
    stride_am,
    stride_ak,
    stride_bk,
    stride_bn,
    stride_cm,
    stride_cn,
    BLOCK_M: tl.constexpr,
    BLOCK_N: tl.constexpr,
    BLOCK_K: tl.constexpr,
    GROUP_M: tl.constexpr,
):
    pid = tl.program_id(axis=0)
    num_pid_m = tl.cdiv(M, BLOCK_M)
    num_pid_n = tl.cdiv(N, BLOCK_N)
    num_pid_in_group = GROUP_M * num_pid_n
    group_id = pid // num_pid_in_group
    first_pid_m = group_id * GROUP_M
    group_size_m = min(num_pid_m - first_pid_m, GROUP_M)
    pid_m = first_pid_m + ((pid % num_pid_in_group) % group_size_m)
    pid_n = (pid % num_pid_in_group) // group_size_m

    offs_am = (pid_m * BLOCK_M + tl.arange(0, BLOCK_M)) % M
    offs_bn = (pid_n * BLOCK_N + tl.arange(0, BLOCK_N)) % N
    offs_k = tl.arange(0, BLOCK_K)
    a_ptrs = a_ptr + offs_am[:, None] * stride_am + offs_k[None, :] * stride_ak
    b_ptrs = b_ptr + offs_k[:, None] * stride_bk + offs_bn[None, :] * stride_bn

    acc = tl.zeros((BLOCK_M, BLOCK_N), dtype=tl.float32)
    for kk in range(0, tl.cdiv(K, BLOCK_K)):
        a = tl.load(a_ptrs, mask=offs_k[None, :] < K - kk * BLOCK_K, other=0.0)
        b = tl.load(b_ptrs, mask=offs_k[:, None] < K - kk * BLOCK_K, other=0.0)
        acc = tl.dot(a, b, acc)
        a_ptrs += BLOCK_K * stride_ak
        b_ptrs += BLOCK_K * stride_bk

    c = acc.to(c_ptr.dtype.element_ty)
    offs_cm = pid_m * BLOCK_M + tl.arange(0, BLOCK_M)
    offs_cn = pid_n * BLOCK_N + tl.arange(0, BLOCK_N)
    c_ptrs = c_ptr + offs_cm[:, None] * stride_cm + offs_cn[None, :] * stride_cn
    mask = (offs_cm[:, None] < M) & (offs_cn[None, :] < N)
    tl.store(c_ptrs, c, mask=mask)

# config = {"BLOCK_K": 64, "BLOCK_M": 128, "BLOCK_N": 256, "GROUP_M": 8, "arch": "sm_90", "dtype": "fp32", "num_ctas": 1, "num_stages": 6, "num_warps": 4}
# arch = sm_90


// ===== COMPILED SASS (sm_90a) =====

	.target	sm_90a

	.elftype	@"ET_EXEC"


//--------------------- .note.nv.tkinfo           --------------------------
	.section	.note.nv.tkinfo,"",@"SHT_NOTE"
	.sectionflags	@"SHF_NOTE_NV_TKINFO"
	.tkinfo
        /*0018*/ 	.word	0x00000002
        /*0030*/ 	.string	""
        /*0030*/ 	.string	"ptxas"
        /*0030*/ 	.string	"Cuda compilation tools, release 13.0, V13.0.88"
        /*0030*/ 	.string	"Build cuda_13.0.r13.0/compiler.36424714_0"
        /*0030*/ 	.string	"-v  -suppress-debug-info  -lineinfo  -arch sm_90a "



//--------------------- .note.nv.cuinfo           --------------------------
	.section	.note.nv.cuinfo,"",@"SHT_NOTE"
	.sectionflags	@"SHF_NOTE_NV_CUINFO"
        /*0018*/ 	.short	0x0002
        /*001a*/ 	.short	0x005a
        /*001c*/ 	.short	0x0082
	.zero		2


//--------------------- .nv.info                  --------------------------
	.section	.nv.info,"",@"SHT_CUDA_INFO"
	.align	4


	//----- nvinfo : EIATTR_REGCOUNT
	.align		4
        /*0000*/ 	.byte	0x04, 0x2f
        /*0002*/ 	.short	(.L_1 - .L_0)
	.align		4
.L_0:
        /*0004*/ 	.word	index@(matmul_kernel)
        /*0008*/ 	.word	0x000000ff


	//----- nvinfo : EIATTR_FRAME_SIZE
	.align		4
.L_1:
        /*000c*/ 	.byte	0x04, 0x11
        /*000e*/ 	.short	(.L_3 - .L_2)
	.align		4
.L_2:
        /*0010*/ 	.word	index@(matmul_kernel)
        /*0014*/ 	.word	0x00000a38


	//----- nvinfo : EIATTR_MIN_STACK_SIZE
	.align		4
.L_3:
        /*0018*/ 	.byte	0x04, 0x12
        /*001a*/ 	.short	(.L_5 - .L_4)
	.align		4
.L_4:
        /*001c*/ 	.word	index@(matmul_kernel)
        /*0020*/ 	.word	0x00000a38
.L_5:


//--------------------- .nv.compat                --------------------------
	.section	.nv.compat,"",@"SHT_CUDA_COMPAT_INFO"
	.align	4
        /*0000*/ 	.byte	0x02, 0x09, 0x01, 0x00, 0x02, 0x02, 0x04, 0x00, 0x02, 0x05, 0x05, 0x00, 0x03, 0x07, 0x01, 0x01
        /*0010*/ 	.byte	0x02, 0x03, 0x00, 0x00, 0x02, 0x06, 0x01, 0x00, 0x04, 0x0b, 0x08, 0x00, 0x00, 0x00, 0x00, 0x00
        /*0020*/ 	.byte	0x00, 0x00, 0x00, 0x00


//--------------------- .nv.info.matmul_kernel    --------------------------
	.section	.nv.info.matmul_kernel,"",@"SHT_CUDA_INFO"
	.sectionflags	@""
	.align	4


	//----- nvinfo : EIATTR_CUDA_API_VERSION
	.align		4
        /*0000*/ 	.byte	0x04, 0x37
        /*0002*/ 	.short	(.L_7 - .L_6)
.L_6:
        /*0004*/ 	.word	0x00000082


	//----- nvinfo : EIATTR_KPARAM_INFO
	.align		4
.L_7:
        /*0008*/ 	.byte	0x04, 0x17
        /*000a*/ 	.short	(.L_9 - .L_8)
.L_8:
        /*000c*/ 	.word	0x00000000
        /*0010*/ 	.short	0x000d
        /*0012*/ 	.short	0x0048
        /*0014*/ 	.byte	0x00, 0xf4, 0x21, 0x00


	//----- nvinfo : EIATTR_KPARAM_INFO
	.align		4
.L_9:
        /*0018*/ 	.byte	0x04, 0x17
        /*001a*/ 	.short	(.L_11 - .L_10)
.L_10:
        /*001c*/ 	.word	0x00000000
        /*0020*/ 	.short	0x000c
        /*0022*/ 	.short	0x0040
        /*0024*/ 	.byte	0x00, 0xf4, 0x21, 0x00


	//----- nvinfo : EIATTR_KPARAM_INFO
	.align		4
.L_11:
        /*0028*/ 	.byte	0x04, 0x17
        /*002a*/ 	.short	(.L_13 - .L_12)
.L_12:
        /*002c*/ 	.word	0x00000000
        /*0030*/ 	.short	0x000b
        /*0032*/ 	.short	0x0038
        /*0034*/ 	.byte	0x00, 0xf0, 0x11, 0x00


	//----- nvinfo : EIATTR_KPARAM_INFO
	.align		4
.L_13:
        /*0038*/ 	.byte	0x04, 0x17
        /*003a*/ 	.short	(.L_15 - .L_14)
.L_14:
        /*003c*/ 	.word	0x00000000
        /*0040*/ 	.short	0x000a
        /*0042*/ 	.short	0x0034
        /*0044*/ 	.byte	0x00, 0xf0, 0x11, 0x00


	//----- nvinfo : EIATTR_KPARAM_INFO
	.align		4
.L_15:
        /*0048*/ 	.byte	0x04, 0x17
        /*004a*/ 	.short	(.L_17 - .L_16)
.L_16:
        /*004c*/ 	.word	0x00000000
        /*0050*/ 	.short	0x0009
        /*0052*/ 	.short	0x0030
        /*0054*/ 	.byte	0x00, 0xf0, 0x11, 0x00


	//----- nvinfo : EIATTR_KPARAM_INFO
	.align		4
.L_17:
        /*0058*/ 	.byte	0x04, 0x17
        /*005a*/ 	.short	(.L_19 - .L_18)
.L_18:
        /*005c*/ 	.word	0x00000000
        /*0060*/ 	.short	0x0008
        /*0062*/ 	.short	0x002c
        /*0064*/ 	.byte	0x00, 0xf0, 0x11, 0x00


	//----- nvinfo : EIATTR_KPARAM_INFO
	.align		4
.L_19:
        /*0068*/ 	.byte	0x04, 0x17
        /*006a*/ 	.short	(.L_21 - .L_20)
.L_20:
        /*006c*/ 	.word	0x00000000
        /*0070*/ 	.short	0x0007
        /*0072*/ 	.short	0x0028
        /*0074*/ 	.byte	0x00, 0xf0, 0x11, 0x00


	//----- nvinfo : EIATTR_KPARAM_INFO
	.align		4
.L_21:
        /*0078*/ 	.byte	0x04, 0x17
        /*007a*/ 	.short	(.L_23 - .L_22)
.L_22:
        /*007c*/ 	.word	0x00000000
        /*0080*/ 	.short	0x0006
        /*0082*/ 	.short	0x0024
        /*0084*/ 	.byte	0x00, 0xf0, 0x11, 0x00


	//----- nvinfo : EIATTR_KPARAM_INFO
	.align		4
.L_23:
        /*0088*/ 	.byte	0x04, 0x17
        /*008a*/ 	.short	(.L_25 - .L_24)
.L_24:
        /*008c*/ 	.word	0x00000000
        /*0090*/ 	.short	0x0005
        /*0092*/ 	.short	0x0020
        /*0094*/ 	.byte	0x00, 0xf0, 0x11, 0x00


	//----- nvinfo : EIATTR_KPARAM_INFO
	.align		4
.L_25:
        /*0098*/ 	.byte	0x04, 0x17
        /*009a*/ 	.short	(.L_27 - .L_26)
.L_26:
        /*009c*/ 	.word	0x00000000
        /*00a0*/ 	.short	0x0004
        /*00a2*/ 	.short	0x001c
        /*00a4*/ 	.byte	0x00, 0xf0, 0x11, 0x00


	//----- nvinfo : EIATTR_KPARAM_INFO
	.align		4
.L_27:
        /*00a8*/ 	.byte	0x04, 0x17
        /*00aa*/ 	.short	(.L_29 - .L_28)
.L_28:
        /*00ac*/ 	.word	0x00000000
        /*00b0*/ 	.short	0x0003
        /*00b2*/ 	.short	0x0018
        /*00b4*/ 	.byte	0x00, 0xf0, 0x11, 0x00


	//----- nvinfo : EIATTR_KPARAM_INFO
	.align		4
.L_29:
        /*00b8*/ 	.byte	0x04, 0x17
        /*00ba*/ 	.short	(.L_31 - .L_30)
.L_30:
        /*00bc*/ 	.word	0x00000000
        /*00c0*/ 	.short	0x0002
        /*00c2*/ 	.short	0x0010
        /*00c4*/ 	.byte	0x00, 0xf4, 0x21, 0x00


	//----- nvinfo : EIATTR_KPARAM_INFO
	.align		4
.L_31:
        /*00c8*/ 	.byte	0x04, 0x17
        /*00ca*/ 	.short	(.L_33 - .L_32)
.L_32:
        /*00cc*/ 	.word	0x00000000
        /*00d0*/ 	.short	0x0001
        /*00d2*/ 	.short	0x0008
        /*00d4*/ 	.byte	0x00, 0xf4, 0x21, 0x00


	//----- nvinfo : EIATTR_KPARAM_INFO
	.align		4
.L_33:
        /*00d8*/ 	.byte	0x04, 0x17
        /*00da*/ 	.short	(.L_35 - .L_34)
.L_34:
        /*00dc*/ 	.word	0x00000000
        /*00e0*/ 	.short	0x0000
        /*00e2*/ 	.short	0x0000
        /*00e4*/ 	.byte	0x00, 0xf4, 0x21, 0x00


	//----- nvinfo : EIATTR_SPARSE_MMA_MASK
	.align		4
.L_35:
        /*00e8*/ 	.byte	0x03, 0x50
        /*00ea*/ 	.short	0x0000


	//----- nvinfo : EIATTR_MAXREG_COUNT
	.align		4
        /*00ec*/ 	.byte	0x03, 0x1b
        /*00ee*/ 	.short	0x00ff


	//----- nvinfo : EIATTR_NUM_BARRIERS
	.align		4
        /*00f0*/ 	.byte	0x02, 0x4c
        /*00f2*/ 	.byte	0x01
	.zero		1


	//----- nvinfo : EIATTR_ANNOTATIONS
	.align		4
        /*00f4*/ 	.byte	0x04, 0x55
        /*00f6*/ 	.short	(.L_37 - .L_36)


	//   ....[0]....
.L_36:
        /*00f8*/ 	.word	0x00000001
        /*00fc*/ 	.byte	0x80, 0x00, 0x00, 0x00, 0x01, 0x00, 0x00, 0x00, 0xa0, 0x07, 0x00, 0x00, 0x01, 0x00, 0x00, 0x00
        /* <DEDUP_REMOVED lines=1513> */
        /*5f9c*/ 	.byte	0xe0, 0x8d, 0x02, 0x00


	//----- nvinfo : EIATTR_MERCURY_ISA_VERSION
	.align		4
.L_37:
        /*5fa0*/ 	.byte	0x03, 0x5f
        /*5fa2*/ 	.short	0x0101


	//----- nvinfo : EIATTR_EXIT_INSTR_OFFSETS
	.align		4
        /*5fa4*/ 	.byte	0x04, 0x1c
        /*5fa6*/ 	.short	(.L_39 - .L_38)


	//   ....[0]....
.L_38:
        /*5fa8*/ 	.word	0x000307e0


	//   ....[1]....
        /*5fac*/ 	.word	0x00030800


	//----- nvinfo : EIATTR_REQNTID
	.align		4
.L_39:
        /*5fb0*/ 	.byte	0x04, 0x10
        /*5fb2*/ 	.short	(.L_41 - .L_40)
.L_40:
        /*5fb4*/ 	.word	0x00000080
        /*5fb8*/ 	.word	0x00000001
        /*5fbc*/ 	.word	0x00000001


	//----- nvinfo : EIATTR_CBANK_PARAM_SIZE
	.align		4
.L_41:
        /*5fc0*/ 	.byte	0x03, 0x19
        /*5fc2*/ 	.short	0x0050


	//----- nvinfo : EIATTR_PARAM_CBANK
	.align		4
        /*5fc4*/ 	.byte	0x04, 0x0a
        /*5fc6*/ 	.short	(.L_43 - .L_42)
	.align		4
.L_42:
        /*5fc8*/ 	.word	index@(.nv.constant0.matmul_kernel)
        /*5fcc*/ 	.short	0x0210
        /*5fce*/ 	.short	0x0050


	//----- nvinfo : EIATTR_SW_WAR
	.align		4
.L_43:
        /*5fd0*/ 	.byte	0x04, 0x36
        /*5fd2*/ 	.short	(.L_45 - .L_44)
.L_44:
        /*5fd4*/ 	.word	0x00000008
.L_45:


//--------------------- .nv.callgraph             --------------------------
	.section	.nv.callgraph,"",@"SHT_CUDA_CALLGRAPH"
	.align	4
	.sectionentsize	8
	.align		4
        /*0000*/ 	.word	0x00000000
	.align		4
        /*0004*/ 	.word	0xffffffff
	.align		4
        /*0008*/ 	.word	0x00000000
	.align		4
        /*000c*/ 	.word	0xfffffffe
	.align		4
        /*0010*/ 	.word	0x00000000
	.align		4
        /*0014*/ 	.word	0xfffffffd
	.align		4
        /*0018*/ 	.word	0x00000000
	.align		4
        /*001c*/ 	.word	0xfffffffc


//--------------------- .text.matmul_kernel       --------------------------
	.section	.text.matmul_kernel,"ax",@progbits
	.align	128
        .global         matmul_kernel
        .type           matmul_kernel,@function
        .size           matmul_kernel,(.L_x_3 - matmul_kernel)
        .other          matmul_kernel,@"STO_CUDA_ENTRY STV_DEFAULT"
matmul_kernel:
.text.matmul_kernel:
[----:B------:R-:W1:Y:S08]  /*0000*/  LDC R1, c[0x0][0x28] ;  /* 0x00000a00ff017b82 */ /* 0x000e700000000800 */
[----:B------:R-:W2:Y:S01]  /*0010*/  LDC.64 R2, c[0x0][0x228] ;  /* 0x00008a00ff027b82 */ /* 0x000ea20000000a00 */
[----:B-1----:R-:W-:Y:S01]  /*0020*/  VIADD R1, R1, 0xfffff5c8 ;  /* 0xfffff5c801017836 */ /* 0x002fe20000000000 */
[----:B------:R-:W1:Y:S01]  /*0030*/  S2R R5, SR_CTAID.X ;  /* 0x0000000000057919 */ /* 0x000e620000002500 */
[----:B------:R-:W-:Y:S01]  /*0040*/  ULDC.64 UR4, c[0x0][0x218] ;  /* 0x0000860000047ab9 */ /* 0x000fe20000000a00 */
[----:B------:R-:W-:Y:S01]  /*0050*/  ULDC.64 UR6, c[0x0][0x210] ;  /* 0x0000840000067ab9 */ /* 0x000fe20000000a00 */
[----:B------:R-:W3:Y:S01]  /*0060*/  S2R R43, SR_TID.X ;  /* 0x00000000002b7919 */ /* 0x000ee20000002100 */
[----:B--2---:R-:W-:Y:S01]  /*0070*/  IMAD.MOV.U32 R41, RZ, RZ, R3 ;  /* 0x000000ffff297224 */ /* 0x004fe200078e0003 */
[----:B------:R2:W-:Y:S01]  /*0080*/  STL.64 [R1+0x7a8], R2 ;  /* 0x0007a80201007387 */ /* 0x0005e20000100a00 */
[----:B------:R-:W-:-:S02]  /*0090*/  IMAD.MOV.U32 R245, RZ, RZ, R2 ;  /* 0x000000fffff57224 */ /* 0x000fc400078e0002 */
[----:B------:R-:W-:-:S03]  /*00a0*/  VIADD R0, R41, 0xff ;  /* 0x000000ff29007836 */ /* 0x000fc60000000000 */
[----:B------:R-:W-:Y:S02]  /*00b0*/  IABS R11, R245 ;  /* 0x000000f5000b7213 */ /* 0x000fe40000000000 */
[----:B-1----:R-:W-:Y:S02]  /*00c0*/  IABS R8, R5 ;  /* 0x0000000500087213 */ /* 0x002fe40000000000 */
[----:B--2---:R-:W-:Y:S02]  /*00d0*/  SHF.R.S32.HI R3, RZ, 0x1f, R0 ;  /* 0x0000001fff037819 */ /* 0x004fe40000011400 */
[----:B---3--:R-:W-:Y:S02]  /*00e0*/  LOP3.LUT R251, R43, 0x3f, RZ, 0xc0, !PT ;  /* 0x0000003f2bfb7812 */ /* 0x008fe400078ec0ff */
[----:B------:R-:W-:-:S04]  /*00f0*/  LEA.HI R3, R3, R0, RZ, 0x8 ;  /* 0x0000000003037211 */ /* 0x000fc800078f40ff */
[----:B------:R-:W-:-:S05]  /*0100*/  SHF.R.S32.HI R3, RZ, 0x8, R3 ;  /* 0x00000008ff037819 */ /* 0x000fca0000011403 */
[----:B------:R-:W-:-:S05]  /*0110*/  IMAD.SHL.U32 R4, R3, 0x8, RZ ;  /* 0x0000000803047824 */ /* 0x000fca00078e00ff */
[-C--:B------:R-:W-:Y:S02]  /*0120*/  IABS R7, R4.reuse ;  /* 0x0000000400077213 */ /* 0x080fe40000000000 */
[----:B------:R-:W-:Y:S02]  /*0130*/  IABS R10, R4 ;  /* 0x00000004000a7213 */ /* 0x000fe40000000000 */
[----:B------:R-:W1:Y:S08]  /*0140*/  I2F.RP R0, R7 ;  /* 0x0000000700007306 */ /* 0x000e700000209400 */
[----:B-1----:R-:W1:Y:S02]  /*0150*/  MUFU.RCP R0, R0 ;  /* 0x0000000000007308 */ /* 0x002e640000001000 */
[----:B-1----:R-:W-:Y:S01]  /*0160*/  IADD3 R2, R0, 0xffffffe, RZ ;  /* 0x0ffffffe00027810 */ /* 0x002fe20007ffe0ff */
[----:B------:R-:W-:-:S05]  /*0170*/  IMAD.MOV R0, RZ, RZ, -R10 ;  /* 0x000000ffff007224 */ /* 0x000fca00078e0a0a */
[----:B------:R1:W2:Y:S02]  /*0180*/  F2I.FTZ.U32.TRUNC.NTZ R3, R2 ;  /* 0x0000000200037305 */ /* 0x0002a4000021f000 */
[----:B-1----:R-:W-:Y:S02]  /*0190*/  IMAD.MOV.U32 R2, RZ, RZ, RZ ;  /* 0x000000ffff027224 */ /* 0x002fe400078e00ff */
[----:B--2---:R-:W-:-:S04]  /*01a0*/  IMAD.MOV R6, RZ, RZ, -R3 ;  /* 0x000000ffff067224 */ /* 0x004fc800078e0a03 */
[----:B------:R-:W-:Y:S02]  /*01b0*/  IMAD R9, R6, R7, RZ ;  /* 0x0000000706097224 */ /* 0x000fe400078e02ff */
[----:B------:R-:W-:Y:S02]  /*01c0*/  IMAD.MOV.U32 R6, RZ, RZ, R8 ;  /* 0x000000ffff067224 */ /* 0x000fe400078e0008 */
[----:B------:R-:W-:Y:S01]  /*01d0*/  IMAD.HI.U32 R3, R3, R9, R2 ;  /* 0x0000000903037227 */ /* 0x000fe200078e0002 */
[----:B------:R-:W-:-:S05]  /*01e0*/  IABS R9, R41 ;  /* 0x0000002900097213 */ /* 0x000fca0000000000 */
[----:B------:R-:W-:-:S04]  /*01f0*/  IMAD.HI.U32 R3, R3, R6, RZ ;  /* 0x0000000603037227 */ /* 0x000fc800078e00ff */
[----:B------:R-:W-:-:S05]  /*0200*/  IMAD R0, R3, R0, R6 ;  /* 0x0000000003007224 */ /* 0x000fca00078e0206 */
[----:B------:R-:W-:-:S13]  /*0210*/  ISETP.GT.U32.AND P1, PT, R7, R0, PT ;  /* 0x000000000700720c */ /* 0x000fda0003f24070 */
[----:B------:R-:W-:Y:S01]  /*0220*/  @!P1 IMAD.IADD R0, R0, 0x1, -R7 ;  /* 0x0000000100009824 */ /* 0x000fe200078e0a07 */
[----:B------:R-:W-:Y:S02]  /*0230*/  @!P1 IADD3 R3, R3, 0x1, RZ ;  /* 0x0000000103039810 */ /* 0x000fe40007ffe0ff */
[----:B------:R-:W-:Y:S02]  /*0240*/  ISETP.NE.AND P1, PT, R4, RZ, PT ;  /* 0x000000ff0400720c */ /* 0x000fe40003f25270 */
[----:B------:R-:W-:Y:S02]  /*0250*/  ISETP.GE.U32.AND P0, PT, R0, R7, PT ;  /* 0x000000070000720c */ /* 0x000fe40003f06070 */
[----:B------:R-:W-:-:S04]  /*0260*/  LOP3.LUT R0, R5, R4, RZ, 0x3c, !PT ;  /* 0x0000000405007212 */ /* 0x000fc800078e3cff */
[----:B------:R-:W-:Y:S01]  /*0270*/  ISETP.GE.AND P2, PT, R0, RZ, PT ;  /* 0x000000ff0000720c */ /* 0x000fe20003f46270 */
[----:B------:R-:W-:-:S06]  /*0280*/  VIADD R0, R245, 0x7f ;  /* 0x0000007ff5007836 */ /* 0x000fcc0000000000 */
[----:B------:R-:W-:-:S04]  /*0290*/  @P0 VIADD R3, R3, 0x1 ;  /* 0x0000000103030836 */ /* 0x000fc80000000000 */
[----:B------:R-:W-:Y:S01]  /*02a0*/  IMAD.MOV.U32 R2, RZ, RZ, R3 ;  /* 0x000000ffff027224 */ /* 0x000fe200078e0003 */
[----:B------:R-:W-:-:S03]  /*02b0*/  SHF.R.S32.HI R3, RZ, 0x1f, R0 ;  /* 0x0000001fff037819 */ /* 0x000fc60000011400 */
[----:B------:R-:W-:Y:S01]  /*02c0*/  @!P2 IMAD.MOV R2, RZ, RZ, -R2 ;  /* 0x000000ffff02a224 */ /* 0x000fe200078e0a02 */
[----:B------:R-:W-:Y:S02]  /*02d0*/  @!P1 LOP3.LUT R2, RZ, R4, RZ, 0x33, !PT ;  /* 0x00000004ff029212 */ /* 0x000fe400078e33ff */
[----:B------:R-:W-:-:S03]  /*02e0*/  LEA.HI R3, R3, R0, RZ, 0x7 ;  /* 0x0000000003037211 */ /* 0x000fc600078f38ff */
[----:B------:R-:W-:Y:S02]  /*02f0*/  IMAD.SHL.U32 R10, R2, 0x8, RZ ;  /* 0x00000008020a7824 */ /* 0x000fe400078e00ff */
[----:B------:R-:W-:-:S03]  /*0300*/  IMAD.MOV R2, RZ, RZ, -R2 ;  /* 0x000000ffff027224 */ /* 0x000fc600078e0a02 */
[----:B------:R-:W-:Y:S01]  /*0310*/  LEA.HI.SX32 R3, R3, -R10, 0x19 ;  /* 0x8000000a03037211 */ /* 0x000fe200078fcaff */
[----:B------:R-:W-:Y:S02]  /*0320*/  IMAD R12, R4, R2, R5 ;  /* 0x00000002040c7224 */ /* 0x000fe400078e0205 */
[----:B------:R-:W-:Y:S01]  /*0330*/  IMAD.MOV.U32 R2, RZ, RZ, RZ ;  /* 0x000000ffff027224 */ /* 0x000fe200078e00ff */
[----:B------:R-:W-:Y:S02]  /*0340*/  VIMNMX R13, R3, 0x8, PT ;  /* 0x00000008030d7848 */ /* 0x000fe40003fe0100 */
[----:B------:R-:W-:Y:S02]  /*0350*/  IABS R4, R12 ;  /* 0x0000000c00047213 */ /* 0x000fe40000000000 */
[-C--:B------:R-:W-:Y:S02]  /*0360*/  IABS R8, R13.reuse ;  /* 0x0000000d00087213 */ /* 0x080fe40000000000 */
[----:B------:R-:W-:-:S02]  /*0370*/  IABS R6, R13 ;  /* 0x0000000d00067213 */ /* 0x000fc40000000000 */
[----:B------:R-:W1:Y:S08]  /*0380*/  I2F.RP R0, R8 ;  /* 0x0000000800007306 */ /* 0x000e700000209400 */
[----:B-1----:R-:W1:Y:S02]  /*0390*/  MUFU.RCP R0, R0 ;  /* 0x0000000000007308 */ /* 0x002e640000001000 */
[----:B-1----:R-:W-:-:S06]  /*03a0*/  IADD3 R3, R0, 0xffffffe, RZ ;  /* 0x0ffffffe00037810 */ /* 0x002fcc0007ffe0ff */
[----:B------:R-:W1:Y:S02]  /*03b0*/  F2I.FTZ.U32.TRUNC.NTZ R3, R3 ;  /* 0x0000000300037305 */ /* 0x000e64000021f000 */
[----:B-1----:R-:W-:-:S04]  /*03c0*/  IMAD.MOV R7, RZ, RZ, -R3 ;  /* 0x000000ffff077224 */ /* 0x002fc800078e0a03 */
[----:B------:R-:W-:-:S04]  /*03d0*/  IMAD R5, R7, R8, RZ ;  /* 0x0000000807057224 */ /* 0x000fc800078e02ff */
[----:B------:R-:W-:-:S04]  /*03e0*/  IMAD.HI.U32 R0, R3, R5, R2 ;  /* 0x0000000503007227 */ /* 0x000fc800078e0002 */
[----:B------:R-:W-:Y:S01]  /*03f0*/  IMAD.MOV.U32 R3, RZ, RZ, R4 ;  /* 0x000000ffff037224 */ /* 0x000fe200078e0004 */
[----:B------:R-:W-:Y:S01]  /*0400*/  IADD3 R4, RZ, -R6, RZ ;  /* 0x80000006ff047210 */ /* 0x000fe20007ffe0ff */
[----:B------:R-:W-:Y:S01]  /*0410*/  IMAD.MOV.U32 R2, RZ, RZ, R9 ;  /* 0x000000ffff027224 */ /* 0x000fe200078e0009 */
[----:B------:R-:W1:Y:S01]  /*0420*/  I2F.RP R6, R11 ;  /* 0x0000000b00067306 */ /* 0x000e620000209400 */
[----:B------:R-:W-:-:S04]  /*0430*/  IMAD.HI.U32 R0, R0, R3, RZ ;  /* 0x0000000300007227 */ /* 0x000fc800078e00ff */
[----:B------:R-:W-:-:S03]  /*0440*/  IMAD R3, R0, R4, R3 ;  /* 0x0000000400037224 */ /* 0x000fc600078e0203 */
[----:B------:R-:W2:Y:S02]  /*0450*/  I2F.RP R7, R2 ;  /* 0x0000000200077306 */ /* 0x000ea40000209400 */
[----:B------:R-:W-:-:S06]  /*0460*/  ISETP.GT.U32.AND P1, PT, R8, R3, PT ;  /* 0x000000030800720c */ /* 0x000fcc0003f24070 */
[----:B-1----:R-:W1:Y:S07]  /*0470*/  MUFU.RCP R6, R6 ;  /* 0x0000000600067308 */ /* 0x002e6e0000001000 */
[----:B------:R-:W-:Y:S01]  /*0480*/  @!P1 IMAD.IADD R3, R3, 0x1, -R8 ;  /* 0x0000000103039824 */ /* 0x000fe200078e0a08 */
[----:B--2---:R-:W2:Y:S01]  /*0490*/  MUFU.RCP R7, R7 ;  /* 0x0000000700077308 */ /* 0x004ea20000001000 */
[----:B------:R-:W-:Y:S01]  /*04a0*/  @!P1 VIADD R0, R0, 0x1 ;  /* 0x0000000100009836 */ /* 0x000fe20000000000 */
[----:B------:R-:W-:-:S02]  /*04b0*/  ISETP.NE.AND P1, PT, R13, RZ, PT ;  /* 0x000000ff0d00720c */ /* 0x000fc40003f25270 */
[----:B------:R-:W-:Y:S02]  /*04c0*/  ISETP.GE.U32.AND P0, PT, R3, R8, PT ;  /* 0x000000080300720c */ /* 0x000fe40003f06070 */
[----:B------:R-:W-:Y:S01]  /*04d0*/  LOP3.LUT R3, R12, R13, RZ, 0x3c, !PT ;  /* 0x0000000d0c037212 */ /* 0x000fe200078e3cff */
[----:B-1----:R-:W-:-:S03]  /*04e0*/  VIADD R8, R6, 0xffffffe ;  /* 0x0ffffffe06087836 */ /* 0x002fc60000000000 */
[----:B------:R-:W-:Y:S01]  /*04f0*/  ISETP.GE.AND P2, PT, R3, RZ, PT ;  /* 0x000000ff0300720c */ /* 0x000fe20003f46270 */
[----:B------:R-:W1:Y:S01]  /*0500*/  F2I.FTZ.U32.TRUNC.NTZ R9, R8 ;  /* 0x0000000800097305 */ /* 0x000e62000021f000 */
[----:B--2---:R-:W-:Y:S01]  /*0510*/  VIADD R4, R7, 0xffffffe ;  /* 0x0ffffffe07047836 */ /* 0x004fe20000000000 */
[----:B------:R-:W-:-:S04]  /*0520*/  SHF.R.U32.HI R7, RZ, 0x6, R43 ;  /* 0x00000006ff077819 */ /* 0x000fc8000001162b */
[----:B------:R-:W-:Y:S02]  /*0530*/  @P0 VIADD R0, R0, 0x1 ;  /* 0x0000000100000836 */ /* 0x000fe40000000000 */
[----:B------:R2:W3:Y:S01]  /*0540*/  F2I.FTZ.U32.TRUNC.NTZ R5, R4 ;  /* 0x0000000400057305 */ /* 0x0004e2000021f000 */
[----:B------:R-:W-:Y:S02]  /*0550*/  SGXT.U32 R7, R7, 0x1 ;  /* 0x000000010707781a */ /* 0x000fe40000000000 */
[----:B------:R-:W-:Y:S01]  /*0560*/  MOV R14, R0 ;  /* 0x00000000000e7202 */ /* 0x000fe20000000f00 */
[----:B-1----:R-:W-:-:S04]  /*0570*/  IMAD.MOV R8, RZ, RZ, -R9 ;  /* 0x000000ffff087224 */ /* 0x002fc800078e0a09 */
[----:B------:R-:W-:Y:S01]  /*0580*/  @!P2 IMAD.MOV R14, RZ, RZ, -R14 ;  /* 0x000000ffff0ea224 */ /* 0x000fe200078e0a0e */
[----:B------:R-:W-:Y:S02]  /*0590*/  @!P1 LOP3.LUT R14, RZ, R13, RZ, 0x33, !PT ;  /* 0x0000000dff0e9212 */ /* 0x000fe400078e33ff */
[----:B--2---:R-:W-:Y:S01]  /*05a0*/  MOV R4, RZ ;  /* 0x000000ff00047202 */ /* 0x004fe20000000f00 */
[----:B---3--:R-:W-:Y:S02]  /*05b0*/  IMAD.MOV R3, RZ, RZ, -R5 ;  /* 0x000000ffff037224 */ /* 0x008fe400078e0a05 */
[----:B------:R-:W-:Y:S02]  /*05c0*/  IMAD.SHL.U32 R6, R14, 0x100, RZ ;  /* 0x000001000e067824 */ /* 0x000fe400078e00ff */
[----:B------:R-:W-:Y:S02]  /*05d0*/  IMAD R3, R3, R2, RZ ;  /* 0x0000000203037224 */ /* 0x000fe400078e02ff */
[----:B------:R-:W-:-:S02]  /*05e0*/  IMAD.MOV R0, RZ, RZ, -R14 ;  /* 0x000000ffff007224 */ /* 0x000fc400078e0a0e */
[----:B------:R-:W-:Y:S01]  /*05f0*/  IMAD.HI.U32 R3, R5, R3, R4 ;  /* 0x0000000305037227 */ /* 0x000fe200078e0004 */
[----:B------:R-:W-:Y:S02]  /*0600*/  LOP3.LUT R4, R6, R7, RZ, 0xfc, !PT ;  /* 0x0000000706047212 */ /* 0x000fe400078efcff */
[----:B------:R-:W-:Y:S01]  /*0610*/  LOP3.LUT R7, R43, 0x7f, RZ, 0xc0, !PT ;  /* 0x0000007f2b077812 */ /* 0x000fe200078ec0ff */
[----:B------:R-:W-:Y:S01]  /*0620*/  IMAD R5, R8, R11, RZ ;  /* 0x0000000b08057224 */ /* 0x000fe200078e02ff */
[----:B------:R-:W-:Y:S01]  /*0630*/  LOP3.LUT R14, R4, 0xfe, RZ, 0xfc, !PT ;  /* 0x000000fe040e7812 */ /* 0x000fe200078efcff */
[----:B------:R-:W-:Y:S01]  /*0640*/  IMAD.MOV.U32 R8, RZ, RZ, RZ ;  /* 0x000000ffff087224 */ /* 0x000fe200078e00ff */
[----:B------:R-:W-:Y:S01]  /*0650*/  IABS R56, R4 ;  /* 0x0000000400387213 */ /* 0x000fe20000000000 */
[----:B------:R-:W-:Y:S01]  /*0660*/  IMAD R0, R13, R0, R12 ;  /* 0x000000000d007224 */ /* 0x000fe200078e020c */
[----:B------:R-:W-:Y:S01]  /*0670*/  IABS R28, R14 ;  /* 0x0000000e001c7213 */ /* 0x000fe20000000000 */
[----:B------:R-:W-:Y:S01]  /*0680*/  IMAD.HI.U32 R8, R9, R5, R8 ;  /* 0x0000000509087227 */ /* 0x000fe200078e0008 */
[----:B------:R-:W-:-:S02]  /*0690*/  ISETP.GE.AND P3, PT, R14, RZ, PT ;  /* 0x000000ff0e00720c */ /* 0x000fc40003f66270 */
[C---:B------:R-:W-:Y:S01]  /*06a0*/  LOP3.LUT R14, R4.reuse, 0x16, RZ, 0xfc, !PT ;  /* 0x00000016040e7812 */ /* 0x040fe200078efcff */
[----:B------:R-:W-:Y:S01]  /*06b0*/  IMAD.HI.U32 R5, R3, R28, RZ ;  /* 0x0000001c03057227 */ /* 0x000fe200078e00ff */
[----:B------:R-:W-:Y:S02]  /*06c0*/  LOP3.LUT R17, R4, 0x1c, RZ, 0xfc, !PT ;  /* 0x0000001c04117812 */ /* 0x000fe400078efcff */
[----:B------:R-:W-:Y:S01]  /*06d0*/  IABS R78, R14 ;  /* 0x0000000e004e7213 */ /* 0x000fe20000000000 */
[----:B------:R-:W-:Y:S01]  /*06e0*/  IMAD.IADD R0, R10, 0x1, R0 ;  /* 0x000000010a007824 */ /* 0x000fe200078e0200 */
[----:B------:R-:W-:Y:S01]  /*06f0*/  IADD3 R15, -R5, RZ, RZ ;  /* 0x000000ff050f7210 */ /* 0x000fe20007ffe1ff */
[----:B------:R-:W-:Y:S01]  /*0700*/  IMAD.SHL.U32 R9, R43, 0x10, RZ ;  /* 0x000000102b097824 */ /* 0x000fe200078e00ff */
[----:B------:R-:W-:Y:S01]  /*0710*/  IABS R84, R17 ;  /* 0x0000001100547213 */ /* 0x000fe20000000000 */
[----:B------:R-:W-:Y:S01]  /*0720*/  IMAD R39, R0, 0x80, R7 ;  /* 0x0000008000277824 */ /* 0x000fe200078e0207 */
[----:B------:R-:W-:Y:S01]  /*0730*/  SHF.R.S32.HI R0, RZ, 0x6, R43 ;  /* 0x00000006ff007819 */ /* 0x000fe2000001142b */
[C---:B------:R-:W-:Y:S01]  /*0740*/  IMAD R28, R2.reuse, R15, R28 ;  /* 0x0000000f021c7224 */ /* 0x040fe200078e021c */
[----:B------:R-:W-:Y:S01]  /*0750*/  LOP3.LUT R10, R9, 0x70, RZ, 0xc0, !PT ;  /* 0x00000070090a7812 */ /* 0x000fe200078ec0ff */
[----:B------:R-:W-:Y:S01]  /*0760*/  IMAD.SHL.U32 R12, R43, 0x4, RZ ;  /* 0x000000042b0c7824 */ /* 0x000fe200078e00ff */
[----:B------:R-:W-:Y:S01]  /*0770*/  IABS R13, R39 ;  /* 0x00000027000d7213 */ /* 0x000fe20000000000 */
[----:B------:R-:W-:Y:S01]  /*0780*/  IMAD.HI.U32 R5, R3, R56, RZ ;  /* 0x0000003803057227 */ /* 0x000fe200078e00ff */
[----:B------:R-:W-:Y:S01]  /*0790*/  ISETP.GT.U32.AND P5, PT, R2, R28, PT ;  /* 0x0000001c0200720c */ /* 0x000fe20003fa4070 */
[----:B------:R-:W-:Y:S01]  /*07a0*/  STL [R1+0x7b4], R39 ;  /* 0x0007b42701007387 */ /* 0x000fe20000100800 */
[----:B------:R-:W-:Y:S01]  /*07b0*/  SGXT R0, R0, 0x1 ;  /* 0x000000010000781a */ /* 0x000fe20000000200 */
[----:B------:R-:W-:Y:S01]  /*07c0*/  IMAD R7, R7, 0x80, R10 ;  /* 0x0000008007077824 */ /* 0x000fe200078e020a */
[----:B------:R-:W-:Y:S01]  /*07d0*/  LOP3.LUT R10, R4, 0x4, RZ, 0xfc, !PT ;  /* 0x00000004040a7812 */ /* 0x000fe200078efcff */
[----:B------:R-:W-:Y:S01]  /*07e0*/  IMAD.HI.U32 R8, R8, R13, RZ ;  /* 0x0000000d08087227 */ /* 0x000fe200078e00ff */
[----:B------:R-:W-:-:S02]  /*07f0*/  LOP3.LUT R9, R0, 0x90, RZ, 0xc0, !PT ;  /* 0x0000009000097812 */ /* 0x000fc400078ec0ff */
[----:B------:R-:W-:Y:S01]  /*0800*/  IABS R60, R10 ;  /* 0x0000000a003c7213 */ /* 0x000fe20000000000 */
[----:B------:R-:W-:Y:S01]  /*0810*/  IMAD.MOV R8, RZ, RZ, -R8 ;  /* 0x000000ffff087224 */ /* 0x000fe200078e0a08 */
[----:B------:R-:W-:Y:S01]  /*0820*/  LOP3.LUT R12, R9, 0x7c, R12, 0x78, !PT ;  /* 0x0000007c090c7812 */ /* 0x000fe200078e780c */
[----:B------:R-:W-:Y:S01]  /*0830*/  IMAD.MOV R5, RZ, RZ, -R5 ;  /* 0x000000ffff057224 */ /* 0x000fe200078e0a05 */
[----:B------:R-:W-:Y:S01]  /*0840*/  LOP3.LUT R9, R4, 0x2, RZ, 0xfc, !PT ;  /* 0x0000000204097812 */ /* 0x000fe200078efcff */
[----:B------:R-:W-:Y:S01]  /*0850*/  @!P5 IMAD.IADD R28, R28, 0x1, -R2 ;  /* 0x000000011c1cd824 */ /* 0x000fe200078e0a02 */
[----:B------:R-:W-:Y:S01]  /*0860*/  ISETP.GE.AND P0, PT, R10, RZ, PT ;  /* 0x000000ff0a00720c */ /* 0x000fe20003f06270 */
[----:B------:R-:W-:Y:S01]  /*0870*/  IMAD R0, R11, R8, R13 ;  /* 0x000000080b007224 */ /* 0x000fe200078e020d */
[----:B------:R-:W-:Y:S01]  /*0880*/  IABS R58, R9 ;  /* 0x00000009003a7213 */ /* 0x000fe20000000000 */
[----:B------:R-:W-:Y:S01]  /*0890*/  IMAD.HI.U32 R8, R3, R60, RZ ;  /* 0x0000003c03087227 */ /* 0x000fe200078e00ff */
[C---:B------:R-:W-:Y:S01]  /*08a0*/  ISETP.GT.U32.AND P6, PT, R2.reuse, R28, PT ;  /* 0x0000001c0200720c */ /* 0x040fe20003fc4070 */
[----:B------:R1:W-:Y:S01]  /*08b0*/  STL.64 [R1+0xa30], R6 ;  /* 0x000a300601007387 */ /* 0x0003e20000100a00 */
[----:B------:R-:W-:Y:S01]  /*08c0*/  ISETP.GE.AND P4, PT, R9, RZ, PT ;  /* 0x000000ff0900720c */ /* 0x000fe20003f86270 */
[----:B------:R-:W-:Y:S01]  /*08d0*/  IMAD R56, R2, R5, R56 ;  /* 0x0000000502387224 */ /* 0x000fe200078e0238 */
[----:B------:R-:W-:Y:S01]  /*08e0*/  IADD3 R9, -R8, RZ, RZ ;  /* 0x000000ff08097210 */ /* 0x000fe20007ffe1ff */
[----:B------:R-:W-:Y:S01]  /*08f0*/  IMAD.HI.U32 R5, R3, R58, RZ ;  /* 0x0000003a03057227 */ /* 0x000fe200078e00ff */
[----:B------:R-:W-:-:S02]  /*0900*/  ISETP.GT.U32.AND P2, PT, R11, R0, PT ;  /* 0x000000000b00720c */ /* 0x000fc40003f44070 */
[C---:B------:R-:W-:Y:S01]  /*0910*/  ISETP.GT.U32.AND P1, PT, R2.reuse, R56, PT ;  /* 0x000000380200720c */ /* 0x040fe20003f24070 */
[----:B------:R-:W-:Y:S01]  /*0920*/  IMAD R60, R2, R9, R60 ;  /* 0x00000009023c7224 */ /* 0x000fe200078e023c */
[C---:B------:R-:W-:Y:S01]  /*0930*/  LOP3.LUT R13, R4.reuse, 0x6, RZ, 0xfc, !PT ;  /* 0x00000006040d7812 */ /* 0x040fe200078efcff */
[----:B------:R-:W-:Y:S01]  /*0940*/  IMAD.MOV R5, RZ, RZ, -R5 ;  /* 0x000000ffff057224 */ /* 0x000fe200078e0a05 */
[----:B------:R-:W-:Y:S01]  /*0950*/  LOP3.LUT R9, R4, 0x8, RZ, 0xfc, !PT ;  /* 0x0000000804097812 */ /* 0x000fe200078efcff */
[----:B------:R-:W-:Y:S01]  /*0960*/  @!P6 IMAD.IADD R28, R28, 0x1, -R2 ;  /* 0x000000011c1ce824 */ /* 0x000fe200078e0a02 */
[C---:B------:R-:W-:Y:S01]  /*0970*/  ISETP.GT.U32.AND P6, PT, R2.reuse, R60, PT ;  /* 0x0000003c0200720c */ /* 0x040fe20003fc4070 */
[----:B------:R-:W-:Y:S01]  /*0980*/  IMAD R58, R2, R5, R58 ;  /* 0x00000005023a7224 */ /* 0x000fe200078e023a */
[----:B------:R-:W-:Y:S01]  /*0990*/  IABS R62, R13 ;  /* 0x0000000d003e7213 */ /* 0x000fe20000000000 */
[----:B------:R-:W-:Y:S01]  /*09a0*/  @!P3 IMAD.MOV R28, RZ, RZ, -R28 ;  /* 0x000000ffff1cb224 */ /* 0x000fe200078e0a1c */
[----:B------:R-:W-:Y:S01]  /*09b0*/  IABS R64, R9 ;  /* 0x0000000900407213 */ /* 0x000fe20000000000 */
[----:B------:R-:W-:Y:S01]  /*09c0*/  @!P2 IMAD.IADD R0, R0, 0x1, -R11 ;  /* 0x000000010000a824 */ /* 0x000fe200078e0a0b */
[C---:B------:R-:W-:Y:S01]  /*09d0*/  LOP3.LUT R10, R4.reuse, 0xa, RZ, 0xfc, !PT ;  /* 0x0000000a040a7812 */ /* 0x040fe200078efcff */
[----:B------:R-:W-:Y:S01]  /*09e0*/  IMAD.HI.U32 R5, R3, R62, RZ ;  /* 0x0000003e03057227 */ /* 0x000fe200078e00ff */
[----:B------:R-:W-:-:S02]  /*09f0*/  LOP3.LUT R15, R4, 0x18, RZ, 0xfc, !PT ;  /* 0x00000018040f7812 */ /* 0x000fc400078efcff */
[----:B------:R-:W-:Y:S01]  /*0a00*/  ISETP.GT.U32.AND P5, PT, R11, R0, PT ;  /* 0x000000000b00720c */ /* 0x000fe20003fa4070 */
[--C-:B------:R-:W-:Y:S01]  /*0a10*/  @!P1 IMAD.IADD R56, R56, 0x1, -R2.reuse ;  /* 0x0000000138389824 */ /* 0x100fe200078e0a02 */
[----:B------:R-:W-:Y:S01]  /*0a20*/  ISETP.GT.U32.AND P1, PT, R2, R58, PT ;  /* 0x0000003a0200720c */ /* 0x000fe20003f24070 */
[----:B------:R-:W-:Y:S01]  /*0a30*/  @!P6 IMAD.IADD R60, R60, 0x1, -R2 ;  /* 0x000000013c3ce824 */ /* 0x000fe200078e0a02 */
[----:B------:R-:W-:Y:S01]  /*0a40*/  IABS R66, R10 ;  /* 0x0000000a00427213 */ /* 0x000fe20000000000 */
[----:B------:R-:W-:Y:S01]  /*0a50*/  IMAD.MOV R5, RZ, RZ, -R5 ;  /* 0x000000ffff057224 */ /* 0x000fe200078e0a05 */
[C---:B------:R-:W-:Y:S02]  /*0a60*/  ISETP.GT.U32.AND P2, PT, R2.reuse, R56, PT ;  /* 0x000000380200720c */ /* 0x040fe40003f44070 */
[C---:B------:R-:W-:Y:S01]  /*0a70*/  ISETP.GT.U32.AND P3, PT, R2.reuse, R60, PT ;  /* 0x0000003c0200720c */ /* 0x040fe20003f64070 */
[----:B------:R-:W-:Y:S01]  /*0a80*/  IMAD R62, R2, R5, R62 ;  /* 0x00000005023e7224 */ /* 0x000fe200078e023e */
[----:B------:R-:W-:Y:S01]  /*0a90*/  ISETP.GE.AND P6, PT, R13, RZ, PT ;  /* 0x000000ff0d00720c */ /* 0x000fe20003fc6270 */
[----:B------:R-:W-:Y:S01]  /*0aa0*/  IMAD.HI.U32 R5, R3, R64, RZ ;  /* 0x0000004003057227 */ /* 0x000fe200078e00ff */
[----:B------:R-:W-:-:S02]  /*0ab0*/  IABS R80, R15 ;  /* 0x0000000f00507213 */ /* 0x000fc40000000000 */
[----:B------:R-:W-:Y:S01]  /*0ac0*/  LOP3.LUT R16, R4, 0x1a, RZ, 0xfc, !PT ;  /* 0x0000001a04107812 */ /* 0x000fe200078efcff */
[----:B------:R-:W-:Y:S01]  /*0ad0*/  IMAD.MOV R5, RZ, RZ, -R5 ;  /* 0x000000ffff057224 */ /* 0x000fe200078e0a05 */
[----:B------:R-:W-:Y:S01]  /*0ae0*/  @!P1 IADD3 R58, R58, -R2, RZ ;  /* 0x800000023a3a9210 */ /* 0x000fe20007ffe0ff */
[----:B------:R-:W-:Y:S01]  /*0af0*/  @!P5 IMAD.IADD R0, R0, 0x1, -R11 ;  /* 0x000000010000d824 */ /* 0x000fe200078e0a0b */
[----:B------:R-:W-:Y:S01]  /*0b00*/  ISETP.GE.AND P5, PT, R4, RZ, PT ;  /* 0x000000ff0400720c */ /* 0x000fe20003fa6270 */
[C---:B------:R-:W-:Y:S01]  /*0b10*/  IMAD R64, R2.reuse, R5, R64 ;  /* 0x0000000502407224 */ /* 0x040fe200078e0240 */
[----:B------:R-:W-:Y:S01]  /*0b20*/  ISETP.GT.U32.AND P1, PT, R2, R62, PT ;  /* 0x0000003e0200720c */ /* 0x000fe20003f24070 */
[--C-:B------:R-:W-:Y:S01]  /*0b30*/  @!P2 IMAD.IADD R56, R56, 0x1, -R2.reuse ;  /* 0x000000013838a824 */ /* 0x100fe200078e0a02 */
[----:B------:R-:W-:Y:S01]  /*0b40*/  ISETP.GT.U32.AND P2, PT, R2, R58, PT ;  /* 0x0000003a0200720c */ /* 0x000fe20003f44070 */
[----:B------:R-:W-:Y:S01]  /*0b50*/  @!P3 IMAD.IADD R60, R60, 0x1, -R2 ;  /* 0x000000013c3cb824 */ /* 0x000fe200078e0a02 */
[----:B------:R-:W-:Y:S01]  /*0b60*/  ISETP.GT.U32.AND P3, PT, R2, R64, PT ;  /* 0x000000400200720c */ /* 0x000fe20003f64070 */
[----:B------:R-:W-:Y:S01]  /*0b70*/  IMAD.HI.U32 R8, R3, R66, RZ ;  /* 0x0000004203087227 */ /* 0x000fe200078e00ff */
[----:B------:R-:W-:-:S02]  /*0b80*/  LOP3.LUT R5, R4, 0xc, RZ, 0xfc, !PT ;  /* 0x0000000c04057812 */ /* 0x000fc400078efcff */
[----:B------:R-:W-:Y:S01]  /*0b90*/  LOP3.LUT R11, R4, 0x12, RZ, 0xfc, !PT ;  /* 0x00000012040b7812 */ /* 0x000fe200078efcff */
[----:B------:R-:W-:Y:S01]  /*0ba0*/  @!P0 IMAD.MOV R60, RZ, RZ, -R60 ;  /* 0x000000ffff3c8224 */ /* 0x000fe200078e0a3c */
[----:B------:R-:W-:Y:S01]  /*0bb0*/  IABS R68, R5 ;  /* 0x0000000500447213 */ /* 0x000fe20000000000 */
[----:B------:R-:W-:Y:S01]  /*0bc0*/  @!P5 IMAD.MOV R56, RZ, RZ, -R56 ;  /* 0x000000ffff38d224 */ /* 0x000fe200078e0a38 */
[----:B------:R-:W-:Y:S01]  /*0bd0*/  ISETP.GE.AND P5, PT, R9, RZ, PT ;  /* 0x000000ff0900720c */ /* 0x000fe20003fa6270 */
[--C-:B------:R-:W-:Y:S01]  /*0be0*/  @!P1 IMAD.IADD R62, R62, 0x1, -R2.reuse ;  /* 0x000000013e3e9824 */ /* 0x100fe200078e0a02 */
[----:B------:R-:W-:Y:S01]  /*0bf0*/  IADD3 R9, -R8, RZ, RZ ;  /* 0x000000ff08097210 */ /* 0x000fe20007ffe1ff */
[--C-:B------:R-:W-:Y:S01]  /*0c00*/  @!P2 IMAD.IADD R58, R58, 0x1, -R2.reuse ;  /* 0x000000013a3aa824 */ /* 0x100fe200078e0a02 */
[----:B------:R-:W-:Y:S01]  /*0c10*/  LOP3.LUT R8, R4, 0xe, RZ, 0xfc, !PT ;  /* 0x0000000e04087812 */ /* 0x000fe200078efcff */
[----:B------:R-:W-:Y:S01]  /*0c20*/  @!P3 IMAD.IADD R64, R64, 0x1, -R2 ;  /* 0x000000014040b824 */ /* 0x000fe200078e0a02 */
[C---:B------:R-:W-:Y:S01]  /*0c30*/  ISETP.GT.U32.AND P1, PT, R2.reuse, R62, PT ;  /* 0x0000003e0200720c */ /* 0x040fe20003f24070 */
[----:B------:R-:W-:Y:S01]  /*0c40*/  @!P4 IMAD.MOV R58, RZ, RZ, -R58 ;  /* 0x000000ffff3ac224 */ /* 0x000fe200078e0a3a */
[----:B------:R-:W-:Y:S01]  /*0c50*/  ISETP.GE.AND P4, PT, R5, RZ, PT ;  /* 0x000000ff0500720c */ /* 0x000fe20003f86270 */
[----:B------:R-:W-:Y:S01]  /*0c60*/  IMAD.HI.U32 R5, R3, R68, RZ ;  /* 0x0000004403057227 */ /* 0x000fe200078e00ff */
[----:B------:R-:W-:-:S02]  /*0c70*/  ISETP.GT.U32.AND P3, PT, R2, R64, PT ;  /* 0x000000400200720c */ /* 0x000fc40003f64070 */
[----:B------:R-:W-:Y:S01]  /*0c80*/  IABS R70, R8 ;  /* 0x0000000800467213 */ /* 0x000fe20000000000 */
[----:B------:R-:W-:Y:S01]  /*0c90*/  IMAD.MOV R5, RZ, RZ, -R5 ;  /* 0x000000ffff057224 */ /* 0x000fe200078e0a05 */
[----:B------:R-:W-:Y:S01]  /*0ca0*/  ISETP.GE.AND P0, PT, R8, RZ, PT ;  /* 0x000000ff0800720c */ /* 0x000fe20003f06270 */
[----:B------:R-:W-:Y:S01]  /*0cb0*/  IMAD R66, R2, R9, R66 ;  /* 0x0000000902427224 */ /* 0x000fe200078e0242 */
[----:B------:R-:W-:Y:S01]  /*0cc0*/  ISETP.GE.AND P2, PT, R10, RZ, PT ;  /* 0x000000ff0a00720c */ /* 0x000fe20003f46270 */
[C---:B------:R-:W-:Y:S01]  /*0cd0*/  IMAD.HI.U32 R8, R3.reuse, R70, RZ ;  /* 0x0000004603087227 */ /* 0x040fe200078e00ff */
[----:B------:R-:W-:Y:S02]  /*0ce0*/  LOP3.LUT R10, R4, 0x10, RZ, 0xfc, !PT ;  /* 0x00000010040a7812 */ /* 0x000fe400078efcff */
[----:B------:R-:W-:Y:S01]  /*0cf0*/  @!P1 IADD3 R62, R62, -R2, RZ ;  /* 0x800000023e3e9210 */ /* 0x000fe20007ffe0ff */
[C---:B------:R-:W-:Y:S01]  /*0d00*/  IMAD R68, R2.reuse, R5, R68 ;  /* 0x0000000502447224 */ /* 0x040fe200078e0244 */
[----:B------:R-:W-:Y:S01]  /*0d10*/  ISETP.GT.U32.AND P1, PT, R2, R66, PT ;  /* 0x000000420200720c */ /* 0x000fe20003f24070 */
[----:B------:R-:W-:Y:S01]  /*0d20*/  IMAD.MOV R9, RZ, RZ, -R8 ;  /* 0x000000ffff097224 */ /* 0x000fe200078e0a08 */
[----:B------:R-:W-:Y:S01]  /*0d30*/  IABS R72, R10 ;  /* 0x0000000a00487213 */ /* 0x000fe20000000000 */
[----:B------:R-:W-:Y:S01]  /*0d40*/  @!P3 IMAD.IADD R64, R64, 0x1, -R2 ;  /* 0x000000014040b824 */ /* 0x000fe200078e0a02 */
[C---:B------:R-:W-:Y:S01]  /*0d50*/  ISETP.GT.U32.AND P3, PT, R2.reuse, R68, PT ;  /* 0x000000440200720c */ /* 0x040fe20003f64070 */
[C---:B------:R-:W-:Y:S01]  /*0d60*/  IMAD R70, R2.reuse, R9, R70 ;  /* 0x0000000902467224 */ /* 0x040fe200078e0246 */
[----:B------:R-:W-:Y:S01]  /*0d70*/  IABS R74, R11 ;  /* 0x0000000b004a7213 */ /* 0x000fe20000000000 */
[----:B------:R-:W-:Y:S01]  /*0d80*/  @!P6 IMAD.MOV R62, RZ, RZ, -R62 ;  /* 0x000000ffff3ee224 */ /* 0x000fe200078e0a3e */
[----:B------:R-:W-:Y:S01]  /*0d90*/  IABS R82, R16 ;  /* 0x0000001000527213 */ /* 0x000fe20000000000 */
[----:B------:R-:W-:Y:S01]  /*0da0*/  IMAD.HI.U32 R5, R3, R72, RZ ;  /* 0x0000004803057227 */ /* 0x000fe200078e00ff */
[----:B------:R-:W-:-:S02]  /*0db0*/  ISETP.GT.U32.AND P6, PT, R2, R70, PT ;  /* 0x000000460200720c */ /* 0x000fc40003fc4070 */
[----:B------:R-:W-:Y:S01]  /*0dc0*/  LOP3.LUT R19, R4, 0xe4, RZ, 0xfc, !PT ;  /* 0x000000e404137812 */ /* 0x000fe200078efcff */
[----:B------:R-:W-:Y:S01]  /*0dd0*/  @!P1 IMAD.IADD R66, R66, 0x1, -R2 ;  /* 0x0000000142429824 */ /* 0x000fe200078e0a02 */
[----:B------:R-:W-:Y:S01]  /*0de0*/  IADD3 R5, -R5, RZ, RZ ;  /* 0x000000ff05057210 */ /* 0x000fe20007ffe1ff */
[----:B------:R-:W-:Y:S01]  /*0df0*/  @!P5 IMAD.MOV R64, RZ, RZ, -R64 ;  /* 0x000000ffff40d224 */ /* 0x000fe200078e0a40 */
[----:B------:R-:W-:Y:S01]  /*0e00*/  ISETP.GE.AND P5, PT, R10, RZ, PT ;  /* 0x000000ff0a00720c */ /* 0x000fe20003fa6270 */
[----:B------:R-:W-:Y:S01]  /*0e10*/  @!P3 IMAD.IADD R68, R68, 0x1, -R2 ;  /* 0x000000014444b824 */ /* 0x000fe200078e0a02 */
[----:B------:R-:W-:Y:S01]  /*0e20*/  LOP3.LUT R10, R4, 0x14, RZ, 0xfc, !PT ;  /* 0x00000014040a7812 */ /* 0x000fe200078efcff */
[C---:B------:R-:W-:Y:S01]  /*0e30*/  IMAD.HI.U32 R8, R3.reuse, R74, RZ ;  /* 0x0000004a03087227 */ /* 0x040fe200078e00ff */
[C---:B------:R-:W-:Y:S02]  /*0e40*/  ISETP.GT.U32.AND P1, PT, R2.reuse, R66, PT ;  /* 0x000000420200720c */ /* 0x040fe40003f24070 */
[----:B------:R-:W-:Y:S01]  /*0e50*/  ISETP.GT.U32.AND P3, PT, R2, R68, PT ;  /* 0x000000440200720c */ /* 0x000fe20003f64070 */
[----:B------:R-:W-:Y:S01]  /*0e60*/  IMAD.MOV R9, RZ, RZ, -R8 ;  /* 0x000000ffff097224 */ /* 0x000fe200078e0a08 */
[----:B------:R-:W-:Y:S01]  /*0e70*/  @!P6 IADD3 R70, R70, -R2, RZ ;  /* 0x800000024646e210 */ /* 0x000fe20007ffe0ff */
[C---:B------:R-:W-:Y:S01]  /*0e80*/  IMAD R72, R2.reuse, R5, R72 ;  /* 0x0000000502487224 */ /* 0x040fe200078e0248 */
[----:B------:R-:W-:Y:S01]  /*0e90*/  IABS R76, R10 ;  /* 0x0000000a004c7213 */ /* 0x000fe20000000000 */
[C---:B------:R-:W-:Y:S01]  /*0ea0*/  IMAD R74, R2.reuse, R9, R74 ;  /* 0x00000009024a7224 */ /* 0x040fe200078e024a */
[----:B------:R-:W-:Y:S01]  /*0eb0*/  ISETP.GT.U32.AND P6, PT, R2, R70, PT ;  /* 0x000000460200720c */ /* 0x000fe20003fc4070 */
[----:B------:R-:W-:Y:S01]  /*0ec0*/  IMAD.HI.U32 R8, R3, R80, RZ ;  /* 0x0000005003087227 */ /* 0x000fe200078e00ff */
[----:B------:R-:W-:-:S02]  /*0ed0*/  IABS R48, R19 ;  /* 0x0000001300307213 */ /* 0x000fc40000000000 */
[C---:B------:R-:W-:Y:S01]  /*0ee0*/  LOP3.LUT R23, R4.reuse, 0xe8, RZ, 0xfc, !PT ;  /* 0x000000e804177812 */ /* 0x040fe200078efcff */
[C---:B------:R-:W-:Y:S01]  /*0ef0*/  IMAD.HI.U32 R5, R3.reuse, R76, RZ ;  /* 0x0000004c03057227 */ /* 0x040fe200078e00ff */
[----:B------:R-:W-:Y:S02]  /*0f00*/  LOP3.LUT R21, R4, 0xe6, RZ, 0xfc, !PT ;  /* 0x000000e604157812 */ /* 0x000fe400078efcff */
[----:B------:R-:W-:Y:S01]  /*0f10*/  IABS R44, R23 ;  /* 0x00000017002c7213 */ /* 0x000fe20000000000 */
[--C-:B------:R-:W-:Y:S01]  /*0f20*/  @!P3 IMAD.IADD R68, R68, 0x1, -R2.reuse ;  /* 0x000000014444b824 */ /* 0x100fe200078e0a02 */
[----:B------:R-:W-:Y:S01]  /*0f30*/  ISETP.GT.U32.AND P3, PT, R2, R72, PT ;  /* 0x000000480200720c */ /* 0x000fe20003f64070 */
[----:B------:R-:W-:Y:S01]  /*0f40*/  IMAD.MOV R9, RZ, RZ, -R5 ;  /* 0x000000ffff097224 */ /* 0x000fe200078e0a05 */
[----:B------:R-:W-:Y:S01]  /*0f50*/  LOP3.LUT R25, R4, 0xea, RZ, 0xfc, !PT ;  /* 0x000000ea04197812 */ /* 0x000fe200078efcff */
[----:B------:R-:W-:Y:S01]  /*0f60*/  @!P6 IMAD.IADD R70, R70, 0x1, -R2 ;  /* 0x000000014646e824 */ /* 0x000fe200078e0a02 */
[----:B------:R-:W-:Y:S01]  /*0f70*/  ISETP.GT.U32.AND P6, PT, R2, R74, PT ;  /* 0x0000004a0200720c */ /* 0x000fe20003fc4070 */
[----:B------:R-:W-:Y:S01]  /*0f80*/  IMAD.HI.U32 R5, R3, R78, RZ ;  /* 0x0000004e03057227 */ /* 0x000fe200078e00ff */
[----:B------:R-:W-:-:S02]  /*0f90*/  IABS R46, R21 ;  /* 0x00000015002e7213 */ /* 0x000fc40000000000 */
[----:B------:R-:W-:Y:S01]  /*0fa0*/  IABS R42, R25 ;  /* 0x00000019002a7213 */ /* 0x000fe20000000000 */
[----:B------:R-:W-:Y:S01]  /*0fb0*/  @!P1 IMAD.IADD R66, R66, 0x1, -R2 ;  /* 0x0000000142429824 */ /* 0x000fe200078e0a02 */
[----:B------:R-:W-:Y:S01]  /*0fc0*/  ISETP.GE.AND P1, PT, R11, RZ, PT ;  /* 0x000000ff0b00720c */ /* 0x000fe20003f26270 */
[----:B------:R-:W-:Y:S01]  /*0fd0*/  IMAD R76, R2, R9, R76 ;  /* 0x00000009024c7224 */ /* 0x000fe200078e024c */
[----:B------:R-:W-:Y:S01]  /*0fe0*/  LOP3.LUT R26, R4, 0xec, RZ, 0xfc, !PT ;  /* 0x000000ec041a7812 */ /* 0x000fe200078efcff */
[----:B------:R-:W-:Y:S01]  /*0ff0*/  IMAD.MOV R11, RZ, RZ, -R5 ;  /* 0x000000ffff0b7224 */ /* 0x000fe200078e0a05 */
[----:B------:R-:W-:Y:S01]  /*1000*/  @!P3 IADD3 R72, R72, -R2, RZ ;  /* 0x800000024848b210 */ /* 0x000fe20007ffe0ff */
[----:B------:R-:W-:Y:S01]  /*1010*/  IMAD.MOV R13, RZ, RZ, -R8 ;  /* 0x000000ffff0d7224 */ /* 0x000fe200078e0a08 */
[C---:B------:R-:W-:Y:S01]  /*1020*/  ISETP.GT.U32.AND P3, PT, R2.reuse, R76, PT ;  /* 0x0000004c0200720c */ /* 0x040fe20003f64070 */
[----:B------:R-:W-:Y:S01]  /*1030*/  IMAD R78, R2, R11, R78 ;  /* 0x0000000b024e7224 */ /* 0x000fe200078e024e */
[----:B------:R-:W-:Y:S01]  /*1040*/  LOP3.LUT R11, R4, 0x1e, RZ, 0xfc, !PT ;  /* 0x0000001e040b7812 */ /* 0x000fe200078efcff */
[----:B------:R-:W-:Y:S01]  /*1050*/  @!P6 IMAD.IADD R74, R74, 0x1, -R2 ;  /* 0x000000014a4ae824 */ /* 0x000fe200078e0a02 */
[----:B------:R-:W-:Y:S01]  /*1060*/  IABS R40, R26 ;  /* 0x0000001a00287213 */ /* 0x000fe20000000000 */
[C---:B------:R-:W-:Y:S01]  /*1070*/  IMAD R80, R2.reuse, R13, R80 ;  /* 0x0000000d02507224 */ /* 0x040fe200078e0250 */
[----:B------:R-:W-:Y:S01]  /*1080*/  ISETP.GT.U32.AND P6, PT, R2, R78, PT ;  /* 0x0000004e0200720c */ /* 0x000fe20003fc4070 */
[----:B------:R-:W-:Y:S01]  /*1090*/  IMAD.HI.U32 R5, R3, R84, RZ ;  /* 0x0000005403057227 */ /* 0x000fe200078e00ff */
[----:B------:R-:W-:-:S02]  /*10a0*/  LOP3.LUT R13, R4, 0x20, RZ, 0xfc, !PT ;  /* 0x00000020040d7812 */ /* 0x000fc400078efcff */
[----:B------:R-:W-:Y:S01]  /*10b0*/  IABS R86, R11 ;  /* 0x0000000b00567213 */ /* 0x000fe20000000000 */
[----:B------:R-:W-:Y:S01]  /*10c0*/  @!P0 IMAD.MOV R70, RZ, RZ, -R70 ;  /* 0x000000ffff468224 */ /* 0x000fe200078e0a46 */
[----:B------:R-:W-:Y:S01]  /*10d0*/  ISETP.GT.U32.AND P0, PT, R2, R80, PT ;  /* 0x000000500200720c */ /* 0x000fe20003f04070 */
[----:B------:R-:W-:Y:S01]  /*10e0*/  @!P3 IMAD.IADD R76, R76, 0x1, -R2 ;  /* 0x000000014c4cb824 */ /* 0x000fe200078e0a02 */
[----:B------:R-:W-:Y:S01]  /*10f0*/  ISETP.GT.U32.AND P3, PT, R2, R72, PT ;  /* 0x000000480200720c */ /* 0x000fe20003f64070 */
[----:B------:R-:W-:Y:S01]  /*1100*/  IMAD.MOV R5, RZ, RZ, -R5 ;  /* 0x000000ffff057224 */ /* 0x000fe200078e0a05 */
[----:B------:R-:W-:Y:S01]  /*1110*/  IABS R88, R13 ;  /* 0x0000000d00587213 */ /* 0x000fe20000000000 */
[----:B------:R-:W-:Y:S01]  /*1120*/  @!P4 IMAD.MOV R68, RZ, RZ, -R68 ;  /* 0x000000ffff44c224 */ /* 0x000fe200078e0a44 */
[----:B------:R-:W-:Y:S01]  /*1130*/  LOP3.LUT R27, R4, 0xee, RZ, 0xfc, !PT ;  /* 0x000000ee041b7812 */ /* 0x000fe200078efcff */
[----:B------:R-:W-:Y:S01]  /*1140*/  IMAD R84, R2, R5, R84 ;  /* 0x0000000502547224 */ /* 0x000fe200078e0254 */
[----:B------:R-:W-:Y:S01]  /*1150*/  @!P6 IADD3 R78, R78, -R2, RZ ;  /* 0x800000024e4ee210 */ /* 0x000fe20007ffe0ff */
[----:B------:R-:W-:Y:S01]  /*1160*/  @!P2 IMAD.MOV R66, RZ, RZ, -R66 ;  /* 0x000000ffff42a224 */ /* 0x000fe200078e0a42 */
[C---:B------:R-:W-:Y:S01]  /*1170*/  ISETP.GT.U32.AND P6, PT, R2.reuse, R76, PT ;  /* 0x0000004c0200720c */ /* 0x040fe20003fc4070 */
[----:B------:R-:W-:Y:S01]  /*1180*/  IMAD.HI.U32 R9, R3, R82, RZ ;  /* 0x0000005203097227 */ /* 0x000fe200078e00ff */
[----:B------:R-:W-:-:S02]  /*1190*/  ISETP.GT.U32.AND P4, PT, R2, R78, PT ;  /* 0x0000004e0200720c */ /* 0x000fc40003f84070 */
[----:B------:R-:W-:Y:S01]  /*11a0*/  ISETP.GT.U32.AND P2, PT, R2, R74, PT ;  /* 0x0000004a0200720c */ /* 0x000fe20003f44070 */
[--C-:B------:R-:W-:Y:S01]  /*11b0*/  @!P3 IMAD.IADD R72, R72, 0x1, -R2.reuse ;  /* 0x000000014848b824 */ /* 0x100fe200078e0a02 */
[----:B------:R-:W-:Y:S01]  /*11c0*/  IABS R36, R27 ;  /* 0x0000001b00247213 */ /* 0x000fe20000000000 */
[----:B------:R-:W-:Y:S01]  /*11d0*/  IMAD.MOV R9, RZ, RZ, -R9 ;  /* 0x000000ffff097224 */ /* 0x000fe200078e0a09 */
[----:B------:R-:W-:Y:S01]  /*11e0*/  LOP3.LUT R29, R4, 0xf0, RZ, 0xfc, !PT ;  /* 0x000000f0041d7812 */ /* 0x000fe200078efcff */
[----:B------:R-:W-:Y:S01]  /*11f0*/  @!P0 IMAD.IADD R80, R80, 0x1, -R2 ;  /* 0x0000000150508824 */ /* 0x000fe200078e0a02 */
[----:B------:R-:W-:Y:S01]  /*1200*/  @!P5 IADD3 R72, -R72, RZ, RZ ;  /* 0x000000ff4848d210 */ /* 0x000fe20007ffe1ff */
[----:B------:R-:W-:Y:S01]  /*1210*/  IMAD R82, R2, R9, R82 ;  /* 0x0000000902527224 */ /* 0x000fe200078e0252 */
[----:B------:R-:W-:Y:S01]  /*1220*/  ISETP.GE.AND P0, PT, R15, RZ, PT ;  /* 0x000000ff0f00720c */ /* 0x000fe20003f06270 */
[----:B------:R-:W-:Y:S01]  /*1230*/  @!P6 IMAD.IADD R76, R76, 0x1, -R2 ;  /* 0x000000014c4ce824 */ /* 0x000fe200078e0a02 */
[----:B------:R-:W-:Y:S01]  /*1240*/  ISETP.GT.U32.AND P6, PT, R2, R84, PT ;  /* 0x000000540200720c */ /* 0x000fe20003fc4070 */
[----:B------:R-:W-:Y:S01]  /*1250*/  IMAD.HI.U32 R8, R3, R88, RZ ;  /* 0x0000005803087227 */ /* 0x000fe200078e00ff */
[----:B------:R-:W-:-:S02]  /*1260*/  @!P4 IADD3 R78, R78, -R2, RZ ;  /* 0x800000024e4ec210 */ /* 0x000fc40007ffe0ff */
[----:B------:R-:W-:Y:S01]  /*1270*/  ISETP.GE.AND P4, PT, R14, RZ, PT ;  /* 0x000000ff0e00720c */ /* 0x000fe20003f86270 */
[----:B------:R-:W-:Y:S01]  /*1280*/  @!P2 IMAD.IADD R74, R74, 0x1, -R2 ;  /* 0x000000014a4aa824 */ /* 0x000fe200078e0a02 */
[C---:B------:R-:W-:Y:S01]  /*1290*/  ISETP.GT.U32.AND P5, PT, R2.reuse, R80, PT ;  /* 0x000000500200720c */ /* 0x040fe20003fa4070 */
[----:B------:R-:W-:Y:S01]  /*12a0*/  IMAD.HI.U32 R5, R3, R86, RZ ;  /* 0x0000005603057227 */ /* 0x000fe200078e00ff */
[----:B------:R-:W-:Y:S02]  /*12b0*/  ISETP.GT.U32.AND P3, PT, R2, R82, PT ;  /* 0x000000520200720c */ /* 0x000fe40003f64070 */
[----:B------:R-:W-:Y:S01]  /*12c0*/  ISETP.GE.AND P2, PT, R10, RZ, PT ;  /* 0x000000ff0a00720c */ /* 0x000fe20003f46270 */
[----:B------:R-:W-:Y:S01]  /*12d0*/  IMAD.MOV R9, RZ, RZ, -R8 ;  /* 0x000000ffff097224 */ /* 0x000fe200078e0a08 */
[----:B------:R-:W-:Y:S01]  /*12e0*/  LOP3.LUT R8, R4, 0x22, RZ, 0xfc, !PT ;  /* 0x0000002204087812 */ /* 0x000fe200078efcff */
[----:B------:R-:W-:Y:S01]  /*12f0*/  @!P6 IMAD.IADD R84, R84, 0x1, -R2 ;  /* 0x000000015454e824 */ /* 0x000fe200078e0a02 */
[----:B------:R-:W-:Y:S01]  /*1300*/  LOP3.LUT R10, R4, 0x24, RZ, 0xfc, !PT ;  /* 0x00000024040a7812 */ /* 0x000fe200078efcff */
[----:B------:R-:W-:Y:S01]  /*1310*/  IMAD.MOV R5, RZ, RZ, -R5 ;  /* 0x000000ffff057224 */ /* 0x000fe200078e0a05 */
[----:B------:R-:W-:Y:S01]  /*1320*/  IABS R92, R8 ;  /* 0x00000008005c7213 */ /* 0x000fe20000000000 */
[C---:B------:R-:W-:Y:S01]  /*1330*/  IMAD R88, R2.reuse, R9, R88 ;  /* 0x0000000902587224 */ /* 0x040fe200078e0258 */
[C---:B------:R-:W-:Y:S01]  /*1340*/  ISETP.GT.U32.AND P6, PT, R2.reuse, R84, PT ;  /* 0x000000540200720c */ /* 0x040fe20003fc4070 */
[----:B------:R-:W-:Y:S01]  /*1350*/  IMAD R86, R2, R5, R86 ;  /* 0x0000000502567224 */ /* 0x000fe200078e0256 */
[----:B------:R-:W-:Y:S01]  /*1360*/  IABS R90, R10 ;  /* 0x0000000a005a7213 */ /* 0x000fe20000000000 */
[----:B------:R-:W-:Y:S01]  /*1370*/  @!P4 IMAD.MOV R78, RZ, RZ, -R78 ;  /* 0x000000ffff4ec224 */ /* 0x000fe200078e0a4e */
[----:B------:R-:W-:Y:S01]  /*1380*/  ISETP.GE.AND P4, PT, R17, RZ, PT ;  /* 0x000000ff1100720c */ /* 0x000fe20003f86270 */
[----:B------:R-:W-:Y:S01]  /*1390*/  @!P5 IMAD.IADD R80, R80, 0x1, -R2 ;  /* 0x000000015050d824 */ /* 0x000fe200078e0a02 */
[----:B------:R-:W-:Y:S01]  /*13a0*/  ISETP.GT.U32.AND P5, PT, R2, R88, PT ;  /* 0x000000580200720c */ /* 0x000fe20003fa4070 */
[----:B------:R-:W-:Y:S01]  /*13b0*/  IMAD.HI.U32 R5, R3, R92, RZ ;  /* 0x0000005c03057227 */ /* 0x000fe200078e00ff */
[----:B------:R-:W-:-:S02]  /*13c0*/  LOP3.LUT R14, R4, 0x32, RZ, 0xfc, !PT ;  /* 0x00000032040e7812 */ /* 0x000fc400078efcff */
[----:B------:R-:W-:Y:S01]  /*13d0*/  LOP3.LUT R15, R4, 0x56, RZ, 0xfc, !PT ;  /* 0x00000056040f7812 */ /* 0x000fe200078efcff */
[----:B------:R-:W-:Y:S01]  /*13e0*/  @!P3 IMAD.IADD R82, R82, 0x1, -R2 ;  /* 0x000000015252b824 */ /* 0x000fe200078e0a02 */
[----:B------:R-:W-:Y:S01]  /*13f0*/  ISETP.GE.AND P3, PT, R16, RZ, PT ;  /* 0x000000ff1000720c */ /* 0x000fe20003f66270 */
[----:B------:R-:W-:Y:S01]  /*1400*/  @!P2 IMAD.MOV R76, RZ, RZ, -R76 ;  /* 0x000000ffff4ca224 */ /* 0x000fe200078e0a4c */
[----:B------:R-:W-:Y:S01]  /*1410*/  ISETP.GT.U32.AND P2, PT, R2, R86, PT ;  /* 0x000000560200720c */ /* 0x000fe20003f44070 */
[----:B------:R-:W-:Y:S01]  /*1420*/  IMAD.MOV R5, RZ, RZ, -R5 ;  /* 0x000000ffff057224 */ /* 0x000fe200078e0a05 */
[----:B------:R-:W-:Y:S01]  /*1430*/  @!P6 IADD3 R84, R84, -R2, RZ ;  /* 0x800000025454e210 */ /* 0x000fe20007ffe0ff */
[----:B------:R-:W-:Y:S01]  /*1440*/  @!P1 IMAD.MOV R74, RZ, RZ, -R74 ;  /* 0x000000ffff4a9224 */ /* 0x000fe200078e0a4a */
[C---:B------:R-:W-:Y:S01]  /*1450*/  ISETP.GT.U32.AND P1, PT, R2.reuse, R82, PT ;  /* 0x000000520200720c */ /* 0x040fe20003f24070 */
[----:B------:R-:W-:Y:S01]  /*1460*/  IMAD R92, R2, R5, R92 ;  /* 0x00000005025c7224 */ /* 0x000fe200078e025c */
[----:B------:R-:W-:Y:S01]  /*1470*/  LOP3.LUT R5, R4, 0x26, RZ, 0xfc, !PT ;  /* 0x0000002604057812 */ /* 0x000fe200078efcff */
[----:B------:R-:W-:Y:S01]  /*1480*/  @!P5 IMAD.IADD R88, R88, 0x1, -R2 ;  /* 0x000000015858d824 */ /* 0x000fe200078e0a02 */
[----:B------:R-:W-:Y:S01]  /*1490*/  ISETP.GE.AND P6, PT, R13, RZ, PT ;  /* 0x000000ff0d00720c */ /* 0x000fe20003fc6270 */
[----:B------:R-:W-:Y:S01]  /*14a0*/  @!P4 IMAD.MOV R84, RZ, RZ, -R84 ;  /* 0x000000ffff54c224 */ /* 0x000fe200078e0a54 */
[C---:B------:R-:W-:Y:S01]  /*14b0*/  ISETP.GT.U32.AND P4, PT, R2.reuse, R92, PT ;  /* 0x0000005c0200720c */ /* 0x040fe20003f84070 */
[----:B------:R-:W-:Y:S01]  /*14c0*/  @!P0 IMAD.MOV R80, RZ, RZ, -R80 ;  /* 0x000000ffff508224 */ /* 0x000fe200078e0a50 */
[----:B------:R-:W-:Y:S01]  /*14d0*/  ISETP.GT.U32.AND P5, PT, R2, R88, PT ;  /* 0x000000580200720c */ /* 0x000fe20003fa4070 */
[----:B------:R-:W-:Y:S01]  /*14e0*/  @!P2 IMAD.IADD R86, R86, 0x1, -R2 ;  /* 0x000000015656a824 */ /* 0x000fe200078e0a02 */
[----:B------:R-:W-:Y:S01]  /*14f0*/  ISETP.GE.AND P2, PT, R8, RZ, PT ;  /* 0x000000ff0800720c */ /* 0x000fe20003f46270 */
[----:B------:R-:W-:Y:S01]  /*1500*/  IMAD.HI.U32 R8, R3, R90, RZ ;  /* 0x0000005a03087227 */ /* 0x000fe200078e00ff */
[----:B------:R-:W-:-:S02]  /*1510*/  IABS R96, R5 ;  /* 0x0000000500607213 */ /* 0x000fc40000000000 */
[----:B------:R-:W-:Y:S01]  /*1520*/  ISETP.GT.U32.AND P0, PT, R2, R86, PT ;  /* 0x000000560200720c */ /* 0x000fe20003f04070 */
[----:B------:R-:W-:Y:S01]  /*1530*/  @!P1 IMAD.IADD R82, R82, 0x1, -R2 ;  /* 0x0000000152529824 */ /* 0x000fe200078e0a02 */
[----:B------:R-:W-:Y:S01]  /*1540*/  ISETP.GE.AND P1, PT, R11, RZ, PT ;  /* 0x000000ff0b00720c */ /* 0x000fe20003f26270 */
[----:B------:R-:W-:Y:S01]  /*1550*/  IMAD.MOV R9, RZ, RZ, -R8 ;  /* 0x000000ffff097224 */ /* 0x000fe200078e0a08 */
[----:B------:R-:W-:Y:S01]  /*1560*/  LOP3.LUT R8, R4, 0x28, RZ, 0xfc, !PT ;  /* 0x0000002804087812 */ /* 0x000fe200078efcff */
[----:B------:R-:W-:Y:S01]  /*1570*/  @!P4 IMAD.IADD R92, R92, 0x1, -R2 ;  /* 0x000000015c5cc824 */ /* 0x000fe200078e0a02 */
[----:B------:R-:W-:Y:S01]  /*1580*/  @!P3 IADD3 R82, -R82, RZ, RZ ;  /* 0x000000ff5252b210 */ /* 0x000fe20007ffe1ff */
[----:B------:R-:W-:Y:S01]  /*1590*/  IMAD R90, R2, R9, R90 ;  /* 0x00000009025a7224 */ /* 0x000fe200078e025a */
[----:B------:R-:W-:Y:S01]  /*15a0*/  ISETP.GE.AND P3, PT, R10, RZ, PT ;  /* 0x000000ff0a00720c */ /* 0x000fe20003f66270 */
[----:B------:R-:W-:Y:S01]  /*15b0*/  @!P5 IMAD.IADD R88, R88, 0x1, -R2 ;  /* 0x000000015858d824 */ /* 0x000fe200078e0a02 */
[----:B------:R-:W-:-:S02]  /*15c0*/  LOP3.LUT R10, R4, 0x2a, RZ, 0xfc, !PT ;  /* 0x0000002a040a7812 */ /* 0x000fc400078efcff */
[----:B------:R-:W-:Y:S01]  /*15d0*/  ISETP.GT.U32.AND P5, PT, R2, R90, PT ;  /* 0x0000005a0200720c */ /* 0x000fe20003fa4070 */
[----:B------:R-:W-:Y:S01]  /*15e0*/  @!P0 IMAD.IADD R86, R86, 0x1, -R2 ;  /* 0x0000000156568824 */ /* 0x000fe200078e0a02 */
[----:B------:R-:W-:Y:S01]  /*15f0*/  IABS R98, R10 ;  /* 0x0000000a00627213 */ /* 0x000fe20000000000 */
[----:B------:R-:W-:Y:S01]  /*1600*/  @!P6 IMAD.MOV R88, RZ, RZ, -R88 ;  /* 0x000000ffff58e224 */ /* 0x000fe200078e0a58 */
[----:B------:R-:W-:Y:S01]  /*1610*/  ISETP.GT.U32.AND P4, PT, R2, R92, PT ;  /* 0x0000005c0200720c */ /* 0x000fe20003f84070 */
[----:B------:R-:W-:Y:S01]  /*1620*/  @!P1 IMAD.MOV R86, RZ, RZ, -R86 ;  /* 0x000000ffff569224 */ /* 0x000fe200078e0a56 */
[----:B------:R-:W-:Y:S01]  /*1630*/  ISETP.GE.AND P0, PT, R5, RZ, PT ;  /* 0x000000ff0500720c */ /* 0x000fe20003f06270 */
[C---:B------:R-:W-:Y:S01]  /*1640*/  IMAD.HI.U32 R5, R3.reuse, R96, RZ ;  /* 0x0000006003057227 */ /* 0x040fe200078e00ff */
[----:B------:R-:W-:Y:S02]  /*1650*/  IABS R94, R8 ;  /* 0x00000008005e7213 */ /* 0x000fe40000000000 */
[----:B------:R-:W-:Y:S01]  /*1660*/  ISETP.GE.AND P1, PT, R8, RZ, PT ;  /* 0x000000ff0800720c */ /* 0x000fe20003f26270 */
[----:B------:R-:W-:Y:S01]  /*1670*/  IMAD.HI.U32 R9, R3, R98, RZ ;  /* 0x0000006203097227 */ /* 0x000fe200078e00ff */
[----:B------:R-:W-:-:S02]  /*1680*/  LOP3.LUT R13, R4, 0x30, RZ, 0xfc, !PT ;  /* 0x00000030040d7812 */ /* 0x000fc400078efcff */
[----:B------:R-:W-:Y:S01]  /*1690*/  @!P5 IADD3 R90, R90, -R2, RZ ;  /* 0x800000025a5ad210 */ /* 0x000fe20007ffe0ff */
[----:B------:R-:W-:Y:S01]  /*16a0*/  IMAD.MOV R5, RZ, RZ, -R5 ;  /* 0x000000ffff057224 */ /* 0x000fe200078e0a05 */
[----:B------:R-:W-:Y:S01]  /*16b0*/  IABS R104, R13 ;  /* 0x0000000d00687213 */ /* 0x000fe20000000000 */
[----:B------:R-:W-:Y:S01]  /*16c0*/  IMAD.MOV R9, RZ, RZ, -R9 ;  /* 0x000000ffff097224 */ /* 0x000fe200078e0a09 */
[C---:B------:R-:W-:Y:S01]  /*16d0*/  ISETP.GT.U32.AND P5, PT, R2.reuse, R90, PT ;  /* 0x0000005a0200720c */ /* 0x040fe20003fa4070 */
[----:B------:R-:W-:Y:S01]  /*16e0*/  IMAD R96, R2, R5, R96 ;  /* 0x0000000502607224 */ /* 0x000fe200078e0260 */
[----:B------:R-:W-:Y:S01]  /*16f0*/  IABS R106, R14 ;  /* 0x0000000e006a7213 */ /* 0x000fe20000000000 */
[----:B------:R-:W-:Y:S01]  /*1700*/  @!P4 IMAD.IADD R92, R92, 0x1, -R2 ;  /* 0x000000015c5cc824 */ /* 0x000fe200078e0a02 */
[----:B------:R-:W-:Y:S01]  /*1710*/  ISETP.GE.AND P6, PT, R10, RZ, PT ;  /* 0x000000ff0a00720c */ /* 0x000fe20003fc6270 */
[C---:B------:R-:W-:Y:S01]  /*1720*/  IMAD R98, R2.reuse, R9, R98 ;  /* 0x0000000902627224 */ /* 0x040fe200078e0262 */
[----:B------:R-:W-:Y:S01]  /*1730*/  ISETP.GT.U32.AND P4, PT, R2, R96, PT ;  /* 0x000000600200720c */ /* 0x000fe20003f84070 */
[----:B------:R-:W-:Y:S01]  /*1740*/  @!P2 IMAD.MOV R92, RZ, RZ, -R92 ;  /* 0x000000ffff5ca224 */ /* 0x000fe200078e0a5c */
[----:B------:R-:W-:Y:S01]  /*1750*/  LOP3.LUT R10, R4, 0x2e, RZ, 0xfc, !PT ;  /* 0x0000002e040a7812 */ /* 0x000fe200078efcff */
[----:B------:R-:W-:Y:S01]  /*1760*/  IMAD.HI.U32 R8, R3, R94, RZ ;  /* 0x0000005e03087227 */ /* 0x000fe200078e00ff */
[----:B------:R-:W-:-:S02]  /*1770*/  ISETP.GT.U32.AND P2, PT, R2, R98, PT ;  /* 0x000000620200720c */ /* 0x000fc40003f44070 */
[----:B------:R-:W-:Y:S01]  /*1780*/  IABS R102, R10 ;  /* 0x0000000a00667213 */ /* 0x000fe20000000000 */
[----:B------:R-:W-:Y:S01]  /*1790*/  IMAD.MOV R11, RZ, RZ, -R8 ;  /* 0x000000ffff0b7224 */ /* 0x000fe200078e0a08 */
[----:B------:R-:W-:Y:S01]  /*17a0*/  LOP3.LUT R8, R4, 0x2c, RZ, 0xfc, !PT ;  /* 0x0000002c04087812 */ /* 0x000fe200078efcff */
[C---:B------:R-:W-:Y:S01]  /*17b0*/  IMAD.HI.U32 R9, R3.reuse, R106, RZ ;  /* 0x0000006a03097227 */ /* 0x040fe200078e00ff */
[----:B------:R-:W-:Y:S02]  /*17c0*/  @!P5 IADD3 R90, R90, -R2, RZ ;  /* 0x800000025a5ad210 */ /* 0x000fe40007ffe0ff */
[----:B------:R-:W-:Y:S01]  /*17d0*/  IABS R100, R8 ;  /* 0x0000000800647213 */ /* 0x000fe20000000000 */
[----:B------:R-:W-:Y:S01]  /*17e0*/  @!P4 IMAD.IADD R96, R96, 0x1, -R2 ;  /* 0x000000016060c824 */ /* 0x000fe200078e0a02 */
[----:B------:R-:W-:Y:S01]  /*17f0*/  IABS R148, R15 ;  /* 0x0000000f00947213 */ /* 0x000fe20000000000 */
[----:B------:R-:W-:Y:S01]  /*1800*/  @!P3 IMAD.MOV R90, RZ, RZ, -R90 ;  /* 0x000000ffff5ab224 */ /* 0x000fe200078e0a5a */
[----:B------:R-:W-:Y:S01]  /*1810*/  ISETP.GE.AND P3, PT, R8, RZ, PT ;  /* 0x000000ff0800720c */ /* 0x000fe20003f66270 */
[----:B------:R-:W-:Y:S01]  /*1820*/  @!P2 IMAD.IADD R98, R98, 0x1, -R2 ;  /* 0x000000016262a824 */ /* 0x000fe200078e0a02 */
[----:B------:R-:W-:Y:S01]  /*1830*/  ISETP.GT.U32.AND P4, PT, R2, R96, PT ;  /* 0x000000600200720c */ /* 0x000fe20003f84070 */
[----:B------:R-:W-:Y:S01]  /*1840*/  IMAD.HI.U32 R5, R3, R100, RZ ;  /* 0x0000006403057227 */ /* 0x000fe200078e00ff */
[----:B------:R-:W-:-:S02]  /*1850*/  LOP3.LUT R16, R4, 0x8e, RZ, 0xfc, !PT ;  /* 0x0000008e04107812 */ /* 0x000fc400078efcff */
[----:B------:R-:W-:Y:S01]  /*1860*/  ISETP.GT.U32.AND P2, PT, R2, R98, PT ;  /* 0x000000620200720c */ /* 0x000fe20003f44070 */
[C---:B------:R-:W-:Y:S01]  /*1870*/  IMAD.HI.U32 R8, R3.reuse, R104, RZ ;  /* 0x0000006803087227 */ /* 0x040fe200078e00ff */
[----:B------:R-:W-:Y:S02]  /*1880*/  IABS R204, R16 ;  /* 0x0000001000cc7213 */ /* 0x000fe40000000000 */
[----:B------:R-:W-:Y:S01]  /*1890*/  LOP3.LUT R17, R4, 0xae, RZ, 0xfc, !PT ;  /* 0x000000ae04117812 */ /* 0x000fe200078efcff */
[----:B------:R-:W-:Y:S01]  /*18a0*/  IMAD R94, R2, R11, R94 ;  /* 0x0000000b025e7224 */ /* 0x000fe200078e025e */
[----:B------:R-:W-:Y:S01]  /*18b0*/  IABS R120, R29 ;  /* 0x0000001d00787213 */ /* 0x000fe20000000000 */
[----:B------:R-:W-:Y:S01]  /*18c0*/  IMAD.MOV R5, RZ, RZ, -R5 ;  /* 0x000000ffff057224 */ /* 0x000fe200078e0a05 */
[----:B------:R-:W-:Y:S01]  /*18d0*/  IABS R236, R17 ;  /* 0x0000001100ec7213 */ /* 0x000fe20000000000 */
[----:B------:R-:W-:Y:S01]  /*18e0*/  IMAD.MOV R11, RZ, RZ, -R8 ;  /* 0x000000ffff0b7224 */ /* 0x000fe200078e0a08 */
[----:B------:R-:W-:Y:S01]  /*18f0*/  @!P4 IADD3 R96, R96, -R2, RZ ;  /* 0x800000026060c210 */ /* 0x000fe20007ffe0ff */
[C---:B------:R-:W-:Y:S01]  /*1900*/  IMAD R100, R2.reuse, R5, R100 ;  /* 0x0000000502647224 */ /* 0x040fe200078e0264 */
[----:B------:R-:W-:Y:S01]  /*1910*/  ISETP.GT.U32.AND P5, PT, R2, R94, PT ;  /* 0x0000005e0200720c */ /* 0x000fe20003fa4070 */
[----:B------:R-:W-:Y:S01]  /*1920*/  IMAD.MOV R9, RZ, RZ, -R9 ;  /* 0x000000ffff097224 */ /* 0x000fe200078e0a09 */
[----:B------:R-:W-:Y:S01]  /*1930*/  LOP3.LUT R8, R4, 0x34, RZ, 0xfc, !PT ;  /* 0x0000003404087812 */ /* 0x000fe200078efcff */
[C---:B------:R-:W-:Y:S01]  /*1940*/  IMAD R104, R2.reuse, R11, R104 ;  /* 0x0000000b02687224 */ /* 0x040fe200078e0268 */
[C---:B------:R-:W-:Y:S01]  /*1950*/  ISETP.GT.U32.AND P4, PT, R2.reuse, R100, PT ;  /* 0x000000640200720c */ /* 0x040fe20003f84070 */
[----:B------:R-:W-:Y:S01]  /*1960*/  IMAD R106, R2, R9, R106 ;  /* 0x00000009026a7224 */ /* 0x000fe200078e026a */
[----:B------:R-:W-:Y:S01]  /*1970*/  IABS R108, R8 ;  /* 0x00000008006c7213 */ /* 0x000fe20000000000 */
[----:B------:R-:W-:Y:S01]  /*1980*/  @!P2 IMAD.IADD R98, R98, 0x1, -R2 ;  /* 0x000000016262a824 */ /* 0x000fe200078e0a02 */
[----:B------:R-:W-:Y:S01]  /*1990*/  ISETP.GT.U32.AND P2, PT, R2, R104, PT ;  /* 0x000000680200720c */ /* 0x000fe20003f44070 */
[----:B------:R-:W-:Y:S01]  /*19a0*/  IMAD.HI.U32 R5, R3, R102, RZ ;  /* 0x0000006603057227 */ /* 0x000fe200078e00ff */
[----:B------:R-:W-:-:S02]  /*19b0*/  LOP3.LUT R9, R4, 0x36, RZ, 0xfc, !PT ;  /* 0x0000003604097812 */ /* 0x000fc400078efcff */
[----:B------:R-:W-:Y:S01]  /*19c0*/  LOP3.LUT R31, R4, 0xf2, RZ, 0xfc, !PT ;  /* 0x000000f2041f7812 */ /* 0x000fe200078efcff */
[----:B------:R-:W-:Y:S01]  /*19d0*/  @!P6 IMAD.MOV R98, RZ, RZ, -R98 ;  /* 0x000000ffff62e224 */ /* 0x000fe200078e0a62 */
[----:B------:R-:W-:Y:S01]  /*19e0*/  ISETP.GT.U32.AND P6, PT, R2, R106, PT ;  /* 0x0000006a0200720c */ /* 0x000fe20003fc4070 */
[----:B------:R-:W-:Y:S01]  /*19f0*/  IMAD.MOV R5, RZ, RZ, -R5 ;  /* 0x000000ffff057224 */ /* 0x000fe200078e0a05 */
[----:B------:R-:W-:Y:S01]  /*1a00*/  IABS R110, R9 ;  /* 0x00000009006e7213 */ /* 0x000fe20000000000 */
[----:B------:R-:W-:Y:S01]  /*1a10*/  @!P5 IMAD.IADD R94, R94, 0x1, -R2 ;  /* 0x000000015e5ed824 */ /* 0x000fe200078e0a02 */
[----:B------:R-:W-:Y:S01]  /*1a20*/  @!P4 IADD3 R100, R100, -R2, RZ ;  /* 0x800000026464c210 */ /* 0x000fe20007ffe0ff */
[C---:B------:R-:W-:Y:S01]  /*1a30*/  IMAD R102, R2.reuse, R5, R102 ;  /* 0x0000000502667224 */ /* 0x040fe200078e0266 */
[----:B------:R-:W-:Y:S01]  /*1a40*/  IABS R38, R31 ;  /* 0x0000001f00267213 */ /* 0x000fe20000000000 */
[----:B------:R-:W-:Y:S01]  /*1a50*/  IMAD.HI.U32 R5, R3, R108, RZ ;  /* 0x0000006c03057227 */ /* 0x000fe200078e00ff */
[----:B------:R-:W-:-:S02]  /*1a60*/  ISETP.GT.U32.AND P4, PT, R2, R100, PT ;  /* 0x000000640200720c */ /* 0x000fc40003f84070 */
[----:B------:R-:W-:Y:S01]  /*1a70*/  ISETP.GT.U32.AND P5, PT, R2, R94, PT ;  /* 0x0000005e0200720c */ /* 0x000fe20003fa4070 */
[--C-:B------:R-:W-:Y:S01]  /*1a80*/  @!P2 IMAD.IADD R104, R104, 0x1, -R2.reuse ;  /* 0x000000016868a824 */ /* 0x100fe200078e0a02 */
[C---:B------:R-:W-:Y:S01]  /*1a90*/  LOP3.LUT R37, R4.reuse, 0xfa, RZ, 0xfc, !PT ;  /* 0x000000fa04257812 */ /* 0x040fe200078efcff */
[----:B------:R-:W-:Y:S01]  /*1aa0*/  IMAD.MOV R5, RZ, RZ, -R5 ;  /* 0x000000ffff057224 */ /* 0x000fe200078e0a05 */
[----:B------:R-:W-:Y:S01]  /*1ab0*/  LOP3.LUT R33, R4, 0xf6, RZ, 0xfc, !PT ;  /* 0x000000f604217812 */ /* 0x000fe200078efcff */
[----:B------:R-:W-:Y:S01]  /*1ac0*/  @!P6 IMAD.IADD R106, R106, 0x1, -R2 ;  /* 0x000000016a6ae824 */ /* 0x000fe200078e0a02 */
[C---:B------:R-:W-:Y:S01]  /*1ad0*/  ISETP.GT.U32.AND P6, PT, R2.reuse, R104, PT ;  /* 0x000000680200720c */ /* 0x040fe20003fc4070 */
[----:B------:R-:W-:Y:S01]  /*1ae0*/  IMAD R108, R2, R5, R108 ;  /* 0x00000005026c7224 */ /* 0x000fe200078e026c */
[----:B------:R-:W-:Y:S01]  /*1af0*/  IABS R32, R37 ;  /* 0x0000002500207213 */ /* 0x000fe20000000000 */
[----:B------:R-:W-:Y:S01]  /*1b00*/  IMAD.HI.U32 R5, R3, R110, RZ ;  /* 0x0000006e03057227 */ /* 0x000fe200078e00ff */
[----:B------:R-:W-:-:S02]  /*1b10*/  LOP3.LUT R35, R4, 0xf8, RZ, 0xfc, !PT ;  /* 0x000000f804237812 */ /* 0x000fc400078efcff */
[----:B------:R-:W-:Y:S01]  /*1b20*/  IABS R34, R33 ;  /* 0x0000002100227213 */ /* 0x000fe20000000000 */
[----:B------:R-:W-:Y:S01]  /*1b30*/  @!P0 IMAD.MOV R96, RZ, RZ, -R96 ;  /* 0x000000ffff608224 */ /* 0x000fe200078e0a60 */
[----:B------:R-:W-:Y:S01]  /*1b40*/  ISETP.GT.U32.AND P0, PT, R2, R102, PT ;  /* 0x000000660200720c */ /* 0x000fe20003f04070 */
[----:B------:R-:W-:Y:S01]  /*1b50*/  IMAD.MOV R5, RZ, RZ, -R5 ;  /* 0x000000ffff057224 */ /* 0x000fe200078e0a05 */
[----:B------:R-:W-:Y:S01]  /*1b60*/  IABS R116, R35 ;  /* 0x0000002300747213 */ /* 0x000fe20000000000 */
[----:B------:R-:W-:Y:S01]  /*1b70*/  @!P4 IMAD.IADD R100, R100, 0x1, -R2 ;  /* 0x000000016464c824 */ /* 0x000fe200078e0a02 */
[----:B------:R-:W-:Y:S01]  /*1b80*/  ISETP.GE.AND P4, PT, R14, RZ, PT ;  /* 0x000000ff0e00720c */ /* 0x000fe20003f86270 */
[----:B------:R-:W-:Y:S01]  /*1b90*/  IMAD R110, R2, R5, R110 ;  /* 0x00000005026e7224 */ /* 0x000fe200078e026e */
[----:B------:R-:W-:Y:S01]  /*1ba0*/  LOP3.LUT R14, R4, 0x3c, RZ, 0xfc, !PT ;  /* 0x0000003c040e7812 */ /* 0x000fe200078efcff */
[--C-:B------:R-:W-:Y:S01]  /*1bb0*/  @!P5 IMAD.IADD R94, R94, 0x1, -R2.reuse ;  /* 0x000000015e5ed824 */ /* 0x100fe200078e0a02 */
[----:B------:R-:W-:Y:S01]  /*1bc0*/  ISETP.GE.AND P5, PT, R10, RZ, PT ;  /* 0x000000ff0a00720c */ /* 0x000fe20003fa6270 */
[----:B------:R-:W-:Y:S01]  /*1bd0*/  @!P6 IMAD.IADD R104, R104, 0x1, -R2 ;  /* 0x000000016868e824 */ /* 0x000fe200078e0a02 */
[----:B------:R-:W-:Y:S01]  /*1be0*/  ISETP.GT.U32.AND P6, PT, R2, R110, PT ;  /* 0x0000006e0200720c */ /* 0x000fe20003fc4070 */
[----:B------:R-:W-:Y:S01]  /*1bf0*/  @!P3 IMAD.MOV R100, RZ, RZ, -R100 ;  /* 0x000000ffff64b224 */ /* 0x000fe200078e0a64 */
[----:B------:R-:W-:Y:S01]  /*1c00*/  LOP3.LUT R10, R4, 0x38, RZ, 0xfc, !PT ;  /* 0x00000038040a7812 */ /* 0x000fe200078efcff */
[----:B------:R-:W-:Y:S01]  /*1c10*/  @!P1 IMAD.MOV R94, RZ, RZ, -R94 ;  /* 0x000000ffff5e9224 */ /* 0x000fe200078e0a5e */
[----:B------:R-:W-:-:S02]  /*1c20*/  @!P0 IADD3 R102, R102, -R2, RZ ;  /* 0x8000000266668210 */ /* 0x000fc40007ffe0ff */
[----:B------:R-:W-:Y:S02]  /*1c30*/  ISETP.GT.U32.AND P3, PT, R2, R106, PT ;  /* 0x0000006a0200720c */ /* 0x000fe40003f64070 */
[----:B------:R-:W-:Y:S02]  /*1c40*/  ISETP.GE.AND P1, PT, R13, RZ, PT ;  /* 0x000000ff0d00720c */ /* 0x000fe40003f26270 */
[----:B------:R-:W-:Y:S02]  /*1c50*/  LOP3.LUT R13, R4, 0x3a, RZ, 0xfc, !PT ;  /* 0x0000003a040d7812 */ /* 0x000fe400078efcff */
[----:B------:R-:W-:Y:S02]  /*1c60*/  IABS R112, R10 ;  /* 0x0000000a00707213 */ /* 0x000fe40000000000 */
[----:B------:R-:W-:Y:S02]  /*1c70*/  ISETP.GT.U32.AND P2, PT, R2, R102, PT ;  /* 0x000000660200720c */ /* 0x000fe40003f44070 */
[----:B------:R-:W-:Y:S01]  /*1c80*/  IABS R114, R13 ;  /* 0x0000000d00727213 */ /* 0x000fe20000000000 */
[----:B------:R-:W-:Y:S01]  /*1c90*/  IMAD.HI.U32 R5, R3, R112, RZ ;  /* 0x0000007003057227 */ /* 0x000fe200078e00ff */
[----:B------:R-:W-:-:S02]  /*1ca0*/  ISETP.GE.AND P0, PT, R8, RZ, PT ;  /* 0x000000ff0800720c */ /* 0x000fc40003f06270 */
[----:B------:R-:W-:Y:S01]  /*1cb0*/  IABS R122, R14 ;  /* 0x0000000e007a7213 */ /* 0x000fe20000000000 */
[----:B------:R-:W-:Y:S01]  /*1cc0*/  IMAD.HI.U32 R8, R3, R114, RZ ;  /* 0x0000007203087227 */ /* 0x000fe200078e00ff */
[----:B------:R-:W-:-:S03]  /*1cd0*/  @!P6 IADD3 R110, R110, -R2, RZ ;  /* 0x800000026e6ee210 */ /* 0x000fc60007ffe0ff */
[----:B------:R-:W-:Y:S01]  /*1ce0*/  IMAD.MOV R5, RZ, RZ, -R5 ;  /* 0x000000ffff057224 */ /* 0x000fe200078e0a05 */
[----:B------:R-:W-:Y:S01]  /*1cf0*/  ISETP.GT.U32.AND P6, PT, R2, R110, PT ;  /* 0x0000006e0200720c */ /* 0x000fe20003fc4070 */
[----:B------:R-:W-:Y:S01]  /*1d00*/  @!P3 IMAD.IADD R106, R106, 0x1, -R2 ;  /* 0x000000016a6ab824 */ /* 0x000fe200078e0a02 */
[----:B------:R-:W-:Y:S01]  /*1d10*/  ISETP.GE.AND P3, PT, R9, RZ, PT ;  /* 0x000000ff0900720c */ /* 0x000fe20003f66270 */
[----:B------:R-:W-:Y:S01]  /*1d20*/  IMAD.HI.U32 R9, R3, R122, RZ ;  /* 0x0000007a03097227 */ /* 0x000fe200078e00ff */
[----:B------:R-:W-:Y:S02]  /*1d30*/  @!P2 IADD3 R102, R102, -R2, RZ ;  /* 0x800000026666a210 */ /* 0x000fe40007ffe0ff */
[----:B------:R-:W-:Y:S01]  /*1d40*/  ISETP.GT.U32.AND P2, PT, R2, R108, PT ;  /* 0x0000006c0200720c */ /* 0x000fe20003f44070 */
[----:B------:R-:W-:Y:S01]  /*1d50*/  IMAD.MOV R11, RZ, RZ, -R8 ;  /* 0x000000ffff0b7224 */ /* 0x000fe200078e0a08 */
[----:B------:R-:W-:Y:S01]  /*1d60*/  LOP3.LUT R8, R4, 0x3e, RZ, 0xfc, !PT ;  /* 0x0000003e04087812 */ /* 0x000fe200078efcff */
[----:B------:R-:W-:-:S02]  /*1d70*/  IMAD R112, R2, R5, R112 ;  /* 0x0000000502707224 */ /* 0x000fc400078e0270 */
[----:B------:R-:W-:Y:S01]  /*1d80*/  IMAD.MOV R9, RZ, RZ, -R9 ;  /* 0x000000ffff097224 */ /* 0x000fe200078e0a09 */
[----:B------:R-:W-:Y:S01]  /*1d90*/  IABS R124, R8 ;  /* 0x00000008007c7213 */ /* 0x000fe20000000000 */
[----:B------:R-:W-:Y:S01]  /*1da0*/  IMAD R114, R2, R11, R114 ;  /* 0x0000000b02727224 */ /* 0x000fe200078e0272 */
[----:B------:R-:W-:Y:S01]  /*1db0*/  @!P6 IADD3 R110, R110, -R2, RZ ;  /* 0x800000026e6ee210 */ /* 0x000fe20007ffe0ff */
[----:B------:R-:W-:Y:S01]  /*1dc0*/  @!P1 IMAD.MOV R104, RZ, RZ, -R104 ;  /* 0x000000ffff689224 */ /* 0x000fe200078e0a68 */
[C---:B------:R-:W-:Y:S01]  /*1dd0*/  ISETP.GT.U32.AND P1, PT, R2.reuse, R112, PT ;  /* 0x000000700200720c */ /* 0x040fe20003f24070 */
[----:B------:R-:W-:Y:S01]  /*1de0*/  IMAD R122, R2, R9, R122 ;  /* 0x00000009027a7224 */ /* 0x000fe200078e027a */
[----:B------:R-:W-:Y:S01]  /*1df0*/  LOP3.LUT R11, R4, 0x42, RZ, 0xfc, !PT ;  /* 0x00000042040b7812 */ /* 0x000fe200078efcff */
[----:B------:R-:W-:Y:S01]  /*1e00*/  @!P4 IMAD.MOV R106, RZ, RZ, -R106 ;  /* 0x000000ffff6ac224 */ /* 0x000fe200078e0a6a */
[----:B------:R-:W-:Y:S01]  /*1e10*/  ISETP.GT.U32.AND P4, PT, R2, R114, PT ;  /* 0x000000720200720c */ /* 0x000fe20003f84070 */
[----:B------:R-:W-:Y:S01]  /*1e20*/  @!P2 IMAD.IADD R108, R108, 0x1, -R2 ;  /* 0x000000016c6ca824 */ /* 0x000fe200078e0a02 */
[----:B------:R-:W-:Y:S01]  /*1e30*/  ISETP.GT.U32.AND P6, PT, R2, R122, PT ;  /* 0x0000007a0200720c */ /* 0x000fe20003fc4070 */
[----:B------:R-:W-:Y:S01]  /*1e40*/  IMAD.HI.U32 R5, R3, R124, RZ ;  /* 0x0000007c03057227 */ /* 0x000fe200078e00ff */
[----:B------:R-:W-:-:S02]  /*1e50*/  ISETP.GE.AND P2, PT, R10, RZ, PT ;  /* 0x000000ff0a00720c */ /* 0x000fc40003f46270 */
[----:B------:R-:W-:Y:S01]  /*1e60*/  LOP3.LUT R10, R4, 0x40, RZ, 0xfc, !PT ;  /* 0x00000040040a7812 */ /* 0x000fe200078efcff */
[----:B------:R-:W-:Y:S01]  /*1e70*/  IMAD.MOV R9, RZ, RZ, -R5 ;  /* 0x000000ffff097224 */ /* 0x000fe200078e0a05 */
[----:B------:R-:W-:Y:S01]  /*1e80*/  IABS R128, R11 ;  /* 0x0000000b00807213 */ /* 0x000fe20000000000 */
[----:B------:R-:W-:Y:S01]  /*1e90*/  @!P1 IMAD.IADD R112, R112, 0x1, -R2 ;  /* 0x0000000170709824 */ /* 0x000fe200078e0a02 */
[----:B------:R-:W-:Y:S01]  /*1ea0*/  IABS R126, R10 ;  /* 0x0000000a007e7213 */ /* 0x000fe20000000000 */
[----:B------:R-:W-:Y:S01]  /*1eb0*/  @!P5 IMAD.MOV R102, RZ, RZ, -R102 ;  /* 0x000000ffff66d224 */ /* 0x000fe200078e0a66 */
[----:B------:R-:W-:Y:S01]  /*1ec0*/  ISETP.GT.U32.AND P5, PT, R2, R108, PT ;  /* 0x0000006c0200720c */ /* 0x000fe20003fa4070 */
[----:B------:R-:W-:Y:S01]  /*1ed0*/  @!P4 IMAD.IADD R114, R114, 0x1, -R2 ;  /* 0x000000017272c824 */ /* 0x000fe200078e0a02 */
[----:B------:R-:W-:Y:S01]  /*1ee0*/  ISETP.GT.U32.AND P4, PT, R2, R112, PT ;  /* 0x000000700200720c */ /* 0x000fe20003f84070 */
[----:B------:R-:W-:Y:S01]  /*1ef0*/  IMAD.HI.U32 R5, R3, R126, RZ ;  /* 0x0000007e03057227 */ /* 0x000fe200078e00ff */
[----:B------:R-:W-:-:S02]  /*1f00*/  ISETP.GE.AND P1, PT, R14, RZ, PT ;  /* 0x000000ff0e00720c */ /* 0x000fc40003f26270 */
[----:B------:R-:W-:Y:S01]  /*1f10*/  LOP3.LUT R14, R4, 0x46, RZ, 0xfc, !PT ;  /* 0x00000046040e7812 */ /* 0x000fe200078efcff */
[----:B------:R-:W-:Y:S01]  /*1f20*/  @!P6 IMAD.IADD R122, R122, 0x1, -R2 ;  /* 0x000000017a7ae824 */ /* 0x000fe200078e0a02 */
[C---:B------:R-:W-:Y:S01]  /*1f30*/  ISETP.GT.U32.AND P6, PT, R2.reuse, R114, PT ;  /* 0x000000720200720c */ /* 0x040fe20003fc4070 */
[----:B------:R-:W-:Y:S01]  /*1f40*/  IMAD R124, R2, R9, R124 ;  /* 0x00000009027c7224 */ /* 0x000fe200078e027c */
[----:B------:R-:W-:Y:S01]  /*1f50*/  IADD3 R5, -R5, RZ, RZ ;  /* 0x000000ff05057210 */ /* 0x000fe20007ffe1ff */
[----:B------:R-:W-:Y:S01]  /*1f60*/  @!P3 IMAD.MOV R110, RZ, RZ, -R110 ;  /* 0x000000ffff6eb224 */ /* 0x000fe200078e0a6e */
[----:B------:R-:W-:Y:S01]  /*1f70*/  IABS R132, R14 ;  /* 0x0000000e00847213 */ /* 0x000fe20000000000 */
[--C-:B------:R-:W-:Y:S01]  /*1f80*/  @!P5 IMAD.IADD R108, R108, 0x1, -R2.reuse ;  /* 0x000000016c6cd824 */ /* 0x100fe200078e0a02 */
[----:B------:R-:W-:Y:S01]  /*1f90*/  ISETP.GE.AND P5, PT, R13, RZ, PT ;  /* 0x000000ff0d00720c */ /* 0x000fe20003fa6270 */
[----:B------:R-:W-:Y:S01]  /*1fa0*/  @!P4 IMAD.IADD R112, R112, 0x1, -R2 ;  /* 0x000000017070c824 */ /* 0x000fe200078e0a02 */
[C---:B------:R-:W-:Y:S01]  /*1fb0*/  ISETP.GT.U32.AND P4, PT, R2.reuse, R124, PT ;  /* 0x0000007c0200720c */ /* 0x040fe20003f84070 */
[----:B------:R-:W-:Y:S01]  /*1fc0*/  IMAD R126, R2, R5, R126 ;  /* 0x00000005027e7224 */ /* 0x000fe200078e027e */
[----:B------:R-:W-:Y:S01]  /*1fd0*/  LOP3.LUT R13, R4, 0x44, RZ, 0xfc, !PT ;  /* 0x00000044040d7812 */ /* 0x000fe200078efcff */
[----:B------:R-:W-:-:S03]  /*1fe0*/  IMAD.HI.U32 R5, R3, R128, RZ ;  /* 0x0000008003057227 */ /* 0x000fc600078e00ff */
[----:B------:R-:W-:Y:S01]  /*1ff0*/  IABS R130, R13 ;  /* 0x0000000d00827213 */ /* 0x000fe20000000000 */
[----:B------:R-:W-:Y:S01]  /*2000*/  @!P6 IMAD.IADD R114, R114, 0x1, -R2 ;  /* 0x000000017272e824 */ /* 0x000fe200078e0a02 */
[----:B------:R-:W-:Y:S01]  /*2010*/  ISETP.GT.U32.AND P6, PT, R2, R126, PT ;  /* 0x0000007e0200720c */ /* 0x000fe20003fc4070 */
[----:B------:R-:W-:Y:S02]  /*2020*/  IMAD.MOV R9, RZ, RZ, -R5 ;  /* 0x000000ffff097224 */ /* 0x000fe400078e0a05 */
[----:B------:R-:W-:-:S04]  /*2030*/  IMAD.HI.U32 R5, R3, R130, RZ ;  /* 0x0000008203057227 */ /* 0x000fc800078e00ff */
[----:B------:R-:W-:Y:S01]  /*2040*/  @!P4 IMAD.IADD R124, R124, 0x1, -R2 ;  /* 0x000000017c7cc824 */ /* 0x000fe200078e0a02 */
[----:B------:R-:W-:Y:S01]  /*2050*/  ISETP.GE.AND P4, PT, R10, RZ, PT ;  /* 0x000000ff0a00720c */ /* 0x000fe20003f86270 */
[----:B------:R-:W-:Y:S01]  /*2060*/  @!P0 IMAD.MOV R108, RZ, RZ, -R108 ;  /* 0x000000ffff6c8224 */ /* 0x000fe200078e0a6c */
[C---:B------:R-:W-:Y:S01]  /*2070*/  ISETP.GT.U32.AND P0, PT, R2.reuse, R122, PT ;  /* 0x0000007a0200720c */ /* 0x040fe20003f04070 */
[----:B------:R-:W-:Y:S01]  /*2080*/  IMAD R128, R2, R9, R128 ;  /* 0x0000000902807224 */ /* 0x000fe200078e0280 */
[----:B------:R-:W-:Y:S01]  /*2090*/  IADD3 R9, -R5, RZ, RZ ;  /* 0x000000ff05097210 */ /* 0x000fe20007ffe1ff */
[----:B------:R-:W-:Y:S01]  /*20a0*/  @!P6 IMAD.IADD R126, R126, 0x1, -R2 ;  /* 0x000000017e7ee824 */ /* 0x000fe200078e0a02 */
[C---:B------:R-:W-:Y:S01]  /*20b0*/  ISETP.GT.U32.AND P6, PT, R2.reuse, R124, PT ;  /* 0x0000007c0200720c */ /* 0x040fe20003fc4070 */
[----:B------:R-:W-:Y:S01]  /*20c0*/  @!P2 IMAD.MOV R112, RZ, RZ, -R112 ;  /* 0x000000ffff70a224 */ /* 0x000fe200078e0a70 */
[C---:B------:R-:W-:Y:S01]  /*20d0*/  ISETP.GT.U32.AND P3, PT, R2.reuse, R128, PT ;  /* 0x000000800200720c */ /* 0x040fe20003f64070 */
[C---:B------:R-:W-:Y:S01]  /*20e0*/  IMAD R130, R2.reuse, R9, R130 ;  /* 0x0000000902827224 */ /* 0x040fe200078e0282 */
[----:B------:R-:W-:Y:S01]  /*20f0*/  ISETP.GT.U32.AND P2, PT, R2, R126, PT ;  /* 0x0000007e0200720c */ /* 0x000fe20003f44070 */
[----:B------:R-:W-:Y:S01]  /*2100*/  IMAD.HI.U32 R5, R3, R132, RZ ;  /* 0x0000008403057227 */ /* 0x000fe200078e00ff */
[----:B------:R-:W-:-:S02]  /*2110*/  LOP3.LUT R9, R4, 0x4a, RZ, 0xfc, !PT ;  /* 0x0000004a04097812 */ /* 0x000fc400078efcff */
[----:B------:R-:W-:Y:S01]  /*2120*/  LOP3.LUT R10, R4, 0x4c, RZ, 0xfc, !PT ;  /* 0x0000004c040a7812 */ /* 0x000fe200078efcff */
[----:B------:R-:W-:Y:S01]  /*2130*/  @!P0 IMAD.IADD R122, R122, 0x1, -R2 ;  /* 0x000000017a7a8824 */ /* 0x000fe200078e0a02 */
[----:B------:R-:W-:Y:S01]  /*2140*/  ISETP.GE.AND P0, PT, R8, RZ, PT ;  /* 0x000000ff0800720c */ /* 0x000fe20003f06270 */
[----:B------:R-:W-:Y:S01]  /*2150*/  @!P5 IMAD.MOV R114, RZ, RZ, -R114 ;  /* 0x000000ffff72d224 */ /* 0x000fe200078e0a72 */
[----:B------:R-:W-:Y:S01]  /*2160*/  LOP3.LUT R8, R4, 0x48, RZ, 0xfc, !PT ;  /* 0x0000004804087812 */ /* 0x000fe200078efcff */
[--C-:B------:R-:W-:Y:S01]  /*2170*/  @!P6 IMAD.IADD R124, R124, 0x1, -R2.reuse ;  /* 0x000000017c7ce824 */ /* 0x100fe200078e0a02 */
[----:B------:R-:W-:Y:S01]  /*2180*/  ISETP.GT.U32.AND P6, PT, R2, R130, PT ;  /* 0x000000820200720c */ /* 0x000fe20003fc4070 */
[--C-:B------:R-:W-:Y:S01]  /*2190*/  @!P3 IMAD.IADD R128, R128, 0x1, -R2.reuse ;  /* 0x000000018080b824 */ /* 0x100fe200078e0a02 */
[----:B------:R-:W-:Y:S01]  /*21a0*/  IADD3 R5, -R5, RZ, RZ ;  /* 0x000000ff05057210 */ /* 0x000fe20007ffe1ff */
[----:B------:R-:W-:Y:S01]  /*21b0*/  @!P2 IMAD.IADD R126, R126, 0x1, -R2 ;  /* 0x000000017e7ea824 */ /* 0x000fe200078e0a02 */
[----:B------:R-:W-:Y:S01]  /*21c0*/  IABS R134, R8 ;  /* 0x0000000800867213 */ /* 0x000fe20000000000 */
[----:B------:R-:W-:Y:S01]  /*21d0*/  @!P1 IMAD.MOV R122, RZ, RZ, -R122 ;  /* 0x000000ffff7a9224 */ /* 0x000fe200078e0a7a */
[----:B------:R-:W-:Y:S01]  /*21e0*/  ISETP.GE.AND P5, PT, R11, RZ, PT ;  /* 0x000000ff0b00720c */ /* 0x000fe20003fa6270 */
[----:B------:R-:W-:Y:S01]  /*21f0*/  IMAD R132, R2, R5, R132 ;  /* 0x0000000502847224 */ /* 0x000fe200078e0284 */
[----:B------:R-:W-:Y:S01]  /*2200*/  IABS R136, R9 ;  /* 0x0000000900887213 */ /* 0x000fe20000000000 */
[----:B------:R-:W-:Y:S01]  /*2210*/  IMAD.HI.U32 R5, R3, R134, RZ ;  /* 0x0000008603057227 */ /* 0x000fe200078e00ff */
[----:B------:R-:W-:-:S02]  /*2220*/  ISETP.GE.AND P1, PT, R13, RZ, PT ;  /* 0x000000ff0d00720c */ /* 0x000fc40003f26270 */
[----:B------:R-:W-:Y:S01]  /*2230*/  IABS R138, R10 ;  /* 0x0000000a008a7213 */ /* 0x000fe20000000000 */
[----:B------:R-:W-:Y:S01]  /*2240*/  @!P6 IMAD.IADD R130, R130, 0x1, -R2 ;  /* 0x000000018282e824 */ /* 0x000fe200078e0a02 */
[C---:B------:R-:W-:Y:S01]  /*2250*/  ISETP.GT.U32.AND P6, PT, R2.reuse, R128, PT ;  /* 0x000000800200720c */ /* 0x040fe20003fc4070 */
[----:B------:R-:W-:Y:S01]  /*2260*/  @!P4 IMAD.MOV R126, RZ, RZ, -R126 ;  /* 0x000000ffff7ec224 */ /* 0x000fe200078e0a7e */
[C---:B------:R-:W-:Y:S01]  /*2270*/  ISETP.GT.U32.AND P4, PT, R2.reuse, R132, PT ;  /* 0x000000840200720c */ /* 0x040fe20003f84070 */
[----:B------:R-:W-:Y:S01]  /*2280*/  @!P0 IMAD.MOV R124, RZ, RZ, -R124 ;  /* 0x000000ffff7c8224 */ /* 0x000fe200078e0a7c */
[----:B------:R-:W-:Y:S02]  /*2290*/  ISETP.GT.U32.AND P0, PT, R2, R130, PT ;  /* 0x000000820200720c */ /* 0x000fe40003f04070 */
[----:B------:R-:W-:Y:S02]  /*22a0*/  IADD3 R5, -R5, RZ, RZ ;  /* 0x000000ff05057210 */ /* 0x000fe40007ffe1ff */
[----:B------:R-:W-:Y:S01]  /*22b0*/  ISETP.GE.AND P3, PT, R8, RZ, PT ;  /* 0x000000ff0800720c */ /* 0x000fe20003f66270 */
[----:B------:R-:W-:Y:S01]  /*22c0*/  IMAD.HI.U32 R8, R3, R138, RZ ;  /* 0x0000008a03087227 */ /* 0x000fe200078e00ff */
[----:B------:R-:W-:-:S02]  /*22d0*/  LOP3.LUT R13, R4, 0x4e, RZ, 0xfc, !PT ;  /* 0x0000004e040d7812 */ /* 0x000fc400078efcff */
[----:B------:R-:W-:Y:S01]  /*22e0*/  ISETP.GE.AND P2, PT, R14, RZ, PT ;  /* 0x000000ff0e00720c */ /* 0x000fe20003f46270 */
[----:B------:R-:W-:Y:S01]  /*22f0*/  IMAD R134, R2, R5, R134 ;  /* 0x0000000502867224 */ /* 0x000fe200078e0286 */
[----:B------:R-:W-:Y:S01]  /*2300*/  IABS R140, R13 ;  /* 0x0000000d008c7213 */ /* 0x000fe20000000000 */
[--C-:B------:R-:W-:Y:S01]  /*2310*/  @!P6 IMAD.IADD R128, R128, 0x1, -R2.reuse ;  /* 0x000000018080e824 */ /* 0x100fe200078e0a02 */
[----:B------:R-:W-:Y:S01]  /*2320*/  @!P4 IADD3 R132, R132, -R2, RZ ;  /* 0x800000028484c210 */ /* 0x000fe20007ffe0ff */
[----:B------:R-:W-:Y:S01]  /*2330*/  IMAD.HI.U32 R5, R3, R136, RZ ;  /* 0x0000008803057227 */ /* 0x000fe200078e00ff */
[----:B------:R-:W-:Y:S02]  /*2340*/  ISETP.GT.U32.AND P6, PT, R2, R134, PT ;  /* 0x000000860200720c */ /* 0x000fe40003fc4070 */
[----:B------:R-:W-:Y:S01]  /*2350*/  ISETP.GE.AND P4, PT, R10, RZ, PT ;  /* 0x000000ff0a00720c */ /* 0x000fe20003f86270 */
[----:B------:R-:W-:Y:S01]  /*2360*/  @!P0 IMAD.IADD R130, R130, 0x1, -R2 ;  /* 0x0000000182828824 */ /* 0x000fe200078e0a02 */
[----:B------:R-:W-:Y:S01]  /*2370*/  ISETP.GE.AND P0, PT, R9, RZ, PT ;  /* 0x000000ff0900720c */ /* 0x000fe20003f06270 */
[----:B------:R-:W-:Y:S01]  /*2380*/  @!P5 IMAD.MOV R128, RZ, RZ, -R128 ;  /* 0x000000ffff80d224 */ /* 0x000fe200078e0a80 */
[----:B------:R-:W-:Y:S01]  /*2390*/  ISETP.GT.U32.AND P5, PT, R2, R132, PT ;  /* 0x000000840200720c */ /* 0x000fe20003fa4070 */
[----:B------:R-:W-:Y:S01]  /*23a0*/  IMAD.MOV R9, RZ, RZ, -R5 ;  /* 0x000000ffff097224 */ /* 0x000fe200078e0a05 */
[C---:B------:R-:W-:Y:S01]  /*23b0*/  LOP3.LUT R10, R4.reuse, 0x50, RZ, 0xfc, !PT ;  /* 0x00000050040a7812 */ /* 0x040fe200078efcff */
[----:B------:R-:W-:Y:S01]  /*23c0*/  IMAD.MOV R11, RZ, RZ, -R8 ;  /* 0x000000ffff0b7224 */ /* 0x000fe200078e0a08 */
[----:B------:R-:W-:Y:S01]  /*23d0*/  LOP3.LUT R14, R4, 0x54, RZ, 0xfc, !PT ;  /* 0x00000054040e7812 */ /* 0x000fe200078efcff */
[C---:B------:R-:W-:Y:S01]  /*23e0*/  IMAD R136, R2.reuse, R9, R136 ;  /* 0x0000000902887224 */ /* 0x040fe200078e0288 */
[----:B------:R-:W-:Y:S01]  /*23f0*/  IABS R142, R10 ;  /* 0x0000000a008e7213 */ /* 0x000fe20000000000 */
[----:B------:R-:W-:Y:S01]  /*2400*/  IMAD R138, R2, R11, R138 ;  /* 0x0000000b028a7224 */ /* 0x000fe200078e028a */
[----:B------:R-:W-:Y:S01]  /*2410*/  LOP3.LUT R11, R4, 0x52, RZ, 0xfc, !PT ;  /* 0x00000052040b7812 */ /* 0x000fe200078efcff */
[----:B------:R-:W-:Y:S01]  /*2420*/  @!P1 IMAD.MOV R130, RZ, RZ, -R130 ;  /* 0x000000ffff829224 */ /* 0x000fe200078e0a82 */
[----:B------:R-:W-:Y:S01]  /*2430*/  ISETP.GT.U32.AND P1, PT, R2, R136, PT ;  /* 0x000000880200720c */ /* 0x000fe20003f24070 */
[--C-:B------:R-:W-:Y:S01]  /*2440*/  @!P6 IMAD.IADD R134, R134, 0x1, -R2.reuse ;  /* 0x000000018686e824 */ /* 0x100fe200078e0a02 */
[----:B------:R-:W-:Y:S01]  /*2450*/  IABS R146, R11 ;  /* 0x0000000b00927213 */ /* 0x000fe20000000000 */
[----:B------:R-:W-:Y:S01]  /*2460*/  @!P5 IMAD.IADD R132, R132, 0x1, -R2 ;  /* 0x000000018484d824 */ /* 0x000fe200078e0a02 */
[C---:B------:R-:W-:Y:S01]  /*2470*/  ISETP.GT.U32.AND P5, PT, R2.reuse, R138, PT ;  /* 0x0000008a0200720c */ /* 0x040fe20003fa4070 */
[----:B------:R-:W-:Y:S01]  /*2480*/  IMAD.HI.U32 R5, R3, R140, RZ ;  /* 0x0000008c03057227 */ /* 0x000fe200078e00ff */
[----:B------:R-:W-:-:S02]  /*2490*/  ISETP.GT.U32.AND P6, PT, R2, R134, PT ;  /* 0x000000860200720c */ /* 0x000fc40003fc4070 */
[----:B------:R-:W-:Y:S01]  /*24a0*/  IABS R144, R14 ;  /* 0x0000000e00907213 */ /* 0x000fe20000000000 */
[----:B------:R-:W-:Y:S01]  /*24b0*/  IMAD.MOV R5, RZ, RZ, -R5 ;  /* 0x000000ffff057224 */ /* 0x000fe200078e0a05 */
[----:B------:R-:W-:Y:S01]  /*24c0*/  @!P2 IADD3 R132, -R132, RZ, RZ ;  /* 0x000000ff8484a210 */ /* 0x000fe20007ffe1ff */
[----:B------:R-:W-:-:S04]  /*24d0*/  IMAD.HI.U32 R8, R3, R146, RZ ;  /* 0x0000009203087227 */ /* 0x000fc800078e00ff */
[----:B------:R-:W-:Y:S01]  /*24e0*/  @!P1 IMAD.IADD R136, R136, 0x1, -R2 ;  /* 0x0000000188889824 */ /* 0x000fe200078e0a02 */
[----:B------:R-:W-:Y:S01]  /*24f0*/  ISETP.GE.AND P1, PT, R13, RZ, PT ;  /* 0x000000ff0d00720c */ /* 0x000fe20003f26270 */
[----:B------:R-:W-:Y:S01]  /*2500*/  IMAD R140, R2, R5, R140 ;  /* 0x00000005028c7224 */ /* 0x000fe200078e028c */
[----:B------:R-:W-:Y:S01]  /*2510*/  LOP3.LUT R13, R4, 0x68, RZ, 0xfc, !PT ;  /* 0x00000068040d7812 */ /* 0x000fe200078efcff */
[----:B------:R-:W-:Y:S01]  /*2520*/  @!P5 IMAD.IADD R138, R138, 0x1, -R2 ;  /* 0x000000018a8ad824 */ /* 0x000fe200078e0a02 */
[----:B------:R-:W-:Y:S01]  /*2530*/  @!P6 IADD3 R134, R134, -R2, RZ ;  /* 0x800000028686e210 */ /* 0x000fe20007ffe0ff */
[----:B------:R-:W-:Y:S01]  /*2540*/  IMAD.HI.U32 R5, R3, R142, RZ ;  /* 0x0000008e03057227 */ /* 0x000fe200078e00ff */
[C---:B------:R-:W-:Y:S02]  /*2550*/  ISETP.GT.U32.AND P5, PT, R2.reuse, R136, PT ;  /* 0x000000880200720c */ /* 0x040fe40003fa4070 */
[----:B------:R-:W-:Y:S01]  /*2560*/  ISETP.GT.U32.AND P6, PT, R2, R140, PT ;  /* 0x0000008c0200720c */ /* 0x000fe20003fc4070 */
[----:B------:R-:W-:Y:S01]  /*2570*/  IMAD.MOV R5, RZ, RZ, -R5 ;  /* 0x000000ffff057224 */ /* 0x000fe200078e0a05 */
[----:B------:R-:W-:Y:S01]  /*2580*/  IABS R166, R13 ;  /* 0x0000000d00a67213 */ /* 0x000fe20000000000 */
[----:B------:R-:W-:-:S02]  /*2590*/  IMAD.MOV R9, RZ, RZ, -R8 ;  /* 0x000000ffff097224 */ /* 0x000fc400078e0a08 */
[----:B------:R-:W-:Y:S02]  /*25a0*/  IMAD R142, R2, R5, R142 ;  /* 0x00000005028e7224 */ /* 0x000fe400078e028e */
[----:B------:R-:W-:-:S04]  /*25b0*/  IMAD.HI.U32 R8, R3, R148, RZ ;  /* 0x0000009403087227 */ /* 0x000fc800078e00ff */
[--C-:B------:R-:W-:Y:S01]  /*25c0*/  @!P5 IMAD.IADD R136, R136, 0x1, -R2.reuse ;  /* 0x000000018888d824 */ /* 0x100fe200078e0a02 */
[----:B------:R-:W-:Y:S01]  /*25d0*/  ISETP.GT.U32.AND P5, PT, R2, R142, PT ;  /* 0x0000008e0200720c */ /* 0x000fe20003fa4070 */
[----:B------:R-:W-:Y:S01]  /*25e0*/  @!P6 IMAD.IADD R140, R140, 0x1, -R2 ;  /* 0x000000018c8ce824 */ /* 0x000fe200078e0a02 */
[C---:B------:R-:W-:Y:S01]  /*25f0*/  ISETP.GT.U32.AND P6, PT, R2.reuse, R138, PT ;  /* 0x0000008a0200720c */ /* 0x040fe20003fc4070 */
[----:B------:R-:W-:Y:S02]  /*2600*/  IMAD R146, R2, R9, R146 ;  /* 0x0000000902927224 */ /* 0x000fe400078e0292 */
[----:B------:R-:W-:Y:S01]  /*2610*/  IMAD.MOV R9, RZ, RZ, -R8 ;  /* 0x000000ffff097224 */ /* 0x000fe200078e0a08 */
[----:B------:R-:W-:Y:S01]  /*2620*/  LOP3.LUT R8, R4, 0x5a, RZ, 0xfc, !PT ;  /* 0x0000005a04087812 */ /* 0x000fe200078efcff */
[----:B------:R-:W-:Y:S01]  /*2630*/  @!P0 IMAD.MOV R136, RZ, RZ, -R136 ;  /* 0x000000ffff888224 */ /* 0x000fe200078e0a88 */
[C---:B------:R-:W-:Y:S01]  /*2640*/  ISETP.GT.U32.AND P2, PT, R2.reuse, R140, PT ;  /* 0x0000008c0200720c */ /* 0x040fe20003f44070 */
[----:B------:R-:W-:Y:S01]  /*2650*/  IMAD R148, R2, R9, R148 ;  /* 0x0000000902947224 */ /* 0x000fe200078e0294 */
[----:B------:R-:W-:Y:S01]  /*2660*/  IABS R152, R8 ;  /* 0x0000000800987213 */ /* 0x000fe20000000000 */
[----:B------:R-:W-:Y:S01]  /*2670*/  @!P3 IMAD.MOV R134, RZ, RZ, -R134 ;  /* 0x000000ffff86b224 */ /* 0x000fe200078e0a86 */
[----:B------:R-:W-:Y:S01]  /*2680*/  ISETP.GE.AND P3, PT, R10, RZ, PT ;  /* 0x000000ff0a00720c */ /* 0x000fe20003f66270 */
[--C-:B------:R-:W-:Y:S01]  /*2690*/  @!P5 IMAD.IADD R142, R142, 0x1, -R2.reuse ;  /* 0x000000018e8ed824 */ /* 0x100fe200078e0a02 */
[----:B------:R-:W-:Y:S01]  /*26a0*/  LOP3.LUT R10, R4, 0x58, RZ, 0xfc, !PT ;  /* 0x00000058040a7812 */ /* 0x000fe200078efcff */
[----:B------:R-:W-:Y:S01]  /*26b0*/  @!P6 IMAD.IADD R138, R138, 0x1, -R2 ;  /* 0x000000018a8ae824 */ /* 0x000fe200078e0a02 */
[C---:B------:R-:W-:Y:S01]  /*26c0*/  ISETP.GT.U32.AND P6, PT, R2.reuse, R146, PT ;  /* 0x000000920200720c */ /* 0x040fe20003fc4070 */
[----:B------:R-:W-:Y:S01]  /*26d0*/  IMAD.HI.U32 R5, R3, R144, RZ ;  /* 0x0000009003057227 */ /* 0x000fe200078e00ff */
[----:B------:R-:W-:-:S02]  /*26e0*/  ISETP.GT.U32.AND P0, PT, R2, R142, PT ;  /* 0x0000008e0200720c */ /* 0x000fc40003f04070 */
[----:B------:R-:W-:Y:S01]  /*26f0*/  IABS R150, R10 ;  /* 0x0000000a00967213 */ /* 0x000fe20000000000 */
[----:B------:R-:W-:Y:S01]  /*2700*/  @!P4 IMAD.MOV R138, RZ, RZ, -R138 ;  /* 0x000000ffff8ac224 */ /* 0x000fe200078e0a8a */
[----:B------:R-:W-:Y:S01]  /*2710*/  ISETP.GT.U32.AND P4, PT, R2, R148, PT ;  /* 0x000000940200720c */ /* 0x000fe20003f84070 */
[----:B------:R-:W-:Y:S01]  /*2720*/  IMAD.MOV R5, RZ, RZ, -R5 ;  /* 0x000000ffff057224 */ /* 0x000fe200078e0a05 */
[----:B------:R-:W-:Y:S02]  /*2730*/  @!P2 IADD3 R140, R140, -R2, RZ ;  /* 0x800000028c8ca210 */ /* 0x000fe40007ffe0ff */
[----:B------:R-:W-:Y:S01]  /*2740*/  ISETP.GE.AND P2, PT, R11, RZ, PT ;  /* 0x000000ff0b00720c */ /* 0x000fe20003f46270 */
[----:B------:R-:W-:Y:S01]  /*2750*/  IMAD R144, R2, R5, R144 ;  /* 0x0000000502907224 */ /* 0x000fe200078e0290 */
[----:B------:R-:W-:Y:S01]  /*2760*/  LOP3.LUT R9, R4, 0x60, RZ, 0xfc, !PT ;  /* 0x0000006004097812 */ /* 0x000fe200078efcff */
[----:B------:R-:W-:Y:S02]  /*2770*/  @!P6 IMAD.IADD R146, R146, 0x1, -R2 ;  /* 0x000000019292e824 */ /* 0x000fe400078e0a02 */
[----:B------:R-:W-:Y:S01]  /*2780*/  IMAD.HI.U32 R5, R3, R150, RZ ;  /* 0x0000009603057227 */ /* 0x000fe200078e00ff */
[----:B------:R-:W-:-:S02]  /*2790*/  ISETP.GT.U32.AND P5, PT, R2, R144, PT ;  /* 0x000000900200720c */ /* 0x000fc40003fa4070 */
[----:B------:R-:W-:Y:S01]  /*27a0*/  ISETP.GT.U32.AND P6, PT, R2, R146, PT ;  /* 0x000000920200720c */ /* 0x000fe20003fc4070 */
[--C-:B------:R-:W-:Y:S01]  /*27b0*/  @!P0 IMAD.IADD R142, R142, 0x1, -R2.reuse ;  /* 0x000000018e8e8824 */ /* 0x100fe200078e0a02 */
[----:B------:R-:W-:Y:S01]  /*27c0*/  ISETP.GE.AND P0, PT, R15, RZ, PT ;  /* 0x000000ff0f00720c */ /* 0x000fe20003f06270 */
[----:B------:R-:W-:Y:S01]  /*27d0*/  @!P4 IMAD.IADD R148, R148, 0x1, -R2 ;  /* 0x000000019494c824 */ /* 0x000fe200078e0a02 */
[----:B------:R-:W-:Y:S01]  /*27e0*/  IABS R156, R9 ;  /* 0x00000009009c7213 */ /* 0x000fe20000000000 */
[----:B------:R-:W-:Y:S01]  /*27f0*/  IMAD.MOV R5, RZ, RZ, -R5 ;  /* 0x000000ffff057224 */ /* 0x000fe200078e0a05 */
[----:B------:R-:W-:Y:S01]  /*2800*/  @!P3 IADD3 R142, -R142, RZ, RZ ;  /* 0x000000ff8e8eb210 */ /* 0x000fe20007ffe1ff */
[----:B------:R-:W-:Y:S01]  /*2810*/  @!P1 IMAD.MOV R140, RZ, RZ, -R140 ;  /* 0x000000ffff8c9224 */ /* 0x000fe200078e0a8c */
[C---:B------:R-:W-:Y:S01]  /*2820*/  ISETP.GT.U32.AND P3, PT, R2.reuse, R148, PT ;  /* 0x000000940200720c */ /* 0x040fe20003f64070 */
[----:B------:R-:W-:Y:S01]  /*2830*/  IMAD R150, R2, R5, R150 ;  /* 0x0000000502967224 */ /* 0x000fe200078e0296 */
[----:B------:R-:W-:Y:S01]  /*2840*/  ISETP.GE.AND P1, PT, R14, RZ, PT ;  /* 0x000000ff0e00720c */ /* 0x000fe20003f26270 */
[----:B------:R-:W-:Y:S01]  /*2850*/  IMAD.HI.U32 R5, R3, R152, RZ ;  /* 0x0000009803057227 */ /* 0x000fe200078e00ff */
[----:B------:R-:W-:-:S02]  /*2860*/  @!P5 IADD3 R144, R144, -R2, RZ ;  /* 0x800000029090d210 */ /* 0x000fc40007ffe0ff */
[----:B------:R-:W-:Y:S01]  /*2870*/  ISETP.GE.AND P4, PT, R10, RZ, PT ;  /* 0x000000ff0a00720c */ /* 0x000fe20003f86270 */
[----:B------:R-:W-:Y:S01]  /*2880*/  IMAD.MOV R5, RZ, RZ, -R5 ;  /* 0x000000ffff057224 */ /* 0x000fe200078e0a05 */
[----:B------:R-:W-:Y:S01]  /*2890*/  ISETP.GT.U32.AND P5, PT, R2, R144, PT ;  /* 0x000000900200720c */ /* 0x000fe20003fa4070 */
[----:B------:R-:W-:Y:S01]  /*28a0*/  @!P6 IMAD.IADD R146, R146, 0x1, -R2 ;  /* 0x000000019292e824 */ /* 0x000fe200078e0a02 */
[C---:B------:R-:W-:Y:S01]  /*28b0*/  ISETP.GT.U32.AND P6, PT, R2.reuse, R150, PT ;  /* 0x000000960200720c */ /* 0x040fe20003fc4070 */
[----:B------:R-:W-:Y:S01]  /*28c0*/  IMAD R152, R2, R5, R152 ;  /* 0x0000000502987224 */ /* 0x000fe200078e0298 */
[----:B------:R-:W-:Y:S01]  /*28d0*/  LOP3.LUT R5, R4, 0x5c, RZ, 0xfc, !PT ;  /* 0x0000005c04057812 */ /* 0x000fe200078efcff */
[----:B------:R-:W-:Y:S01]  /*28e0*/  @!P3 IMAD.IADD R148, R148, 0x1, -R2 ;  /* 0x000000019494b824 */ /* 0x000fe200078e0a02 */
[----:B------:R-:W-:Y:S01]  /*28f0*/  LOP3.LUT R10, R4, 0x62, RZ, 0xfc, !PT ;  /* 0x00000062040a7812 */ /* 0x000fe200078efcff */
[----:B------:R-:W-:Y:S01]  /*2900*/  @!P2 IMAD.MOV R146, RZ, RZ, -R146 ;  /* 0x000000ffff92a224 */ /* 0x000fe200078e0a92 */
[----:B------:R-:W-:-:S02]  /*2910*/  ISETP.GT.U32.AND P3, PT, R2, R152, PT ;  /* 0x000000980200720c */ /* 0x000fc40003f64070 */
[----:B------:R-:W-:Y:S02]  /*2920*/  IABS R154, R5 ;  /* 0x00000005009a7213 */ /* 0x000fe40000000000 */
[----:B------:R-:W-:Y:S01]  /*2930*/  ISETP.GE.AND P2, PT, R5, RZ, PT ;  /* 0x000000ff0500720c */ /* 0x000fe20003f46270 */
[--C-:B------:R-:W-:Y:S01]  /*2940*/  @!P5 IMAD.IADD R144, R144, 0x1, -R2.reuse ;  /* 0x000000019090d824 */ /* 0x100fe200078e0a02 */
[----:B------:R-:W-:Y:S01]  /*2950*/  ISETP.GE.AND P5, PT, R8, RZ, PT ;  /* 0x000000ff0800720c */ /* 0x000fe20003fa6270 */
[--C-:B------:R-:W-:Y:S01]  /*2960*/  @!P6 IMAD.IADD R150, R150, 0x1, -R2.reuse ;  /* 0x000000019696e824 */ /* 0x100fe200078e0a02 */
[----:B------:R-:W-:Y:S01]  /*2970*/  LOP3.LUT R8, R4, 0x5e, RZ, 0xfc, !PT ;  /* 0x0000005e04087812 */ /* 0x000fe200078efcff */
[C---:B------:R-:W-:Y:S01]  /*2980*/  IMAD.HI.U32 R5, R3.reuse, R154, RZ ;  /* 0x0000009a03057227 */ /* 0x040fe200078e00ff */
[----:B------:R-:W-:Y:S02]  /*2990*/  @!P0 IADD3 R148, -R148, RZ, RZ ;  /* 0x000000ff94948210 */ /* 0x000fe40007ffe1ff */
[----:B------:R-:W-:Y:S01]  /*29a0*/  ISETP.GT.U32.AND P6, PT, R2, R150, PT ;  /* 0x000000960200720c */ /* 0x000fe20003fc4070 */
[----:B------:R-:W-:Y:S01]  /*29b0*/  @!P3 IMAD.IADD R152, R152, 0x1, -R2 ;  /* 0x000000019898b824 */ /* 0x000fe200078e0a02 */
[----:B------:R-:W-:Y:S01]  /*29c0*/  IABS R158, R8 ;  /* 0x00000008009e7213 */ /* 0x000fe20000000000 */
[----:B------:R-:W-:Y:S01]  /*29d0*/  @!P1 IMAD.MOV R144, RZ, RZ, -R144 ;  /* 0x000000ffff909224 */ /* 0x000fe200078e0a90 */
[----:B------:R-:W-:Y:S01]  /*29e0*/  ISETP.GE.AND P1, PT, R8, RZ, PT ;  /* 0x000000ff0800720c */ /* 0x000fe20003f26270 */
[----:B------:R-:W-:Y:S01]  /*29f0*/  IMAD.HI.U32 R8, R3, R156, RZ ;  /* 0x0000009c03087227 */ /* 0x000fe200078e00ff */
[----:B------:R-:W-:-:S02]  /*2a00*/  ISETP.GT.U32.AND P3, PT, R2, R152, PT ;  /* 0x000000980200720c */ /* 0x000fc40003f64070 */
[----:B------:R-:W-:Y:S01]  /*2a10*/  ISETP.GE.AND P0, PT, R9, RZ, PT ;  /* 0x000000ff0900720c */ /* 0x000fe20003f06270 */
[----:B------:R-:W-:Y:S01]  /*2a20*/  IMAD.MOV R9, RZ, RZ, -R5 ;  /* 0x000000ffff097224 */ /* 0x000fe200078e0a05 */
[----:B------:R-:W-:Y:S01]  /*2a30*/  IABS R160, R10 ;  /* 0x0000000a00a07213 */ /* 0x000fe20000000000 */
[----:B------:R-:W-:Y:S01]  /*2a40*/  IMAD.MOV R11, RZ, RZ, -R8 ;  /* 0x000000ffff0b7224 */ /* 0x000fe200078e0a08 */
[----:B------:R-:W-:Y:S01]  /*2a50*/  LOP3.LUT R15, R4, 0x6c, RZ, 0xfc, !PT ;  /* 0x0000006c040f7812 */ /* 0x000fe200078efcff */
[----:B------:R-:W-:Y:S01]  /*2a60*/  @!P6 IMAD.IADD R150, R150, 0x1, -R2 ;  /* 0x000000019696e824 */ /* 0x000fe200078e0a02 */
[----:B------:R-:W-:Y:S01]  /*2a70*/  ISETP.GE.AND P6, PT, R10, RZ, PT ;  /* 0x000000ff0a00720c */ /* 0x000fe20003fc6270 */
[----:B------:R-:W-:Y:S01]  /*2a80*/  IMAD R154, R2, R9, R154 ;  /* 0x00000009029a7224 */ /* 0x000fe200078e029a */
[----:B------:R-:W-:Y:S01]  /*2a90*/  LOP3.LUT R10, R4, 0x64, RZ, 0xfc, !PT ;  /* 0x00000064040a7812 */ /* 0x000fe200078efcff */
[----:B------:R-:W-:Y:S01]  /*2aa0*/  IMAD R156, R2, R11, R156 ;  /* 0x0000000b029c7224 */ /* 0x000fe200078e029c */
[----:B------:R-:W-:Y:S01]  /*2ab0*/  @!P4 IADD3 R150, -R150, RZ, RZ ;  /* 0x000000ff9696c210 */ /* 0x000fe20007ffe1ff */
[----:B------:R-:W-:Y:S01]  /*2ac0*/  @!P3 IMAD.IADD R152, R152, 0x1, -R2 ;  /* 0x000000019898b824 */ /* 0x000fe200078e0a02 */
[----:B------:R-:W-:Y:S01]  /*2ad0*/  ISETP.GT.U32.AND P4, PT, R2, R154, PT ;  /* 0x0000009a0200720c */ /* 0x000fe20003f84070 */
[----:B------:R-:W-:Y:S01]  /*2ae0*/  IMAD.HI.U32 R5, R3, R158, RZ ;  /* 0x0000009e03057227 */ /* 0x000fe200078e00ff */
[----:B------:R-:W-:-:S02]  /*2af0*/  LOP3.LUT R11, R4, 0x66, RZ, 0xfc, !PT ;  /* 0x00000066040b7812 */ /* 0x000fc400078efcff */
[----:B------:R-:W-:Y:S01]  /*2b00*/  IABS R162, R10 ;  /* 0x0000000a00a27213 */ /* 0x000fe20000000000 */
[----:B------:R-:W-:Y:S01]  /*2b10*/  @!P5 IMAD.MOV R152, RZ, RZ, -R152 ;  /* 0x000000ffff98d224 */ /* 0x000fe200078e0a98 */
[----:B------:R-:W-:Y:S01]  /*2b20*/  ISETP.GT.U32.AND P5, PT, R2, R156, PT ;  /* 0x0000009c0200720c */ /* 0x000fe20003fa4070 */
[----:B------:R-:W-:Y:S01]  /*2b30*/  IMAD.MOV R9, RZ, RZ, -R5 ;  /* 0x000000ffff097224 */ /* 0x000fe200078e0a05 */
[----:B------:R-:W-:Y:S01]  /*2b40*/  IABS R164, R11 ;  /* 0x0000000b00a47213 */ /* 0x000fe20000000000 */
[----:B------:R-:W-:Y:S01]  /*2b50*/  IMAD.HI.U32 R5, R3, R160, RZ ;  /* 0x000000a003057227 */ /* 0x000fe200078e00ff */
[----:B------:R-:W-:Y:S02]  /*2b60*/  LOP3.LUT R14, R4, 0x6a, RZ, 0xfc, !PT ;  /* 0x0000006a040e7812 */ /* 0x000fe400078efcff */
[----:B------:R-:W-:Y:S01]  /*2b70*/  IABS R170, R15 ;  /* 0x0000000f00aa7213 */ /* 0x000fe20000000000 */
[----:B------:R-:W-:Y:S01]  /*2b80*/  @!P4 IMAD.IADD R154, R154, 0x1, -R2 ;  /* 0x000000019a9ac824 */ /* 0x000fe200078e0a02 */
[----:B------:R-:W-:Y:S01]  /*2b90*/  IABS R168, R14 ;  /* 0x0000000e00a87213 */ /* 0x000fe20000000000 */
[----:B------:R-:W-:-:S02]  /*2ba0*/  IMAD R158, R2, R9, R158 ;  /* 0x00000009029e7224 */ /* 0x000fc400078e029e */
[----:B------:R-:W-:Y:S01]  /*2bb0*/  IMAD.HI.U32 R8, R3, R164, RZ ;  /* 0x000000a403087227 */ /* 0x000fe200078e00ff */
[----:B------:R-:W-:Y:S02]  /*2bc0*/  ISETP.GT.U32.AND P4, PT, R2, R154, PT ;  /* 0x0000009a0200720c */ /* 0x000fe40003f84070 */
[----:B------:R-:W-:Y:S01]  /*2bd0*/  @!P5 IADD3 R156, R156, -R2, RZ ;  /* 0x800000029c9cd210 */ /* 0x000fe20007ffe0ff */
[----:B------:R-:W-:Y:S01]  /*2be0*/  IMAD.MOV R5, RZ, RZ, -R5 ;  /* 0x000000ffff057224 */ /* 0x000fe200078e0a05 */
[C---:B------:R-:W-:Y:S01]  /*2bf0*/  ISETP.GT.U32.AND P3, PT, R2.reuse, R158, PT ;  /* 0x0000009e0200720c */ /* 0x040fe20003f64070 */
[----:B------:R-:W-:Y:S01]  /*2c00*/  IMAD.MOV R9, RZ, RZ, -R8 ;  /* 0x000000ffff097224 */ /* 0x000fe200078e0a08 */
[C---:B------:R-:W-:Y:S01]  /*2c10*/  ISETP.GT.U32.AND P5, PT, R2.reuse, R156, PT ;  /* 0x0000009c0200720c */ /* 0x040fe20003fa4070 */
[C---:B------:R-:W-:Y:S02]  /*2c20*/  IMAD R160, R2.reuse, R5, R160 ;  /* 0x0000000502a07224 */ /* 0x040fe400078e02a0 */
[----:B------:R-:W-:-:S02]  /*2c30*/  IMAD R164, R2, R9, R164 ;  /* 0x0000000902a47224 */ /* 0x000fc400078e02a4 */
[----:B------:R-:W-:-:S04]  /*2c40*/  IMAD.HI.U32 R5, R3, R162, RZ ;  /* 0x000000a203057227 */ /* 0x000fc800078e00ff */
[--C-:B------:R-:W-:Y:S01]  /*2c50*/  @!P4 IMAD.IADD R154, R154, 0x1, -R2.reuse ;  /* 0x000000019a9ac824 */ /* 0x100fe200078e0a02 */
[----:B------:R-:W-:Y:S01]  /*2c60*/  ISETP.GT.U32.AND P4, PT, R2, R160, PT ;  /* 0x000000a00200720c */ /* 0x000fe20003f84070 */
[--C-:B------:R-:W-:Y:S02]  /*2c70*/  @!P3 IMAD.IADD R158, R158, 0x1, -R2.reuse ;  /* 0x000000019e9eb824 */ /* 0x100fe400078e0a02 */
[----:B------:R-:W-:Y:S01]  /*2c80*/  @!P5 IMAD.IADD R156, R156, 0x1, -R2 ;  /* 0x000000019c9cd824 */ /* 0x000fe200078e0a02 */
[C---:B------:R-:W-:Y:S01]  /*2c90*/  ISETP.GT.U32.AND P5, PT, R2.reuse, R164, PT ;  /* 0x000000a40200720c */ /* 0x040fe20003fa4070 */
[----:B------:R-:W-:Y:S01]  /*2ca0*/  IMAD.MOV R5, RZ, RZ, -R5 ;  /* 0x000000ffff057224 */ /* 0x000fe200078e0a05 */
[----:B------:R-:W-:Y:S01]  /*2cb0*/  ISETP.GT.U32.AND P3, PT, R2, R158, PT ;  /* 0x0000009e0200720c */ /* 0x000fe20003f64070 */
[----:B------:R-:W-:-:S04]  /*2cc0*/  IMAD.HI.U32 R8, R3, R168, RZ ;  /* 0x000000a803087227 */ /* 0x000fc800078e00ff */
[----:B------:R-:W-:Y:S02]  /*2cd0*/  IMAD R162, R2, R5, R162 ;  /* 0x0000000502a27224 */ /* 0x000fe400078e02a2 */
[----:B------:R-:W-:Y:S01]  /*2ce0*/  IMAD.HI.U32 R5, R3, R166, RZ ;  /* 0x000000a603057227 */ /* 0x000fe200078e00ff */
[----:B------:R-:W-:-:S03]  /*2cf0*/  @!P4 IADD3 R160, R160, -R2, RZ ;  /* 0x80000002a0a0c210 */ /* 0x000fc60007ffe0ff */
[--C-:B------:R-:W-:Y:S01]  /*2d00*/  @!P5 IMAD.IADD R164, R164, 0x1, -R2.reuse ;  /* 0x00000001a4a4d824 */ /* 0x100fe200078e0a02 */
[----:B------:R-:W-:Y:S01]  /*2d10*/  ISETP.GT.U32.AND P4, PT, R2, R160, PT ;  /* 0x000000a00200720c */ /* 0x000fe20003f84070 */
[----:B------:R-:W-:Y:S02]  /*2d20*/  IMAD.MOV R5, RZ, RZ, -R5 ;  /* 0x000000ffff057224 */ /* 0x000fe400078e0a05 */
[----:B------:R-:W-:Y:S01]  /*2d30*/  @!P3 IMAD.IADD R158, R158, 0x1, -R2 ;  /* 0x000000019e9eb824 */ /* 0x000fe200078e0a02 */
[C---:B------:R-:W-:Y:S01]  /*2d40*/  ISETP.GT.U32.AND P5, PT, R2.reuse, R164, PT ;  /* 0x000000a40200720c */ /* 0x040fe20003fa4070 */
[C---:B------:R-:W-:Y:S01]  /*2d50*/  IMAD R166, R2.reuse, R5, R166 ;  /* 0x0000000502a67224 */ /* 0x040fe200078e02a6 */
[----:B------:R-:W-:Y:S01]  /*2d60*/  ISETP.GT.U32.AND P3, PT, R2, R162, PT ;  /* 0x000000a20200720c */ /* 0x000fe20003f64070 */
[----:B------:R-:W-:Y:S01]  /*2d70*/  IMAD.HI.U32 R5, R3, R170, RZ ;  /* 0x000000aa03057227 */ /* 0x000fe200078e00ff */
[----:B------:R-:W-:-:S03]  /*2d80*/  @!P1 IADD3 R158, -R158, RZ, RZ ;  /* 0x000000ff9e9e9210 */ /* 0x000fc60007ffe1ff */
[----:B------:R-:W-:Y:S02]  /*2d90*/  IMAD.MOV R5, RZ, RZ, -R5 ;  /* 0x000000ffff057224 */ /* 0x000fe400078e0a05 */
[----:B------:R-:W-:Y:S01]  /*2da0*/  IMAD.MOV R9, RZ, RZ, -R8 ;  /* 0x000000ffff097224 */ /* 0x000fe200078e0a08 */
[----:B------:R-:W-:Y:S01]  /*2db0*/  LOP3.LUT R8, R4, 0x6e, RZ, 0xfc, !PT ;  /* 0x0000006e04087812 */ /* 0x000fe200078efcff */
[C---:B------:R-:W-:Y:S02]  /*2dc0*/  IMAD R170, R2.reuse, R5, R170 ;  /* 0x0000000502aa7224 */ /* 0x040fe400078e02aa */
[----:B------:R-:W-:Y:S01]  /*2dd0*/  IMAD R168, R2, R9, R168 ;  /* 0x0000000902a87224 */ /* 0x000fe200078e02a8 */
[----:B------:R-:W-:Y:S01]  /*2de0*/  @!P5 IADD3 R164, R164, -R2, RZ ;  /* 0x80000002a4a4d210 */ /* 0x000fe20007ffe0ff */
[--C-:B------:R-:W-:Y:S01]  /*2df0*/  @!P4 IMAD.IADD R160, R160, 0x1, -R2.reuse ;  /* 0x00000001a0a0c824 */ /* 0x100fe200078e0a02 */
[----:B------:R-:W-:Y:S01]  /*2e00*/  ISETP.GT.U32.AND P4, PT, R2, R166, PT ;  /* 0x000000a60200720c */ /* 0x000fe20003f84070 */
[----:B------:R-:W-:Y:S01]  /*2e10*/  @!P3 IMAD.IADD R162, R162, 0x1, -R2 ;  /* 0x00000001a2a2b824 */ /* 0x000fe200078e0a02 */
[C---:B------:R-:W-:Y:S01]  /*2e20*/  ISETP.GT.U32.AND P5, PT, R2.reuse, R170, PT ;  /* 0x000000aa0200720c */ /* 0x040fe20003fa4070 */
[----:B------:R-:W-:Y:S01]  /*2e30*/  @!P6 IMAD.MOV R160, RZ, RZ, -R160 ;  /* 0x000000ffffa0e224 */ /* 0x000fe200078e0aa0 */
[----:B------:R-:W-:Y:S01]  /*2e40*/  ISETP.GT.U32.AND P6, PT, R2, R168, PT ;  /* 0x000000a80200720c */ /* 0x000fe20003fc4070 */
[----:B------:R-:W-:Y:S01]  /*2e50*/  @!P2 IMAD.MOV R154, RZ, RZ, -R154 ;  /* 0x000000ffff9aa224 */ /* 0x000fe200078e0a9a */
[----:B------:R-:W-:Y:S01]  /*2e60*/  ISETP.GE.AND P2, PT, R10, RZ, PT ;  /* 0x000000ff0a00720c */ /* 0x000fe20003f46270 */
[----:B------:R-:W-:Y:S01]  /*2e70*/  @!P0 IMAD.MOV R156, RZ, RZ, -R156 ;  /* 0x000000ffff9c8224 */ /* 0x000fe200078e0a9c */
[----:B------:R-:W-:-:S02]  /*2e80*/  ISETP.GT.U32.AND P1, PT, R2, R162, PT ;  /* 0x000000a20200720c */ /* 0x000fc40003f24070 */
[----:B------:R-:W-:Y:S02]  /*2e90*/  IABS R172, R8 ;  /* 0x0000000800ac7213 */ /* 0x000fe40000000000 */
[----:B------:R-:W-:Y:S01]  /*2ea0*/  LOP3.LUT R10, R4, 0x70, RZ, 0xfc, !PT ;  /* 0x00000070040a7812 */ /* 0x000fe200078efcff */
[--C-:B------:R-:W-:Y:S01]  /*2eb0*/  @!P4 IMAD.IADD R166, R166, 0x1, -R2.reuse ;  /* 0x00000001a6a6c824 */ /* 0x100fe200078e0a02 */
[----:B------:R-:W-:Y:S01]  /*2ec0*/  ISETP.GE.AND P0, PT, R13, RZ, PT ;  /* 0x000000ff0d00720c */ /* 0x000fe20003f06270 */
[----:B------:R-:W-:Y:S01]  /*2ed0*/  IMAD.HI.U32 R5, R3, R172, RZ ;  /* 0x000000ac03057227 */ /* 0x000fe200078e00ff */
[----:B------:R-:W-:Y:S02]  /*2ee0*/  IABS R174, R10 ;  /* 0x0000000a00ae7213 */ /* 0x000fe40000000000 */
[----:B------:R-:W-:Y:S01]  /*2ef0*/  LOP3.LUT R13, R4, 0x74, RZ, 0xfc, !PT ;  /* 0x00000074040d7812 */ /* 0x000fe200078efcff */
[--C-:B------:R-:W-:Y:S01]  /*2f00*/  @!P5 IMAD.IADD R170, R170, 0x1, -R2.reuse ;  /* 0x00000001aaaad824 */ /* 0x100fe200078e0a02 */
[----:B------:R-:W-:Y:S01]  /*2f10*/  ISETP.GE.AND P3, PT, R11, RZ, PT ;  /* 0x000000ff0b00720c */ /* 0x000fe20003f66270 */
[----:B------:R-:W-:Y:S01]  /*2f20*/  @!P6 IMAD.IADD R168, R168, 0x1, -R2 ;  /* 0x00000001a8a8e824 */ /* 0x000fe200078e0a02 */
[C---:B------:R-:W-:Y:S01]  /*2f30*/  ISETP.GT.U32.AND P6, PT, R2.reuse, R166, PT ;  /* 0x000000a60200720c */ /* 0x040fe20003fc4070 */
[----:B------:R-:W-:Y:S01]  /*2f40*/  IMAD.MOV R9, RZ, RZ, -R5 ;  /* 0x000000ffff097224 */ /* 0x000fe200078e0a05 */
[----:B------:R-:W-:Y:S01]  /*2f50*/  ISETP.GT.U32.AND P5, PT, R2, R170, PT ;  /* 0x000000aa0200720c */ /* 0x000fe20003fa4070 */
[----:B------:R-:W-:Y:S01]  /*2f60*/  IMAD.HI.U32 R5, R3, R174, RZ ;  /* 0x000000ae03057227 */ /* 0x000fe200078e00ff */
[----:B------:R-:W-:-:S02]  /*2f70*/  LOP3.LUT R11, R4, 0x72, RZ, 0xfc, !PT ;  /* 0x00000072040b7812 */ /* 0x000fc400078efcff */
[----:B------:R-:W-:Y:S01]  /*2f80*/  IABS R178, R13 ;  /* 0x0000000d00b27213 */ /* 0x000fe20000000000 */
[----:B------:R-:W-:Y:S01]  /*2f90*/  @!P1 IMAD.IADD R162, R162, 0x1, -R2 ;  /* 0x00000001a2a29824 */ /* 0x000fe200078e0a02 */
[----:B------:R-:W-:Y:S01]  /*2fa0*/  IADD3 R5, -R5, RZ, RZ ;  /* 0x000000ff05057210 */ /* 0x000fe20007ffe1ff */
[C---:B------:R-:W-:Y:S01]  /*2fb0*/  IMAD R172, R2.reuse, R9, R172 ;  /* 0x0000000902ac7224 */ /* 0x040fe200078e02ac */
[----:B------:R-:W-:Y:S01]  /*2fc0*/  IABS R176, R11 ;  /* 0x0000000b00b07213 */ /* 0x000fe20000000000 */
[----:B------:R-:W-:Y:S01]  /*2fd0*/  @!P2 IMAD.MOV R162, RZ, RZ, -R162 ;  /* 0x000000ffffa2a224 */ /* 0x000fe200078e0aa2 */
[C---:B------:R-:W-:Y:S01]  /*2fe0*/  ISETP.GT.U32.AND P2, PT, R2.reuse, R168, PT ;  /* 0x000000a80200720c */ /* 0x040fe20003f44070 */
[----:B------:R-:W-:Y:S01]  /*2ff0*/  IMAD R174, R2, R5, R174 ;  /* 0x0000000502ae7224 */ /* 0x000fe200078e02ae */
[----:B------:R-:W-:Y:S01]  /*3000*/  ISETP.GE.AND P1, PT, R14, RZ, PT ;  /* 0x000000ff0e00720c */ /* 0x000fe20003f26270 */
[--C-:B------:R-:W-:Y:S01]  /*3010*/  @!P6 IMAD.IADD R166, R166, 0x1, -R2.reuse ;  /* 0x00000001a6a6e824 */ /* 0x100fe200078e0a02 */
[----:B------:R-:W-:Y:S01]  /*3020*/  ISETP.GT.U32.AND P6, PT, R2, R172, PT ;  /* 0x000000ac0200720c */ /* 0x000fe20003fc4070 */
[----:B------:R-:W-:Y:S01]  /*3030*/  @!P5 IMAD.IADD R170, R170, 0x1, -R2 ;  /* 0x00000001aaaad824 */ /* 0x000fe200078e0a02 */
[----:B------:R-:W-:Y:S01]  /*3040*/  ISETP.GT.U32.AND P5, PT, R2, R174, PT ;  /* 0x000000ae0200720c */ /* 0x000fe20003fa4070 */
[----:B------:R-:W-:Y:S01]  /*3050*/  IMAD.HI.U32 R5, R3, R176, RZ ;  /* 0x000000b003057227 */ /* 0x000fe200078e00ff */
[----:B------:R-:W-:-:S02]  /*3060*/  LOP3.LUT R14, R4, 0x76, RZ, 0xfc, !PT ;  /* 0x00000076040e7812 */ /* 0x000fc400078efcff */
[----:B------:R-:W-:Y:S01]  /*3070*/  ISETP.GE.AND P4, PT, R15, RZ, PT ;  /* 0x000000ff0f00720c */ /* 0x000fe20003f86270 */
[----:B------:R-:W-:Y:S01]  /*3080*/  @!P3 IMAD.MOV R164, RZ, RZ, -R164 ;  /* 0x000000ffffa4b224 */ /* 0x000fe200078e0aa4 */
[----:B------:R-:W-:Y:S01]  /*3090*/  IABS R182, R14 ;  /* 0x0000000e00b67213 */ /* 0x000fe20000000000 */
[----:B------:R-:W-:Y:S01]  /*30a0*/  @!P2 IMAD.IADD R168, R168, 0x1, -R2 ;  /* 0x00000001a8a8a824 */ /* 0x000fe200078e0a02 */
[----:B------:R-:W-:Y:S01]  /*30b0*/  ISETP.GE.AND P2, PT, R8, RZ, PT ;  /* 0x000000ff0800720c */ /* 0x000fe20003f46270 */
[C---:B------:R-:W-:Y:S01]  /*30c0*/  IMAD.HI.U32 R8, R3.reuse, R178, RZ ;  /* 0x000000b203087227 */ /* 0x040fe200078e00ff */
[----:B------:R-:W-:Y:S02]  /*30d0*/  LOP3.LUT R15, R4, 0x86, RZ, 0xfc, !PT ;  /* 0x00000086040f7812 */ /* 0x000fe400078efcff */
[----:B------:R-:W-:Y:S01]  /*30e0*/  @!P6 IADD3 R172, R172, -R2, RZ ;  /* 0x80000002acace210 */ /* 0x000fe20007ffe0ff */
[----:B------:R-:W-:Y:S01]  /*30f0*/  IMAD.MOV R9, RZ, RZ, -R8 ;  /* 0x000000ffff097224 */ /* 0x000fe200078e0a08 */
[----:B------:R-:W-:Y:S01]  /*3100*/  ISETP.GE.AND P6, PT, R10, RZ, PT ;  /* 0x000000ff0a00720c */ /* 0x000fe20003fc6270 */
[----:B------:R-:W-:Y:S01]  /*3110*/  @!P5 IMAD.IADD R174, R174, 0x1, -R2 ;  /* 0x00000001aeaed824 */ /* 0x000fe200078e0a02 */
[----:B------:R-:W-:Y:S01]  /*3120*/  LOP3.LUT R10, R4, 0x78, RZ, 0xfc, !PT ;  /* 0x00000078040a7812 */ /* 0x000fe200078efcff */
[----:B------:R-:W-:Y:S01]  /*3130*/  IMAD.MOV R5, RZ, RZ, -R5 ;  /* 0x000000ffff057224 */ /* 0x000fe200078e0a05 */
[C---:B------:R-:W-:Y:S01]  /*3140*/  ISETP.GT.U32.AND P3, PT, R2.reuse, R172, PT ;  /* 0x000000ac0200720c */ /* 0x040fe20003f64070 */
[C---:B------:R-:W-:Y:S01]  /*3150*/  IMAD R178, R2.reuse, R9, R178 ;  /* 0x0000000902b27224 */ /* 0x040fe200078e02b2 */
[----:B------:R-:W-:Y:S01]  /*3160*/  IABS R180, R10 ;  /* 0x0000000a00b47213 */ /* 0x000fe20000000000 */
[----:B------:R-:W-:Y:S01]  /*3170*/  @!P0 IMAD.MOV R166, RZ, RZ, -R166 ;  /* 0x000000ffffa68224 */ /* 0x000fe200078e0aa6 */
[C---:B------:R-:W-:Y:S01]  /*3180*/  ISETP.GT.U32.AND P0, PT, R2.reuse, R174, PT ;  /* 0x000000ae0200720c */ /* 0x040fe20003f04070 */
[----:B------:R-:W-:Y:S01]  /*3190*/  IMAD R176, R2, R5, R176 ;  /* 0x0000000502b07224 */ /* 0x000fe200078e02b0 */
[----:B------:R-:W-:Y:S01]  /*31a0*/  IABS R196, R15 ;  /* 0x0000000f00c47213 */ /* 0x000fe20000000000 */
[----:B------:R-:W-:-:S03]  /*31b0*/  IMAD.HI.U32 R5, R3, R182, RZ ;  /* 0x000000b603057227 */ /* 0x000fc600078e00ff */
[C---:B------:R-:W-:Y:S01]  /*31c0*/  ISETP.GT.U32.AND P5, PT, R2.reuse, R176, PT ;  /* 0x000000b00200720c */ /* 0x040fe20003fa4070 */
[----:B------:R-:W-:Y:S01]  /*31d0*/  @!P1 IMAD.MOV R168, RZ, RZ, -R168 ;  /* 0x000000ffffa89224 */ /* 0x000fe200078e0aa8 */
[----:B------:R-:W-:Y:S01]  /*31e0*/  ISETP.GT.U32.AND P1, PT, R2, R178, PT ;  /* 0x000000b20200720c */ /* 0x000fe20003f24070 */
[----:B------:R-:W-:Y:S01]  /*31f0*/  IMAD.HI.U32 R8, R3, R180, RZ ;  /* 0x000000b403087227 */ /* 0x000fe200078e00ff */
[----:B------:R-:W-:Y:S02]  /*3200*/  @!P3 IADD3 R172, R172, -R2, RZ ;  /* 0x80000002acacb210 */ /* 0x000fe40007ffe0ff */
[----:B------:R-:W-:Y:S01]  /*3210*/  ISETP.GE.AND P3, PT, R13, RZ, PT ;  /* 0x000000ff0d00720c */ /* 0x000fe20003f66270 */
[----:B------:R-:W-:Y:S01]  /*3220*/  IMAD.MOV R5, RZ, RZ, -R5 ;  /* 0x000000ffff057224 */ /* 0x000fe200078e0a05 */
[----:B------:R-:W-:Y:S01]  /*3230*/  @!P2 IADD3 R172, -R172, RZ, RZ ;  /* 0x000000ffacaca210 */ /* 0x000fe20007ffe1ff */
[----:B------:R-:W-:Y:S01]  /*3240*/  IMAD.MOV R9, RZ, RZ, -R8 ;  /* 0x000000ffff097224 */ /* 0x000fe200078e0a08 */
[----:B------:R-:W-:Y:S01]  /*3250*/  LOP3.LUT R8, R4, 0x7a, RZ, 0xfc, !PT ;  /* 0x0000007a04087812 */ /* 0x000fe200078efcff */
[----:B------:R-:W-:Y:S01]  /*3260*/  IMAD R182, R2, R5, R182 ;  /* 0x0000000502b67224 */ /* 0x000fe200078e02b6 */
[----:B------:R-:W-:Y:S01]  /*3270*/  LOP3.LUT R13, R4, 0x82, RZ, 0xfc, !PT ;  /* 0x00000082040d7812 */ /* 0x000fe200078efcff */
[----:B------:R-:W-:Y:S01]  /*3280*/  @!P0 IMAD.IADD R174, R174, 0x1, -R2 ;  /* 0x00000001aeae8824 */ /* 0x000fe200078e0a02 */
[----:B------:R-:W-:Y:S01]  /*3290*/  IABS R184, R8 ;  /* 0x0000000800b87213 */ /* 0x000fe20000000000 */
[C---:B------:R-:W-:Y:S01]  /*32a0*/  IMAD R180, R2.reuse, R9, R180 ;  /* 0x0000000902b47224 */ /* 0x040fe200078e02b4 */
[----:B------:R-:W-:Y:S01]  /*32b0*/  ISETP.GT.U32.AND P2, PT, R2, R182, PT ;  /* 0x000000b60200720c */ /* 0x000fe20003f44070 */
[----:B------:R-:W-:Y:S01]  /*32c0*/  @!P1 IMAD.IADD R178, R178, 0x1, -R2 ;  /* 0x00000001b2b29824 */ /* 0x000fe200078e0a02 */
[----:B------:R-:W-:Y:S01]  /*32d0*/  ISETP.GE.AND P0, PT, R14, RZ, PT ;  /* 0x000000ff0e00720c */ /* 0x000fe20003f06270 */
[----:B------:R-:W-:Y:S01]  /*32e0*/  @!P6 IMAD.MOV R174, RZ, RZ, -R174 ;  /* 0x000000ffffaee224 */ /* 0x000fe200078e0aae */
[----:B------:R-:W-:Y:S01]  /*32f0*/  ISETP.GT.U32.AND P6, PT, R2, R180, PT ;  /* 0x000000b40200720c */ /* 0x000fe20003fc4070 */
[----:B------:R-:W-:Y:S01]  /*3300*/  @!P5 IMAD.IADD R176, R176, 0x1, -R2 ;  /* 0x00000001b0b0d824 */ /* 0x000fe200078e0a02 */
[----:B------:R-:W-:Y:S01]  /*3310*/  ISETP.GT.U32.AND P1, PT, R2, R178, PT ;  /* 0x000000b20200720c */ /* 0x000fe20003f24070 */
[----:B------:R-:W-:Y:S01]  /*3320*/  @!P4 IMAD.MOV R170, RZ, RZ, -R170 ;  /* 0x000000ffffaac224 */ /* 0x000fe200078e0aaa */
[----:B------:R-:W-:Y:S01]  /*3330*/  ISETP.GE.AND P4, PT, R11, RZ, PT ;  /* 0x000000ff0b00720c */ /* 0x000fe20003f86270 */
[----:B------:R-:W-:Y:S01]  /*3340*/  IMAD.HI.U32 R5, R3, R184, RZ ;  /* 0x000000b803057227 */ /* 0x000fe200078e00ff */
[----:B------:R-:W-:-:S02]  /*3350*/  LOP3.LUT R11, R4, 0x7c, RZ, 0xfc, !PT ;  /* 0x0000007c040b7812 */ /* 0x000fc400078efcff */
[----:B------:R-:W-:Y:S01]  /*3360*/  ISETP.GT.U32.AND P5, PT, R2, R176, PT ;  /* 0x000000b00200720c */ /* 0x000fe20003fa4070 */
[--C-:B------:R-:W-:Y:S01]  /*3370*/  @!P2 IMAD.IADD R182, R182, 0x1, -R2.reuse ;  /* 0x00000001b6b6a824 */ /* 0x100fe200078e0a02 */
[----:B------:R-:W-:Y:S01]  /*3380*/  IABS R186, R11 ;  /* 0x0000000b00ba7213 */ /* 0x000fe20000000000 */
[----:B------:R-:W-:Y:S01]  /*3390*/  IMAD.MOV R5, RZ, RZ, -R5 ;  /* 0x000000ffff057224 */ /* 0x000fe200078e0a05 */
[----:B------:R-:W-:Y:S02]  /*33a0*/  LOP3.LUT R14, R4, 0x84, RZ, 0xfc, !PT ;  /* 0x00000084040e7812 */ /* 0x000fe400078efcff */
[----:B------:R-:W-:Y:S01]  /*33b0*/  @!P6 IADD3 R180, R180, -R2, RZ ;  /* 0x80000002b4b4e210 */ /* 0x000fe20007ffe0ff */
[----:B------:R-:W-:Y:S01]  /*33c0*/  @!P1 IMAD.IADD R178, R178, 0x1, -R2 ;  /* 0x00000001b2b29824 */ /* 0x000fe200078e0a02 */
[C---:B------:R-:W-:Y:S01]  /*33d0*/  ISETP.GT.U32.AND P2, PT, R2.reuse, R182, PT ;  /* 0x000000b60200720c */ /* 0x040fe20003f44070 */
[----:B------:R-:W-:Y:S01]  /*33e0*/  IMAD R184, R2, R5, R184 ;  /* 0x0000000502b87224 */ /* 0x000fe200078e02b8 */
[----:B------:R-:W-:Y:S01]  /*33f0*/  ISETP.GE.AND P1, PT, R8, RZ, PT ;  /* 0x000000ff0800720c */ /* 0x000fe20003f26270 */
[----:B------:R-:W-:Y:S01]  /*3400*/  IMAD.HI.U32 R8, R3, R186, RZ ;  /* 0x000000ba03087227 */ /* 0x000fe200078e00ff */
[----:B------:R-:W-:-:S02]  /*3410*/  ISETP.GT.U32.AND P6, PT, R2, R180, PT ;  /* 0x000000b40200720c */ /* 0x000fc40003fc4070 */
[----:B------:R-:W-:Y:S01]  /*3420*/  IABS R188, R14 ;  /* 0x0000000e00bc7213 */ /* 0x000fe20000000000 */
[----:B------:R-:W-:Y:S01]  /*3430*/  IMAD.MOV R9, RZ, RZ, -R8 ;  /* 0x000000ffff097224 */ /* 0x000fe200078e0a08 */
[----:B------:R-:W-:Y:S01]  /*3440*/  IABS R190, R13 ;  /* 0x0000000d00be7213 */ /* 0x000fe20000000000 */
[----:B------:R-:W-:Y:S01]  /*3450*/  @!P5 IMAD.IADD R176, R176, 0x1, -R2 ;  /* 0x00000001b0b0d824 */ /* 0x000fe200078e0a02 */
[----:B------:R-:W-:Y:S01]  /*3460*/  ISETP.GE.AND P5, PT, R10, RZ, PT ;  /* 0x000000ff0a00720c */ /* 0x000fe20003fa6270 */
[----:B------:R-:W-:Y:S01]  /*3470*/  IMAD R186, R2, R9, R186 ;  /* 0x0000000902ba7224 */ /* 0x000fe200078e02ba */
[----:B------:R-:W-:Y:S01]  /*3480*/  LOP3.LUT R10, R4, 0x7e, RZ, 0xfc, !PT ;  /* 0x0000007e040a7812 */ /* 0x000fe200078efcff */
[----:B------:R-:W-:Y:S01]  /*3490*/  @!P2 IMAD.IADD R182, R182, 0x1, -R2 ;  /* 0x00000001b6b6a824 */ /* 0x000fe200078e0a02 */
[----:B------:R-:W-:Y:S01]  /*34a0*/  ISETP.GT.U32.AND P2, PT, R2, R184, PT ;  /* 0x000000b80200720c */ /* 0x000fe20003f44070 */
[----:B------:R-:W-:Y:S01]  /*34b0*/  @!P4 IMAD.MOV R176, RZ, RZ, -R176 ;  /* 0x000000ffffb0c224 */ /* 0x000fe200078e0ab0 */
[----:B------:R-:W-:Y:S01]  /*34c0*/  IABS R194, R10 ;  /* 0x0000000a00c27213 */ /* 0x000fe20000000000 */
[----:B------:R-:W-:Y:S01]  /*34d0*/  @!P6 IMAD.IADD R180, R180, 0x1, -R2 ;  /* 0x00000001b4b4e824 */ /* 0x000fe200078e0a02 */
[----:B------:R-:W-:Y:S01]  /*34e0*/  ISETP.GT.U32.AND P6, PT, R2, R186, PT ;  /* 0x000000ba0200720c */ /* 0x000fe20003fc4070 */
[----:B------:R-:W-:Y:S01]  /*34f0*/  IMAD.HI.U32 R8, R3, R190, RZ ;  /* 0x000000be03087227 */ /* 0x000fe200078e00ff */
[----:B------:R-:W-:-:S02]  /*3500*/  ISETP.GE.AND P4, PT, R11, RZ, PT ;  /* 0x000000ff0b00720c */ /* 0x000fc40003f86270 */
[----:B------:R-:W-:Y:S01]  /*3510*/  LOP3.LUT R11, R4, 0x80, RZ, 0xfc, !PT ;  /* 0x00000080040b7812 */ /* 0x000fe200078efcff */
[C---:B------:R-:W-:Y:S01]  /*3520*/  IMAD.HI.U32 R5, R3.reuse, R194, RZ ;  /* 0x000000c203057227 */ /* 0x040fe200078e00ff */
[----:B------:R-:W-:Y:S02]  /*3530*/  @!P0 IADD3 R182, -R182, RZ, RZ ;  /* 0x000000ffb6b68210 */ /* 0x000fe40007ffe1ff */
[----:B------:R-:W-:Y:S01]  /*3540*/  IABS R192, R11 ;  /* 0x0000000b00c07213 */ /* 0x000fe20000000000 */
[----:B------:R-:W-:Y:S01]  /*3550*/  IMAD.MOV R5, RZ, RZ, -R5 ;  /* 0x000000ffff057224 */ /* 0x000fe200078e0a05 */
[----:B------:R-:W-:Y:S01]  /*3560*/  @!P2 IADD3 R184, R184, -R2, RZ ;  /* 0x80000002b8b8a210 */ /* 0x000fe20007ffe0ff */
[----:B------:R-:W-:Y:S02]  /*3570*/  IMAD.MOV R9, RZ, RZ, -R8 ;  /* 0x000000ffff097224 */ /* 0x000fe400078e0a08 */
[----:B------:R-:W-:Y:S02]  /*3580*/  IMAD R194, R2, R5, R194 ;  /* 0x0000000502c27224 */ /* 0x000fe400078e02c2 */
[----:B------:R-:W-:Y:S01]  /*3590*/  @!P6 IMAD.IADD R186, R186, 0x1, -R2 ;  /* 0x00000001babae824 */ /* 0x000fe200078e0a02 */
[C---:B------:R-:W-:Y:S01]  /*35a0*/  ISETP.GT.U32.AND P6, PT, R2.reuse, R184, PT ;  /* 0x000000b80200720c */ /* 0x040fe20003fc4070 */
[----:B------:R-:W-:Y:S01]  /*35b0*/  IMAD.HI.U32 R5, R3, R192, RZ ;  /* 0x000000c003057227 */ /* 0x000fe200078e00ff */
[----:B------:R-:W-:-:S03]  /*35c0*/  ISETP.GT.U32.AND P2, PT, R2, R194, PT ;  /* 0x000000c20200720c */ /* 0x000fc60003f44070 */
[----:B------:R-:W-:Y:S02]  /*35d0*/  IMAD.MOV R5, RZ, RZ, -R5 ;  /* 0x000000ffff057224 */ /* 0x000fe400078e0a05 */
[C---:B------:R-:W-:Y:S02]  /*35e0*/  IMAD R190, R2.reuse, R9, R190 ;  /* 0x0000000902be7224 */ /* 0x040fe400078e02be */
[----:B------:R-:W-:Y:S02]  /*35f0*/  IMAD R192, R2, R5, R192 ;  /* 0x0000000502c07224 */ /* 0x000fe400078e02c0 */
[----:B------:R-:W-:-:S04]  /*3600*/  IMAD.HI.U32 R5, R3, R188, RZ ;  /* 0x000000bc03057227 */ /* 0x000fc800078e00ff */
[--C-:B------:R-:W-:Y:S01]  /*3610*/  @!P6 IMAD.IADD R184, R184, 0x1, -R2.reuse ;  /* 0x00000001b8b8e824 */ /* 0x100fe200078e0a02 */
[----:B------:R-:W-:Y:S01]  /*3620*/  ISETP.GT.U32.AND P6, PT, R2, R192, PT ;  /* 0x000000c00200720c */ /* 0x000fe20003fc4070 */
[----:B------:R-:W-:Y:S01]  /*3630*/  @!P2 IMAD.IADD R194, R194, 0x1, -R2 ;  /* 0x00000001c2c2a824 */ /* 0x000fe200078e0a02 */
[C---:B------:R-:W-:Y:S01]  /*3640*/  ISETP.GT.U32.AND P2, PT, R2.reuse, R186, PT ;  /* 0x000000ba0200720c */ /* 0x040fe20003f44070 */
[----:B------:R-:W-:Y:S02]  /*3650*/  IMAD.MOV R5, RZ, RZ, -R5 ;  /* 0x000000ffff057224 */ /* 0x000fe400078e0a05 */
[----:B------:R-:W-:Y:S01]  /*3660*/  @!P1 IMAD.MOV R184, RZ, RZ, -R184 ;  /* 0x000000ffffb89224 */ /* 0x000fe200078e0ab8 */
[C---:B------:R-:W-:Y:S01]  /*3670*/  ISETP.GT.U32.AND P0, PT, R2.reuse, R194, PT ;  /* 0x000000c20200720c */ /* 0x040fe20003f04070 */
[C---:B------:R-:W-:Y:S01]  /*3680*/  IMAD R188, R2.reuse, R5, R188 ;  /* 0x0000000502bc7224 */ /* 0x040fe200078e02bc */
[----:B------:R-:W-:Y:S01]  /*3690*/  ISETP.GT.U32.AND P1, PT, R2, R190, PT ;  /* 0x000000be0200720c */ /* 0x000fe20003f24070 */
[----:B------:R-:W-:Y:S01]  /*36a0*/  @!P3 IMAD.MOV R178, RZ, RZ, -R178 ;  /* 0x000000ffffb2b224 */ /* 0x000fe200078e0ab2 */
[----:B------:R-:W-:Y:S01]  /*36b0*/  ISETP.GE.AND P3, PT, R10, RZ, PT ;  /* 0x000000ff0a00720c */ /* 0x000fe20003f66270 */
[----:B------:R-:W-:Y:S01]  /*36c0*/  IMAD.HI.U32 R8, R3, R196, RZ ;  /* 0x000000c403087227 */ /* 0x000fe200078e00ff */
[----:B------:R-:W-:-:S03]  /*36d0*/  LOP3.LUT R10, R4, 0x88, RZ, 0xfc, !PT ;  /* 0x00000088040a7812 */ /* 0x000fc600078efcff */
[----:B------:R-:W-:Y:S01]  /*36e0*/  @!P6 IMAD.IADD R192, R192, 0x1, -R2 ;  /* 0x00000001c0c0e824 */ /* 0x000fe200078e0a02 */
[----:B------:R-:W-:Y:S01]  /*36f0*/  ISETP.GT.U32.AND P6, PT, R2, R188, PT ;  /* 0x000000bc0200720c */ /* 0x000fe20003fc4070 */
[----:B------:R-:W-:Y:S01]  /*3700*/  IMAD.MOV R9, RZ, RZ, -R8 ;  /* 0x000000ffff097224 */ /* 0x000fe200078e0a08 */
[----:B------:R-:W-:Y:S01]  /*3710*/  @!P2 IADD3 R186, R186, -R2, RZ ;  /* 0x80000002babaa210 */ /* 0x000fe20007ffe0ff */
[----:B------:R-:W-:Y:S01]  /*3720*/  @!P0 IMAD.IADD R194, R194, 0x1, -R2 ;  /* 0x00000001c2c28824 */ /* 0x000fe200078e0a02 */
[----:B------:R-:W-:Y:S01]  /*3730*/  IABS R200, R10 ;  /* 0x0000000a00c87213 */ /* 0x000fe20000000000 */
[----:B------:R-:W-:Y:S01]  /*3740*/  IMAD R196, R2, R9, R196 ;  /* 0x0000000902c47224 */ /* 0x000fe200078e02c4 */
[----:B------:R-:W-:Y:S01]  /*3750*/  ISETP.GE.AND P0, PT, R14, RZ, PT ;  /* 0x000000ff0e00720c */ /* 0x000fe20003f06270 */
[----:B------:R-:W-:Y:S01]  /*3760*/  @!P4 IMAD.MOV R186, RZ, RZ, -R186 ;  /* 0x000000ffffbac224 */ /* 0x000fe200078e0aba */
[----:B------:R-:W-:Y:S01]  /*3770*/  ISETP.GT.U32.AND P4, PT, R2, R192, PT ;  /* 0x000000c00200720c */ /* 0x000fe20003f84070 */
[----:B------:R-:W-:Y:S01]  /*3780*/  @!P1 IMAD.IADD R190, R190, 0x1, -R2 ;  /* 0x00000001bebe9824 */ /* 0x000fe200078e0a02 */
[----:B------:R-:W-:Y:S01]  /*3790*/  LOP3.LUT R14, R4, 0x8c, RZ, 0xfc, !PT ;  /* 0x0000008c040e7812 */ /* 0x000fe200078efcff */
[----:B------:R-:W-:Y:S01]  /*37a0*/  IMAD.HI.U32 R5, R3, R200, RZ ;  /* 0x000000c803057227 */ /* 0x000fe200078e00ff */
[----:B------:R-:W-:-:S02]  /*37b0*/  ISETP.GE.AND P2, PT, R13, RZ, PT ;  /* 0x000000ff0d00720c */ /* 0x000fc40003f46270 */
[----:B------:R-:W-:Y:S01]  /*37c0*/  ISETP.GT.U32.AND P1, PT, R2, R190, PT ;  /* 0x000000be0200720c */ /* 0x000fe20003f24070 */
[----:B------:R-:W-:Y:S01]  /*37d0*/  @!P6 IMAD.IADD R188, R188, 0x1, -R2 ;  /* 0x00000001bcbce824 */ /* 0x000fe200078e0a02 */
[----:B------:R-:W-:Y:S01]  /*37e0*/  IABS R202, R14 ;  /* 0x0000000e00ca7213 */ /* 0x000fe20000000000 */
[----:B------:R-:W-:Y:S01]  /*37f0*/  @!P5 IMAD.MOV R180, RZ, RZ, -R180 ;  /* 0x000000ffffb4d224 */ /* 0x000fe200078e0ab4 */
[----:B------:R-:W-:Y:S01]  /*3800*/  IADD3 R5, -R5, RZ, RZ ;  /* 0x000000ff05057210 */ /* 0x000fe20007ffe1ff */
[----:B------:R-:W-:Y:S01]  /*3810*/  @!P3 IMAD.MOV R194, RZ, RZ, -R194 ;  /* 0x000000ffffc2b224 */ /* 0x000fe200078e0ac2 */
[----:B------:R-:W-:Y:S01]  /*3820*/  ISETP.GT.U32.AND P6, PT, R2, R188, PT ;  /* 0x000000bc0200720c */ /* 0x000fe20003fc4070 */
[----:B------:R-:W-:Y:S01]  /*3830*/  @!P4 IMAD.IADD R192, R192, 0x1, -R2 ;  /* 0x00000001c0c0c824 */ /* 0x000fe200078e0a02 */
[C---:B------:R-:W-:Y:S01]  /*3840*/  ISETP.GT.U32.AND P4, PT, R2.reuse, R196, PT ;  /* 0x000000c40200720c */ /* 0x040fe20003f84070 */
[----:B------:R-:W-:Y:S01]  /*3850*/  IMAD R200, R2, R5, R200 ;  /* 0x0000000502c87224 */ /* 0x000fe200078e02c8 */
[----:B------:R-:W-:Y:S01]  /*3860*/  ISETP.GE.AND P5, PT, R11, RZ, PT ;  /* 0x000000ff0b00720c */ /* 0x000fe20003fa6270 */
[----:B------:R-:W-:Y:S01]  /*3870*/  IMAD.HI.U32 R8, R3, R202, RZ ;  /* 0x000000ca03087227 */ /* 0x000fe200078e00ff */
[----:B------:R-:W-:-:S03]  /*3880*/  LOP3.LUT R13, R4, 0x8a, RZ, 0xfc, !PT ;  /* 0x0000008a040d7812 */ /* 0x000fc600078efcff */
[----:B------:R-:W-:Y:S01]  /*3890*/  IMAD.MOV R11, RZ, RZ, -R8 ;  /* 0x000000ffff0b7224 */ /* 0x000fe200078e0a08 */
[----:B------:R-:W-:Y:S01]  /*38a0*/  IABS R198, R13 ;  /* 0x0000000d00c67213 */ /* 0x000fe20000000000 */
[--C-:B------:R-:W-:Y:S01]  /*38b0*/  @!P1 IMAD.IADD R190, R190, 0x1, -R2.reuse ;  /* 0x00000001bebe9824 */ /* 0x100fe200078e0a02 */
[----:B------:R-:W-:Y:S01]  /*38c0*/  LOP3.LUT R8, R4, 0x90, RZ, 0xfc, !PT ;  /* 0x0000009004087812 */ /* 0x000fe200078efcff */
[--C-:B------:R-:W-:Y:S01]  /*38d0*/  @!P6 IMAD.IADD R188, R188, 0x1, -R2.reuse ;  /* 0x00000001bcbce824 */ /* 0x100fe200078e0a02 */
[----:B------:R-:W-:Y:S01]  /*38e0*/  ISETP.GT.U32.AND P6, PT, R2, R200, PT ;  /* 0x000000c80200720c */ /* 0x000fe20003fc4070 */
[----:B------:R-:W-:Y:S01]  /*38f0*/  @!P4 IMAD.IADD R196, R196, 0x1, -R2 ;  /* 0x00000001c4c4c824 */ /* 0x000fe200078e0a02 */
[----:B------:R-:W-:Y:S01]  /*3900*/  ISETP.GE.AND P1, PT, R15, RZ, PT ;  /* 0x000000ff0f00720c */ /* 0x000fe20003f26270 */
[----:B------:R-:W-:Y:S01]  /*3910*/  IMAD R202, R2, R11, R202 ;  /* 0x0000000b02ca7224 */ /* 0x000fe200078e02ca */
[----:B------:R-:W-:Y:S01]  /*3920*/  ISETP.GE.AND P4, PT, R10, RZ, PT ;  /* 0x000000ff0a00720c */ /* 0x000fe20003f86270 */
[----:B------:R-:W-:Y:S01]  /*3930*/  @!P2 IMAD.MOV R190, RZ, RZ, -R190 ;  /* 0x000000ffffbea224 */ /* 0x000fe200078e0abe */
[C---:B------:R-:W-:Y:S01]  /*3940*/  ISETP.GT.U32.AND P3, PT, R2.reuse, R196, PT ;  /* 0x000000c40200720c */ /* 0x040fe20003f64070 */
[----:B------:R-:W-:Y:S01]  /*3950*/  IMAD.HI.U32 R5, R3, R198, RZ ;  /* 0x000000c603057227 */ /* 0x000fe200078e00ff */
[----:B------:R-:W-:-:S02]  /*3960*/  ISETP.GT.U32.AND P2, PT, R2, R202, PT ;  /* 0x000000ca0200720c */ /* 0x000fc40003f44070 */
[----:B------:R-:W-:Y:S01]  /*3970*/  IABS R206, R8 ;  /* 0x0000000800ce7213 */ /* 0x000fe20000000000 */
[----:B------:R-:W-:Y:S01]  /*3980*/  IMAD.HI.U32 R9, R3, R204, RZ ;  /* 0x000000cc03097227 */ /* 0x000fe200078e00ff */
[C---:B------:R-:W-:Y:S02]  /*3990*/  LOP3.LUT R10, R4.reuse, 0x92, RZ, 0xfc, !PT ;  /* 0x00000092040a7812 */ /* 0x040fe400078efcff */
[----:B------:R-:W-:Y:S01]  /*39a0*/  LOP3.LUT R11, R4, 0x96, RZ, 0xfc, !PT ;  /* 0x00000096040b7812 */ /* 0x000fe200078efcff */
[----:B------:R-:W-:Y:S01]  /*39b0*/  IMAD.MOV R5, RZ, RZ, -R5 ;  /* 0x000000ffff057224 */ /* 0x000fe200078e0a05 */
[----:B------:R-:W-:Y:S01]  /*39c0*/  IADD3 R9, -R9, RZ, RZ ;  /* 0x000000ff09097210 */ /* 0x000fe20007ffe1ff */
[----:B------:R-:W-:Y:S01]  /*39d0*/  @!P6 IMAD.IADD R200, R200, 0x1, -R2 ;  /* 0x00000001c8c8e824 */ /* 0x000fe200078e0a02 */
[----:B------:R-:W-:Y:S01]  /*39e0*/  IABS R208, R10 ;  /* 0x0000000a00d07213 */ /* 0x000fe20000000000 */
[C---:B------:R-:W-:Y:S01]  /*39f0*/  IMAD R198, R2.reuse, R5, R198 ;  /* 0x0000000502c67224 */ /* 0x040fe200078e02c6 */
[----:B------:R-:W-:Y:S01]  /*3a00*/  IABS R210, R11 ;  /* 0x0000000b00d27213 */ /* 0x000fe20000000000 */
[----:B------:R-:W-:Y:S01]  /*3a10*/  IMAD.HI.U32 R5, R3, R206, RZ ;  /* 0x000000ce03057227 */ /* 0x000fe200078e00ff */
[----:B------:R-:W-:-:S02]  /*3a20*/  ISETP.GT.U32.AND P6, PT, R2, R200, PT ;  /* 0x000000c80200720c */ /* 0x000fc40003fc4070 */
[----:B------:R-:W-:Y:S01]  /*3a30*/  @!P0 IADD3 R188, -R188, RZ, RZ ;  /* 0x000000ffbcbc8210 */ /* 0x000fe20007ffe1ff */
[----:B------:R-:W-:Y:S01]  /*3a40*/  @!P5 IMAD.MOV R192, RZ, RZ, -R192 ;  /* 0x000000ffffc0d224 */ /* 0x000fe200078e0ac0 */
[----:B------:R-:W-:Y:S01]  /*3a50*/  ISETP.GT.U32.AND P5, PT, R2, R198, PT ;  /* 0x000000c60200720c */ /* 0x000fe20003fa4070 */
[--C-:B------:R-:W-:Y:S01]  /*3a60*/  @!P3 IMAD.IADD R196, R196, 0x1, -R2.reuse ;  /* 0x00000001c4c4b824 */ /* 0x100fe200078e0a02 */
[----:B------:R-:W-:Y:S01]  /*3a70*/  ISETP.GE.AND P0, PT, R13, RZ, PT ;  /* 0x000000ff0d00720c */ /* 0x000fe20003f06270 */
[----:B------:R-:W-:Y:S01]  /*3a80*/  @!P2 IMAD.IADD R202, R202, 0x1, -R2 ;  /* 0x00000001cacaa824 */ /* 0x000fe200078e0a02 */
[----:B------:R-:W-:Y:S01]  /*3a90*/  LOP3.LUT R13, R4, 0x9e, RZ, 0xfc, !PT ;  /* 0x0000009e040d7812 */ /* 0x000fe200078efcff */
[----:B------:R-:W-:Y:S01]  /*3aa0*/  IMAD R204, R2, R9, R204 ;  /* 0x0000000902cc7224 */ /* 0x000fe200078e02cc */
[----:B------:R-:W-:Y:S01]  /*3ab0*/  LOP3.LUT R15, R4, 0xa8, RZ, 0xfc, !PT ;  /* 0x000000a8040f7812 */ /* 0x000fe200078efcff */
[----:B------:R-:W-:Y:S01]  /*3ac0*/  IMAD.MOV R9, RZ, RZ, -R5 ;  /* 0x000000ffff097224 */ /* 0x000fe200078e0a05 */
[----:B------:R-:W-:Y:S01]  /*3ad0*/  IABS R226, R13 ;  /* 0x0000000d00e27213 */ /* 0x000fe20000000000 */
[----:B------:R-:W-:Y:S01]  /*3ae0*/  IMAD.HI.U32 R5, R3, R208, RZ ;  /* 0x000000d003057227 */ /* 0x000fe200078e00ff */
[----:B------:R-:W-:-:S02]  /*3af0*/  ISETP.GT.U32.AND P3, PT, R2, R204, PT ;  /* 0x000000cc0200720c */ /* 0x000fc40003f64070 */
[----:B------:R-:W-:Y:S01]  /*3b00*/  IABS R230, R15 ;  /* 0x0000000f00e67213 */ /* 0x000fe20000000000 */
[----:B------:R-:W-:Y:S01]  /*3b10*/  @!P1 IMAD.MOV R196, RZ, RZ, -R196 ;  /* 0x000000ffffc49224 */ /* 0x000fe200078e0ac4 */
[----:B------:R-:W-:Y:S01]  /*3b20*/  ISETP.GT.U32.AND P1, PT, R2, R202, PT ;  /* 0x000000ca0200720c */ /* 0x000fe20003f24070 */
[----:B------:R-:W-:Y:S01]  /*3b30*/  @!P6 IMAD.IADD R200, R200, 0x1, -R2 ;  /* 0x00000001c8c8e824 */ /* 0x000fe200078e0a02 */
[----:B------:R-:W-:Y:S01]  /*3b40*/  IADD3 R5, -R5, RZ, RZ ;  /* 0x000000ff05057210 */ /* 0x000fe20007ffe1ff */
[----:B------:R-:W-:Y:S01]  /*3b50*/  IMAD R206, R2, R9, R206 ;  /* 0x0000000902ce7224 */ /* 0x000fe200078e02ce */
[----:B------:R-:W-:Y:S01]  /*3b60*/  LOP3.LUT R9, R4, 0x94, RZ, 0xfc, !PT ;  /* 0x0000009404097812 */ /* 0x000fe200078efcff */
[----:B------:R-:W-:Y:S01]  /*3b70*/  @!P5 IMAD.IADD R198, R198, 0x1, -R2 ;  /* 0x00000001c6c6d824 */ /* 0x000fe200078e0a02 */
[----:B------:R-:W-:Y:S01]  /*3b80*/  ISETP.GE.AND P6, PT, R14, RZ, PT ;  /* 0x000000ff0e00720c */ /* 0x000fe20003fc6270 */
[C---:B------:R-:W-:Y:S01]  /*3b90*/  IMAD R208, R2.reuse, R5, R208 ;  /* 0x0000000502d07224 */ /* 0x040fe200078e02d0 */
[----:B------:R-:W-:Y:S01]  /*3ba0*/  IABS R212, R9 ;  /* 0x0000000900d47213 */ /* 0x000fe20000000000 */
[----:B------:R-:W-:Y:S01]  /*3bb0*/  @!P4 IMAD.MOV R200, RZ, RZ, -R200 ;  /* 0x000000ffffc8c224 */ /* 0x000fe200078e0ac8 */
[----:B------:R-:W-:Y:S01]  /*3bc0*/  ISETP.GT.U32.AND P4, PT, R2, R206, PT ;  /* 0x000000ce0200720c */ /* 0x000fe20003f84070 */
[--C-:B------:R-:W-:Y:S01]  /*3bd0*/  @!P3 IMAD.IADD R204, R204, 0x1, -R2.reuse ;  /* 0x00000001ccccb824 */ /* 0x100fe200078e0a02 */
[----:B------:R-:W-:Y:S01]  /*3be0*/  ISETP.GT.U32.AND P2, PT, R2, R198, PT ;  /* 0x000000c60200720c */ /* 0x000fe20003f44070 */
[----:B------:R-:W-:Y:S01]  /*3bf0*/  @!P1 IMAD.IADD R202, R202, 0x1, -R2 ;  /* 0x00000001caca9824 */ /* 0x000fe200078e0a02 */
[C---:B------:R-:W-:Y:S01]  /*3c00*/  ISETP.GT.U32.AND P1, PT, R2.reuse, R208, PT ;  /* 0x000000d00200720c */ /* 0x040fe20003f24070 */
[----:B------:R-:W-:Y:S01]  /*3c10*/  IMAD.HI.U32 R5, R3, R212, RZ ;  /* 0x000000d403057227 */ /* 0x000fe200078e00ff */
[----:B------:R-:W-:-:S02]  /*3c20*/  ISETP.GT.U32.AND P3, PT, R2, R204, PT ;  /* 0x000000cc0200720c */ /* 0x000fc40003f64070 */
[----:B------:R-:W-:Y:S01]  /*3c30*/  ISETP.GE.AND P5, PT, R16, RZ, PT ;  /* 0x000000ff1000720c */ /* 0x000fe20003fa6270 */
[----:B------:R-:W-:Y:S01]  /*3c40*/  IMAD.MOV R5, RZ, RZ, -R5 ;  /* 0x000000ffff057224 */ /* 0x000fe200078e0a05 */
[----:B------:R-:W-:Y:S02]  /*3c50*/  @!P6 IADD3 R202, -R202, RZ, RZ ;  /* 0x000000ffcacae210 */ /* 0x000fe40007ffe1ff */
[----:B------:R-:W-:Y:S01]  /*3c60*/  LOP3.LUT R14, R4, 0xa6, RZ, 0xfc, !PT ;  /* 0x000000a6040e7812 */ /* 0x000fe200078efcff */
[--C-:B------:R-:W-:Y:S01]  /*3c70*/  @!P4 IMAD.IADD R206, R206, 0x1, -R2.reuse ;  /* 0x00000001cecec824 */ /* 0x100fe200078e0a02 */
[----:B------:R-:W-:Y:S01]  /*3c80*/  ISETP.GE.AND P4, PT, R9, RZ, PT ;  /* 0x000000ff0900720c */ /* 0x000fe20003f86270 */
[--C-:B------:R-:W-:Y:S01]  /*3c90*/  @!P2 IMAD.IADD R198, R198, 0x1, -R2.reuse ;  /* 0x00000001c6c6a824 */ /* 0x100fe200078e0a02 */
[----:B------:R-:W-:Y:S01]  /*3ca0*/  ISETP.GE.AND P2, PT, R8, RZ, PT ;  /* 0x000000ff0800720c */ /* 0x000fe20003f46270 */
[----:B------:R-:W-:Y:S01]  /*3cb0*/  @!P1 IMAD.IADD R208, R208, 0x1, -R2 ;  /* 0x00000001d0d09824 */ /* 0x000fe200078e0a02 */
[----:B------:R-:W-:Y:S01]  /*3cc0*/  ISETP.GT.U32.AND P1, PT, R2, R206, PT ;  /* 0x000000ce0200720c */ /* 0x000fe20003f24070 */
[----:B------:R-:W-:Y:S01]  /*3cd0*/  IMAD.HI.U32 R8, R3, R210, RZ ;  /* 0x000000d203087227 */ /* 0x000fe200078e00ff */
[----:B------:R-:W-:-:S02]  /*3ce0*/  @!P3 IADD3 R204, R204, -R2, RZ ;  /* 0x80000002ccccb210 */ /* 0x000fc40007ffe0ff */
[----:B------:R-:W-:Y:S01]  /*3cf0*/  ISETP.GE.AND P3, PT, R10, RZ, PT ;  /* 0x000000ff0a00720c */ /* 0x000fe20003f66270 */
[----:B------:R-:W-:Y:S01]  /*3d00*/  IMAD.MOV R9, RZ, RZ, -R8 ;  /* 0x000000ffff097224 */ /* 0x000fe200078e0a08 */
[----:B------:R-:W-:Y:S01]  /*3d10*/  LOP3.LUT R10, R4, 0x98, RZ, 0xfc, !PT ;  /* 0x00000098040a7812 */ /* 0x000fe200078efcff */
[C---:B------:R-:W-:Y:S01]  /*3d20*/  IMAD R212, R2.reuse, R5, R212 ;  /* 0x0000000502d47224 */ /* 0x040fe200078e02d4 */
[----:B------:R-:W-:Y:S01]  /*3d30*/  IABS R228, R14 ;  /* 0x0000000e00e47213 */ /* 0x000fe20000000000 */
[C---:B------:R-:W-:Y:S01]  /*3d40*/  IMAD R210, R2.reuse, R9, R210 ;  /* 0x0000000902d27224 */ /* 0x040fe200078e02d2 */
[----:B------:R-:W-:Y:S01]  /*3d50*/  IABS R214, R10 ;  /* 0x0000000a00d67213 */ /* 0x000fe20000000000 */
[----:B------:R-:W-:Y:S01]  /*3d60*/  @!P0 IMAD.MOV R198, RZ, RZ, -R198 ;  /* 0x000000ffffc68224 */ /* 0x000fe200078e0ac6 */
[----:B------:R-:W-:Y:S01]  /*3d70*/  ISETP.GT.U32.AND P6, PT, R2, R212, PT ;  /* 0x000000d40200720c */ /* 0x000fe20003fc4070 */
[----:B------:R-:W-:Y:S01]  /*3d80*/  @!P1 IMAD.IADD R206, R206, 0x1, -R2 ;  /* 0x00000001cece9824 */ /* 0x000fe200078e0a02 */
[C---:B------:R-:W-:Y:S01]  /*3d90*/  ISETP.GT.U32.AND P1, PT, R2.reuse, R210, PT ;  /* 0x000000d20200720c */ /* 0x040fe20003f24070 */
[----:B------:R-:W-:Y:S01]  /*3da0*/  IMAD.HI.U32 R5, R3, R214, RZ ;  /* 0x000000d603057227 */ /* 0x000fe200078e00ff */
[----:B------:R-:W-:-:S02]  /*3db0*/  ISETP.GT.U32.AND P0, PT, R2, R208, PT ;  /* 0x000000d00200720c */ /* 0x000fc40003f04070 */
[----:B------:R-:W-:Y:S01]  /*3dc0*/  @!P2 IADD3 R206, -R206, RZ, RZ ;  /* 0x000000ffcecea210 */ /* 0x000fe20007ffe1ff */
[----:B------:R-:W-:Y:S01]  /*3dd0*/  IMAD.MOV R5, RZ, RZ, -R5 ;  /* 0x000000ffff057224 */ /* 0x000fe200078e0a05 */
[----:B------:R-:W-:Y:S01]  /*3de0*/  LOP3.LUT R16, R4, 0xac, RZ, 0xfc, !PT ;  /* 0x000000ac04107812 */ /* 0x000fe200078efcff */
[----:B------:R-:W-:Y:S01]  /*3df0*/  @!P5 IMAD.MOV R204, RZ, RZ, -R204 ;  /* 0x000000ffffccd224 */ /* 0x000fe200078e0acc */
[----:B------:R-:W-:Y:S01]  /*3e00*/  ISETP.GE.AND P5, PT, R11, RZ, PT ;  /* 0x000000ff0b00720c */ /* 0x000fe20003fa6270 */
[----:B------:R-:W-:Y:S01]  /*3e10*/  IMAD R214, R2, R5, R214 ;  /* 0x0000000502d67224 */ /* 0x000fe200078e02d6 */
[----:B------:R-:W-:Y:S01]  /*3e20*/  LOP3.LUT R5, R4, 0x9a, RZ, 0xfc, !PT ;  /* 0x0000009a04057812 */ /* 0x000fe200078efcff */
[--C-:B------:R-:W-:Y:S01]  /*3e30*/  @!P6 IMAD.IADD R212, R212, 0x1, -R2.reuse ;  /* 0x00000001d4d4e824 */ /* 0x100fe200078e0a02 */
[----:B------:R-:W-:Y:S01]  /*3e40*/  IABS R234, R16 ;  /* 0x0000001000ea7213 */ /* 0x000fe20000000000 */
[--C-:B------:R-:W-:Y:S01]  /*3e50*/  @!P1 IMAD.IADD R210, R210, 0x1, -R2.reuse ;  /* 0x00000001d2d29824 */ /* 0x100fe200078e0a02 */
[----:B------:R-:W-:Y:S01]  /*3e60*/  IABS R216, R5 ;  /* 0x0000000500d87213 */ /* 0x000fe20000000000 */
[----:B------:R-:W-:Y:S01]  /*3e70*/  @!P0 IMAD.IADD R208, R208, 0x1, -R2 ;  /* 0x00000001d0d08824 */ /* 0x000fe200078e0a02 */
[----:B------:R-:W-:Y:S01]  /*3e80*/  ISETP.GE.AND P6, PT, R5, RZ, PT ;  /* 0x000000ff0500720c */ /* 0x000fe20003fc6270 */
[----:B------:R-:W-:Y:S01]  /*3e90*/  IMAD.HI.U32 R9, R3, R226, RZ ;  /* 0x000000e203097227 */ /* 0x000fe200078e00ff */
[----:B------:R-:W-:-:S02]  /*3ea0*/  ISETP.GT.U32.AND P1, PT, R2, R210, PT ;  /* 0x000000d20200720c */ /* 0x000fc40003f24070 */
[----:B------:R-:W-:Y:S01]  /*3eb0*/  ISETP.GT.U32.AND P2, PT, R2, R212, PT ;  /* 0x000000d40200720c */ /* 0x000fe20003f44070 */
[----:B------:R-:W-:Y:S01]  /*3ec0*/  IMAD.HI.U32 R5, R3, R216, RZ ;  /* 0x000000d803057227 */ /* 0x000fe200078e00ff */
[----:B------:R-:W-:Y:S02]  /*3ed0*/  ISETP.GE.AND P0, PT, R10, RZ, PT ;  /* 0x000000ff0a00720c */ /* 0x000fe40003f06270 */
[----:B------:R-:W-:Y:S01]  /*3ee0*/  LOP3.LUT R10, R4, 0x9c, RZ, 0xfc, !PT ;  /* 0x0000009c040a7812 */ /* 0x000fe200078efcff */
[----:B------:R-:W-:Y:S01]  /*3ef0*/  @!P3 IMAD.MOV R208, RZ, RZ, -R208 ;  /* 0x000000ffffd0b224 */ /* 0x000fe200078e0ad0 */
[----:B------:R-:W-:Y:S01]  /*3f00*/  ISETP.GT.U32.AND P3, PT, R2, R214, PT ;  /* 0x000000d60200720c */ /* 0x000fe20003f64070 */
[----:B------:R-:W-:Y:S01]  /*3f10*/  IMAD.MOV R5, RZ, RZ, -R5 ;  /* 0x000000ffff057224 */ /* 0x000fe200078e0a05 */
[----:B------:R-:W-:Y:S02]  /*3f20*/  IABS R222, R10 ;  /* 0x0000000a00de7213 */ /* 0x000fe40000000000 */
[----:B------:R-:W-:Y:S01]  /*3f30*/  IADD3 R9, -R9, RZ, RZ ;  /* 0x000000ff09097210 */ /* 0x000fe20007ffe1ff */
[----:B------:R-:W-:Y:S01]  /*3f40*/  @!P1 IMAD.IADD R210, R210, 0x1, -R2 ;  /* 0x00000001d2d29824 */ /* 0x000fe200078e0a02 */
[----:B------:R-:W-:Y:S01]  /*3f50*/  ISETP.GE.AND P1, PT, R13, RZ, PT ;  /* 0x000000ff0d00720c */ /* 0x000fe20003f26270 */
[----:B------:R-:W-:Y:S01]  /*3f60*/  IMAD R216, R2, R5, R216 ;  /* 0x0000000502d87224 */ /* 0x000fe200078e02d8 */
[C---:B------:R-:W-:Y:S01]  /*3f70*/  LOP3.LUT R5, R4.reuse, 0xa0, RZ, 0xfc, !PT ;  /* 0x000000a004057812 */ /* 0x040fe200078efcff */
[----:B------:R-:W-:Y:S01]  /*3f80*/  @!P5 IMAD.MOV R210, RZ, RZ, -R210 ;  /* 0x000000ffffd2d224 */ /* 0x000fe200078e0ad2 */
[----:B------:R-:W-:Y:S01]  /*3f90*/  LOP3.LUT R13, R4, 0xa4, RZ, 0xfc, !PT ;  /* 0x000000a4040d7812 */ /* 0x000fe200078efcff */
[--C-:B------:R-:W-:Y:S01]  /*3fa0*/  @!P2 IMAD.IADD R212, R212, 0x1, -R2.reuse ;  /* 0x00000001d4d4a824 */ /* 0x100fe200078e0a02 */
[----:B------:R-:W-:Y:S01]  /*3fb0*/  ISETP.GT.U32.AND P5, PT, R2, R216, PT ;  /* 0x000000d80200720c */ /* 0x000fe20003fa4070 */
[----:B------:R-:W-:Y:S01]  /*3fc0*/  @!P3 IMAD.IADD R214, R214, 0x1, -R2 ;  /* 0x00000001d6d6b824 */ /* 0x000fe200078e0a02 */
[----:B------:R-:W-:Y:S01]  /*3fd0*/  IABS R220, R5 ;  /* 0x0000000500dc7213 */ /* 0x000fe20000000000 */
[----:B------:R-:W-:Y:S01]  /*3fe0*/  @!P4 IMAD.MOV R212, RZ, RZ, -R212 ;  /* 0x000000ffffd4c224 */ /* 0x000fe200078e0ad4 */
[----:B------:R-:W-:Y:S01]  /*3ff0*/  ISETP.GE.AND P4, PT, R5, RZ, PT ;  /* 0x000000ff0500720c */ /* 0x000fe20003f86270 */
[----:B------:R-:W-:Y:S01]  /*4000*/  IMAD.HI.U32 R8, R3, R222, RZ ;  /* 0x000000de03087227 */ /* 0x000fe200078e00ff */
[----:B------:R-:W-:-:S02]  /*4010*/  ISETP.GT.U32.AND P3, PT, R2, R214, PT ;  /* 0x000000d60200720c */ /* 0x000fc40003f64070 */
[----:B------:R-:W-:Y:S01]  /*4020*/  IABS R218, R13 ;  /* 0x0000000d00da7213 */ /* 0x000fe20000000000 */
[----:B------:R-:W-:Y:S01]  /*4030*/  IMAD.HI.U32 R5, R3, R220, RZ ;  /* 0x000000dc03057227 */ /* 0x000fe200078e00ff */
[----:B------:R-:W-:Y:S02]  /*4040*/  ISETP.GE.AND P2, PT, R10, RZ, PT ;  /* 0x000000ff0a00720c */ /* 0x000fe40003f46270 */
[----:B------:R-:W-:Y:S01]  /*4050*/  LOP3.LUT R10, R4, 0xa2, RZ, 0xfc, !PT ;  /* 0x000000a2040a7812 */ /* 0x000fe200078efcff */
[----:B------:R-:W-:Y:S01]  /*4060*/  IMAD R226, R2, R9, R226 ;  /* 0x0000000902e27224 */ /* 0x000fe200078e02e2 */
[----:B------:R-:W-:Y:S01]  /*4070*/  @!P5 IADD3 R216, R216, -R2, RZ ;  /* 0x80000002d8d8d210 */ /* 0x000fe20007ffe0ff */
[----:B------:R-:W-:Y:S01]  /*4080*/  IMAD.MOV R5, RZ, RZ, -R5 ;  /* 0x000000ffff057224 */ /* 0x000fe200078e0a05 */
[----:B------:R-:W-:Y:S01]  /*4090*/  IABS R224, R10 ;  /* 0x0000000a00e07213 */ /* 0x000fe20000000000 */
[----:B------:R-:W-:Y:S01]  /*40a0*/  IMAD.MOV R11, RZ, RZ, -R8 ;  /* 0x000000ffff0b7224 */ /* 0x000fe200078e0a08 */
[----:B------:R-:W-:Y:S01]  /*40b0*/  ISETP.GT.U32.AND P5, PT, R2, R216, PT ;  /* 0x000000d80200720c */ /* 0x000fe20003fa4070 */
[----:B------:R-:W-:-:S02]  /*40c0*/  @!P3 IMAD.IADD R214, R214, 0x1, -R2 ;  /* 0x00000001d6d6b824 */ /* 0x000fc400078e0a02 */
[C---:B------:R-:W-:Y:S02]  /*40d0*/  IMAD R220, R2.reuse, R5, R220 ;  /* 0x0000000502dc7224 */ /* 0x040fe400078e02dc */
[----:B------:R-:W-:Y:S01]  /*40e0*/  @!P0 IMAD.MOV R214, RZ, RZ, -R214 ;  /* 0x000000ffffd68224 */ /* 0x000fe200078e0ad6 */
[C---:B------:R-:W-:Y:S01]  /*40f0*/  ISETP.GT.U32.AND P0, PT, R2.reuse, R226, PT ;  /* 0x000000e20200720c */ /* 0x040fe20003f04070 */
[----:B------:R-:W-:Y:S02]  /*4100*/  IMAD R222, R2, R11, R222 ;  /* 0x0000000b02de7224 */ /* 0x000fe400078e02de */
[----:B------:R-:W-:-:S03]  /*4110*/  IMAD.HI.U32 R9, R3, R218, RZ ;  /* 0x000000da03097227 */ /* 0x000fc600078e00ff */
[----:B------:R-:W-:Y:S01]  /*4120*/  ISETP.GT.U32.AND P3, PT, R2, R222, PT ;  /* 0x000000de0200720c */ /* 0x000fe20003f64070 */
[----:B------:R-:W-:Y:S01]  /*4130*/  IMAD.MOV R9, RZ, RZ, -R9 ;  /* 0x000000ffff097224 */ /* 0x000fe200078e0a09 */
[----:B------:R-:W-:Y:S01]  /*4140*/  @!P5 IADD3 R216, R216, -R2, RZ ;  /* 0x80000002d8d8d210 */ /* 0x000fe20007ffe0ff */
[----:B------:R-:W-:Y:S01]  /*4150*/  IMAD.HI.U32 R5, R3, R228, RZ ;  /* 0x000000e403057227 */ /* 0x000fe200078e00ff */
[----:B------:R-:W-:-:S03]  /*4160*/  ISETP.GT.U32.AND P5, PT, R2, R220, PT ;  /* 0x000000dc0200720c */ /* 0x000fc60003fa4070 */
[----:B------:R-:W-:Y:S02]  /*4170*/  @!P0 IMAD.IADD R226, R226, 0x1, -R2 ;  /* 0x00000001e2e28824 */ /* 0x000fe400078e0a02 */
[----:B------:R-:W-:Y:S02]  /*4180*/  IMAD R218, R2, R9, R218 ;  /* 0x0000000902da7224 */ /* 0x000fe400078e02da */
[----:B------:R-:W-:-:S03]  /*4190*/  IMAD.HI.U32 R8, R3, R224, RZ ;  /* 0x000000e003087227 */ /* 0x000fc600078e00ff */
[----:B------:R-:W-:Y:S01]  /*41a0*/  ISETP.GT.U32.AND P0, PT, R2, R218, PT ;  /* 0x000000da0200720c */ /* 0x000fe20003f04070 */
[--C-:B------:R-:W-:Y:S02]  /*41b0*/  @!P3 IMAD.IADD R222, R222, 0x1, -R2.reuse ;  /* 0x00000001dedeb824 */ /* 0x100fe400078e0a02 */
[----:B------:R-:W-:Y:S01]  /*41c0*/  @!P5 IMAD.IADD R220, R220, 0x1, -R2 ;  /* 0x00000001dcdcd824 */ /* 0x000fe200078e0a02 */
[C---:B------:R-:W-:Y:S01]  /*41d0*/  ISETP.GT.U32.AND P5, PT, R2.reuse, R226, PT ;  /* 0x000000e20200720c */ /* 0x040fe20003fa4070 */
[----:B------:R-:W-:Y:S01]  /*41e0*/  IMAD.MOV R5, RZ, RZ, -R5 ;  /* 0x000000ffff057224 */ /* 0x000fe200078e0a05 */
[C---:B------:R-:W-:Y:S01]  /*41f0*/  ISETP.GT.U32.AND P3, PT, R2.reuse, R222, PT ;  /* 0x000000de0200720c */ /* 0x040fe20003f64070 */
[----:B------:R-:W-:Y:S02]  /*4200*/  IMAD.MOV R11, RZ, RZ, -R8 ;  /* 0x000000ffff0b7224 */ /* 0x000fe400078e0a08 */
[C---:B------:R-:W-:Y:S02]  /*4210*/  IMAD R228, R2.reuse, R5, R228 ;  /* 0x0000000502e47224 */ /* 0x040fe400078e02e4 */
[----:B------:R-:W-:Y:S01]  /*4220*/  IMAD R224, R2, R11, R224 ;  /* 0x0000000b02e07224 */ /* 0x000fe200078e02e0 */
[----:B------:R-:W-:Y:S01]  /*4230*/  LOP3.LUT R11, R4, 0xaa, RZ, 0xfc, !PT ;  /* 0x000000aa040b7812 */ /* 0x000fe200078efcff */
[----:B------:R-:W-:-:S02]  /*4240*/  @!P0 IMAD.IADD R218, R218, 0x1, -R2 ;  /* 0x00000001dada8824 */ /* 0x000fc400078e0a02 */
[C---:B------:R-:W-:Y:S01]  /*4250*/  IMAD.HI.U32 R8, R3.reuse, R230, RZ ;  /* 0x000000e603087227 */ /* 0x040fe200078e00ff */
[----:B------:R-:W-:Y:S02]  /*4260*/  IABS R232, R11 ;  /* 0x0000000b00e87213 */ /* 0x000fe40000000000 */
[----:B------:R-:W-:Y:S01]  /*4270*/  ISETP.GT.U32.AND P0, PT, R2, R218, PT ;  /* 0x000000da0200720c */ /* 0x000fe20003f04070 */
[--C-:B------:R-:W-:Y:S01]  /*4280*/  @!P5 IMAD.IADD R226, R226, 0x1, -R2.reuse ;  /* 0x00000001e2e2d824 */ /* 0x100fe200078e0a02 */
[----:B------:R-:W-:Y:S01]  /*4290*/  ISETP.GT.U32.AND P5, PT, R2, R228, PT ;  /* 0x000000e40200720c */ /* 0x000fe20003fa4070 */
[----:B------:R-:W-:Y:S01]  /*42a0*/  @!P3 IMAD.IADD R222, R222, 0x1, -R2 ;  /* 0x00000001dedeb824 */ /* 0x000fe200078e0a02 */
[----:B------:R-:W-:Y:S01]  /*42b0*/  ISETP.GT.U32.AND P3, PT, R2, R224, PT ;  /* 0x000000e00200720c */ /* 0x000fe20003f64070 */
[----:B------:R-:W-:-:S04]  /*42c0*/  IMAD.HI.U32 R5, R3, R232, RZ ;  /* 0x000000e803057227 */ /* 0x000fc800078e00ff */
[----:B------:R-:W-:Y:S02]  /*42d0*/  IMAD.MOV R5, RZ, RZ, -R5 ;  /* 0x000000ffff057224 */ /* 0x000fe400078e0a05 */
[----:B------:R-:W-:Y:S02]  /*42e0*/  IMAD.MOV R9, RZ, RZ, -R8 ;  /* 0x000000ffff097224 */ /* 0x000fe400078e0a08 */
[----:B------:R-:W-:-:S04]  /*42f0*/  IMAD.HI.U32 R8, R3, R236, RZ ;  /* 0x000000ec03087227 */ /* 0x000fc800078e00ff */
[----:B------:R-:W-:Y:S01]  /*4300*/  @!P5 IMAD.IADD R228, R228, 0x1, -R2 ;  /* 0x00000001e4e4d824 */ /* 0x000fe200078e0a02 */
[----:B------:R-:W-:Y:S01]  /*4310*/  ISETP.GE.AND P5, PT, R13, RZ, PT ;  /* 0x000000ff0d00720c */ /* 0x000fe20003fa6270 */
[----:B------:R-:W-:Y:S01]  /*4320*/  IMAD R232, R2, R5, R232 ;  /* 0x0000000502e87224 */ /* 0x000fe200078e02e8 */
[----:B------:R-:W-:Y:S01]  /*4330*/  @!P3 IADD3 R224, R224, -R2, RZ ;  /* 0x80000002e0e0b210 */ /* 0x000fe20007ffe0ff */
[C---:B------:R-:W-:Y:S01]  /*4340*/  IMAD R230, R2.reuse, R9, R230 ;  /* 0x0000000902e67224 */ /* 0x040fe200078e02e6 */
[----:B------:R-:W-:Y:S01]  /*4350*/  ISETP.GT.U32.AND P3, PT, R2, R220, PT ;  /* 0x000000dc0200720c */ /* 0x000fe20003f64070 */
[----:B------:R-:W-:Y:S01]  /*4360*/  IMAD.MOV R9, RZ, RZ, -R8 ;  /* 0x000000ffff097224 */ /* 0x000fe200078e0a08 */
[----:B------:R-:W-:Y:S01]  /*4370*/  LOP3.LUT R8, R4, 0xb4, RZ, 0xfc, !PT ;  /* 0x000000b404087812 */ /* 0x000fe200078efcff */
[----:B------:R-:W-:Y:S01]  /*4380*/  @!P0 IMAD.IADD R218, R218, 0x1, -R2 ;  /* 0x00000001dada8824 */ /* 0x000fe200078e0a02 */
[C---:B------:R-:W-:Y:S01]  /*4390*/  ISETP.GT.U32.AND P0, PT, R2.reuse, R232, PT ;  /* 0x000000e80200720c */ /* 0x040fe20003f04070 */
[----:B------:R-:W-:Y:S01]  /*43a0*/  @!P6 IMAD.MOV R216, RZ, RZ, -R216 ;  /* 0x000000ffffd8e224 */ /* 0x000fe200078e0ad8 */
[C---:B------:R-:W-:Y:S01]  /*43b0*/  ISETP.GT.U32.AND P6, PT, R2.reuse, R224, PT ;  /* 0x000000e00200720c */ /* 0x040fe20003fc4070 */
[----:B------:R-:W-:Y:S01]  /*43c0*/  IMAD R236, R2, R9, R236 ;  /* 0x0000000902ec7224 */ /* 0x000fe200078e02ec */
[----:B------:R-:W-:Y:S01]  /*43d0*/  IABS R242, R8 ;  /* 0x0000000800f27213 */ /* 0x000fe20000000000 */
[----:B------:R-:W-:Y:S01]  /*43e0*/  @!P5 IMAD.MOV R218, RZ, RZ, -R218 ;  /* 0x000000ffffdad224 */ /* 0x000fe200078e0ada */
[----:B------:R-:W-:Y:S01]  /*43f0*/  LOP3.LUT R9, R4, 0xb6, RZ, 0xfc, !PT ;  /* 0x000000b604097812 */ /* 0x000fe200078efcff */
[----:B------:R-:W-:Y:S01]  /*4400*/  IMAD.HI.U32 R5, R3, R234, RZ ;  /* 0x000000ea03057227 */ /* 0x000fe200078e00ff */
[----:B------:R-:W-:-:S02]  /*4410*/  ISETP.GT.U32.AND P5, PT, R2, R236, PT ;  /* 0x000000ec0200720c */ /* 0x000fc40003fa4070 */
[----:B------:R-:W-:Y:S01]  /*4420*/  IABS R244, R9 ;  /* 0x0000000900f47213 */ /* 0x000fe20000000000 */
[----:B------:R-:W-:Y:S01]  /*4430*/  @!P3 IMAD.IADD R220, R220, 0x1, -R2 ;  /* 0x00000001dcdcb824 */ /* 0x000fe200078e0a02 */
[----:B------:R-:W-:Y:S01]  /*4440*/  ISETP.GT.U32.AND P3, PT, R2, R230, PT ;  /* 0x000000e60200720c */ /* 0x000fe20003f64070 */
[----:B------:R-:W-:Y:S01]  /*4450*/  IMAD.MOV R5, RZ, RZ, -R5 ;  /* 0x000000ffff057224 */ /* 0x000fe200078e0a05 */
[----:B------:R-:W-:Y:S01]  /*4460*/  @!P0 IADD3 R232, R232, -R2, RZ ;  /* 0x80000002e8e88210 */ /* 0x000fe20007ffe0ff */
[----:B------:R-:W-:Y:S01]  /*4470*/  @!P4 IMAD.MOV R220, RZ, RZ, -R220 ;  /* 0x000000ffffdcc224 */ /* 0x000fe200078e0adc */
[C---:B------:R-:W-:Y:S01]  /*4480*/  ISETP.GT.U32.AND P0, PT, R2.reuse, R228, PT ;  /* 0x000000e40200720c */ /* 0x040fe20003f04070 */
[----:B------:R-:W-:Y:S01]  /*4490*/  IMAD R234, R2, R5, R234 ;  /* 0x0000000502ea7224 */ /* 0x000fe200078e02ea */
[----:B------:R-:W-:Y:S01]  /*44a0*/  @!P6 IADD3 R224, R224, -R2, RZ ;  /* 0x80000002e0e0e210 */ /* 0x000fe20007ffe0ff */
[----:B------:R-:W-:Y:S01]  /*44b0*/  @!P2 IMAD.MOV R222, RZ, RZ, -R222 ;  /* 0x000000ffffdea224 */ /* 0x000fe200078e0ade */
[----:B------:R-:W-:Y:S01]  /*44c0*/  ISETP.GE.AND P6, PT, R10, RZ, PT ;  /* 0x000000ff0a00720c */ /* 0x000fe20003fc6270 */
[----:B------:R-:W-:Y:S01]  /*44d0*/  @!P5 IMAD.IADD R236, R236, 0x1, -R2 ;  /* 0x00000001ececd824 */ /* 0x000fe200078e0a02 */
[----:B------:R-:W-:Y:S01]  /*44e0*/  LOP3.LUT R10, R4, 0xb0, RZ, 0xfc, !PT ;  /* 0x000000b0040a7812 */ /* 0x000fe200078efcff */
[----:B------:R-:W-:Y:S01]  /*44f0*/  @!P1 IMAD.MOV R226, RZ, RZ, -R226 ;  /* 0x000000ffffe29224 */ /* 0x000fe200078e0ae2 */
[----:B------:R-:W-:Y:S01]  /*4500*/  ISETP.GT.U32.AND P4, PT, R2, R232, PT ;  /* 0x000000e80200720c */ /* 0x000fe20003f84070 */
[----:B------:R-:W-:Y:S01]  /*4510*/  @!P3 IMAD.IADD R230, R230, 0x1, -R2 ;  /* 0x00000001e6e6b824 */ /* 0x000fe200078e0a02 */
[----:B------:R-:W-:-:S02]  /*4520*/  IABS R238, R10 ;  /* 0x0000000a00ee7213 */ /* 0x000fc40000000000 */
[----:B------:R-:W-:Y:S02]  /*4530*/  ISETP.GT.U32.AND P5, PT, R2, R236, PT ;  /* 0x000000ec0200720c */ /* 0x000fe40003fa4070 */
[----:B------:R-:W-:Y:S01]  /*4540*/  @!P0 IADD3 R228, R228, -R2, RZ ;  /* 0x80000002e4e48210 */ /* 0x000fe20007ffe0ff */
[----:B------:R-:W-:Y:S01]  /*4550*/  IMAD.HI.U32 R5, R3, R238, RZ ;  /* 0x000000ee03057227 */ /* 0x000fe200078e00ff */
[----:B------:R-:W-:Y:S02]  /*4560*/  ISETP.GE.AND P0, PT, R11, RZ, PT ;  /* 0x000000ff0b00720c */ /* 0x000fe40003f06270 */
[----:B------:R-:W-:Y:S01]  /*4570*/  ISETP.GT.U32.AND P2, PT, R2, R234, PT ;  /* 0x000000ea0200720c */ /* 0x000fe20003f44070 */
[----:B------:R-:W-:Y:S01]  /*4580*/  IMAD.MOV R5, RZ, RZ, -R5 ;  /* 0x000000ffff057224 */ /* 0x000fe200078e0a05 */
[----:B------:R-:W-:Y:S01]  /*4590*/  ISETP.GE.AND P3, PT, R14, RZ, PT ;  /* 0x000000ff0e00720c */ /* 0x000fe20003f66270 */
[----:B------:R-:W-:Y:S01]  /*45a0*/  @!P4 IMAD.IADD R232, R232, 0x1, -R2 ;  /* 0x00000001e8e8c824 */ /* 0x000fe200078e0a02 */
[C---:B------:R-:W-:Y:S01]  /*45b0*/  ISETP.GT.U32.AND P1, PT, R2.reuse, R230, PT ;  /* 0x000000e60200720c */ /* 0x040fe20003f24070 */
[----:B------:R-:W-:Y:S01]  /*45c0*/  IMAD R238, R2, R5, R238 ;  /* 0x0000000502ee7224 */ /* 0x000fe200078e02ee */
[----:B------:R-:W-:Y:S01]  /*45d0*/  ISETP.GE.AND P4, PT, R17, RZ, PT ;  /* 0x000000ff1100720c */ /* 0x000fe20003f86270 */
[----:B------:R-:W-:Y:S01]  /*45e0*/  @!P5 IMAD.IADD R236, R236, 0x1, -R2 ;  /* 0x00000001ececd824 */ /* 0x000fe200078e0a02 */
[----:B------:R-:W-:Y:S01]  /*45f0*/  LOP3.LUT R5, R4, 0xb2, RZ, 0xfc, !PT ;  /* 0x000000b204057812 */ /* 0x000fe200078efcff */
[----:B------:R-:W-:Y:S01]  /*4600*/  @!P6 IMAD.MOV R224, RZ, RZ, -R224 ;  /* 0x000000ffffe0e224 */ /* 0x000fe200078e0ae0 */
[----:B------:R-:W-:Y:S01]  /*4610*/  ISETP.GT.U32.AND P5, PT, R2, R238, PT ;  /* 0x000000ee0200720c */ /* 0x000fe20003fa4070 */
[----:B------:R-:W-:Y:S01]  /*4620*/  @!P0 IMAD.MOV R232, RZ, RZ, -R232 ;  /* 0x000000ffffe88224 */ /* 0x000fe200078e0ae8 */
[----:B------:R-:W-:Y:S01]  /*4630*/  ISETP.GE.AND P0, PT, R8, RZ, PT ;  /* 0x000000ff0800720c */ /* 0x000fe20003f06270 */
[----:B------:R-:W-:Y:S01]  /*4640*/  @!P2 IMAD.IADD R234, R234, 0x1, -R2 ;  /* 0x00000001eaeaa824 */ /* 0x000fe200078e0a02 */
[----:B------:R-:W-:Y:S01]  /*4650*/  ISETP.GE.AND P6, PT, R15, RZ, PT ;  /* 0x000000ff0f00720c */ /* 0x000fe20003fc6270 */
[----:B------:R-:W-:Y:S01]  /*4660*/  IMAD.HI.U32 R8, R3, R242, RZ ;  /* 0x000000f203087227 */ /* 0x000fe200078e00ff */
[----:B------:R-:W-:-:S02]  /*4670*/  @!P3 IADD3 R228, -R228, RZ, RZ ;  /* 0x000000ffe4e4b210 */ /* 0x000fc40007ffe1ff */
[----:B------:R-:W-:Y:S01]  /*4680*/  ISETP.GT.U32.AND P3, PT, R2, R234, PT ;  /* 0x000000ea0200720c */ /* 0x000fe20003f64070 */
[--C-:B------:R-:W-:Y:S01]  /*4690*/  @!P1 IMAD.IADD R230, R230, 0x1, -R2.reuse ;  /* 0x00000001e6e69824 */ /* 0x100fe200078e0a02 */
[----:B------:R-:W-:Y:S02]  /*46a0*/  IADD3 R11, -R8, RZ, RZ ;  /* 0x000000ff080b7210 */ /* 0x000fe40007ffe1ff */
[----:B------:R-:W-:Y:S01]  /*46b0*/  IABS R240, R5 ;  /* 0x0000000500f07213 */ /* 0x000fe20000000000 */
[----:B------:R-:W-:Y:S01]  /*46c0*/  @!P5 IMAD.IADD R238, R238, 0x1, -R2 ;  /* 0x00000001eeeed824 */ /* 0x000fe200078e0a02 */
[----:B------:R-:W-:Y:S01]  /*46d0*/  @!P4 IADD3 R236, -R236, RZ, RZ ;  /* 0x000000ffececc210 */ /* 0x000fe20007ffe1ff */
[----:B------:R-:W-:Y:S01]  /*46e0*/  IMAD R242, R2, R11, R242 ;  /* 0x0000000b02f27224 */ /* 0x000fe200078e02f2 */
[----:B------:R-:W-:Y:S01]  /*46f0*/  ISETP.GE.AND P1, PT, R16, RZ, PT ;  /* 0x000000ff1000720c */ /* 0x000fe20003f26270 */
[----:B------:R-:W-:Y:S01]  /*4700*/  @!P6 IMAD.MOV R230, RZ, RZ, -R230 ;  /* 0x000000ffffe6e224 */ /* 0x000fe200078e0ae6 */
[----:B------:R-:W-:Y:S01]  /*4710*/  ISETP.GE.AND P6, PT, R5, RZ, PT ;  /* 0x000000ff0500720c */ /* 0x000fe20003fc6270 */
[----:B------:R-:W-:Y:S01]  /*4720*/  IMAD.HI.U32 R5, R3, R240, RZ ;  /* 0x000000f003057227 */ /* 0x000fe200078e00ff */
[----:B------:R-:W-:-:S02]  /*4730*/  ISETP.GT.U32.AND P5, PT, R2, R238, PT ;  /* 0x000000ee0200720c */ /* 0x000fc40003fa4070 */
[----:B------:R-:W-:Y:S01]  /*4740*/  ISETP.GE.AND P2, PT, R10, RZ, PT ;  /* 0x000000ff0a00720c */ /* 0x000fe20003f46270 */
[----:B------:R-:W-:Y:S01]  /*4750*/  @!P3 IMAD.IADD R234, R234, 0x1, -R2 ;  /* 0x00000001eaeab824 */ /* 0x000fe200078e0a02 */
[----:B------:R-:W-:Y:S02]  /*4760*/  ISETP.GT.U32.AND P4, PT, R2, R242, PT ;  /* 0x000000f20200720c */ /* 0x000fe40003f84070 */
[C---:B------:R-:W-:Y:S02]  /*4770*/  LOP3.LUT R10, R4.reuse, 0xb8, RZ, 0xfc, !PT ;  /* 0x000000b8040a7812 */ /* 0x040fe400078efcff */
[----:B------:R-:W-:Y:S01]  /*4780*/  ISETP.GE.AND P3, PT, R9, RZ, PT ;  /* 0x000000ff0900720c */ /* 0x000fe20003f66270 */
[----:B------:R-:W-:Y:S01]  /*4790*/  IMAD.MOV R9, RZ, RZ, -R5 ;  /* 0x000000ffff097224 */ /* 0x000fe200078e0a05 */
[----:B------:R-:W-:Y:S01]  /*47a0*/  IABS R246, R10 ;  /* 0x0000000a00f67213 */ /* 0x000fe20000000000 */
[----:B------:R-:W-:Y:S01]  /*47b0*/  IMAD.HI.U32 R5, R3, R244, RZ ;  /* 0x000000f403057227 */ /* 0x000fe200078e00ff */
[----:B------:R-:W-:-:S02]  /*47c0*/  LOP3.LUT R13, R4, 0xba, RZ, 0xfc, !PT ;  /* 0x000000ba040d7812 */ /* 0x000fc400078efcff */
[----:B------:R-:W-:Y:S01]  /*47d0*/  LOP3.LUT R11, R4, 0xbc, RZ, 0xfc, !PT ;  /* 0x000000bc040b7812 */ /* 0x000fe200078efcff */
[----:B------:R-:W-:Y:S01]  /*47e0*/  IMAD R240, R2, R9, R240 ;  /* 0x0000000902f07224 */ /* 0x000fe200078e02f0 */
[----:B------:R-:W-:Y:S01]  /*47f0*/  IABS R248, R13 ;  /* 0x0000000d00f87213 */ /* 0x000fe20000000000 */
[----:B------:R-:W-:Y:S01]  /*4800*/  IMAD.MOV R9, RZ, RZ, -R5 ;  /* 0x000000ffff097224 */ /* 0x000fe200078e0a05 */
[----:B------:R-:W-:Y:S01]  /*4810*/  IABS R250, R11 ;  /* 0x0000000b00fa7213 */ /* 0x000fe20000000000 */
[C---:B------:R-:W-:Y:S01]  /*4820*/  IMAD.HI.U32 R5, R3.reuse, R246, RZ ;  /* 0x000000f603057227 */ /* 0x040fe200078e00ff */
[C---:B------:R-:W-:Y:S02]  /*4830*/  LOP3.LUT R14, R4.reuse, 0xc0, RZ, 0xfc, !PT ;  /* 0x000000c0040e7812 */ /* 0x040fe400078efcff */
[----:B------:R-:W-:Y:S01]  /*4840*/  LOP3.LUT R15, R4, 0xc2, RZ, 0xfc, !PT ;  /* 0x000000c2040f7812 */ /* 0x000fe200078efcff */
[----:B------:R-:W-:Y:S01]  /*4850*/  @!P5 IMAD.IADD R238, R238, 0x1, -R2 ;  /* 0x00000001eeeed824 */ /* 0x000fe200078e0a02 */
[----:B------:R-:W-:Y:S01]  /*4860*/  IABS R87, R14 ;  /* 0x0000000e00577213 */ /* 0x000fe20000000000 */
[----:B------:R-:W-:Y:S01]  /*4870*/  @!P1 IMAD.MOV R234, RZ, RZ, -R234 ;  /* 0x000000ffffea9224 */ /* 0x000fe200078e0aea */
[----:B------:R-:W-:Y:S01]  /*4880*/  ISETP.GT.U32.AND P1, PT, R2, R240, PT ;  /* 0x000000f00200720c */ /* 0x000fe20003f24070 */
[----:B------:R-:W-:Y:S01]  /*4890*/  @!P4 IMAD.IADD R242, R242, 0x1, -R2 ;  /* 0x00000001f2f2c824 */ /* 0x000fe200078e0a02 */
[----:B------:R-:W-:Y:S01]  /*48a0*/  @!P2 IADD3 R238, -R238, RZ, RZ ;  /* 0x000000ffeeeea210 */ /* 0x000fe20007ffe1ff */
[----:B------:R-:W-:Y:S01]  /*48b0*/  IMAD.MOV R5, RZ, RZ, -R5 ;  /* 0x000000ffff057224 */ /* 0x000fe200078e0a05 */
[----:B------:R-:W-:Y:S01]  /*48c0*/  IABS R89, R15 ;  /* 0x0000000f00597213 */ /* 0x000fe20000000000 */
[----:B------:R-:W-:Y:S01]  /*48d0*/  IMAD.HI.U32 R8, R3, R248, RZ ;  /* 0x000000f803087227 */ /* 0x000fe200078e00ff */
[----:B------:R-:W-:-:S02]  /*48e0*/  ISETP.GT.U32.AND P2, PT, R2, R242, PT ;  /* 0x000000f20200720c */ /* 0x000fc40003f44070 */
[----:B------:R-:W-:Y:S01]  /*48f0*/  LOP3.LUT R17, R4, 0xe2, RZ, 0xfc, !PT ;  /* 0x000000e204117812 */ /* 0x000fe200078efcff */
[C---:B------:R-:W-:Y:S02]  /*4900*/  IMAD R244, R2.reuse, R9, R244 ;  /* 0x0000000902f47224 */ /* 0x040fe400078e02f4 */
[C---:B------:R-:W-:Y:S01]  /*4910*/  IMAD R246, R2.reuse, R5, R246 ;  /* 0x0000000502f67224 */ /* 0x040fe200078e02f6 */
[----:B------:R-:W-:Y:S01]  /*4920*/  IABS R50, R17 ;  /* 0x0000001100327213 */ /* 0x000fe20000000000 */
[----:B------:R-:W-:Y:S01]  /*4930*/  IMAD.MOV R9, RZ, RZ, -R8 ;  /* 0x000000ffff097224 */ /* 0x000fe200078e0a08 */
[----:B------:R-:W-:Y:S01]  /*4940*/  ISETP.GT.U32.AND P5, PT, R2, R244, PT ;  /* 0x000000f40200720c */ /* 0x000fe20003fa4070 */
[----:B------:R-:W-:-:S04]  /*4950*/  IMAD.HI.U32 R5, R3, R250, RZ ;  /* 0x000000fa03057227 */ /* 0x000fc800078e00ff */
[----:B------:R-:W-:Y:S01]  /*4960*/  IMAD R248, R2, R9, R248 ;  /* 0x0000000902f87224 */ /* 0x000fe200078e02f8 */
[----:B------:R-:W-:Y:S01]  /*4970*/  LOP3.LUT R9, R4, 0xbe, RZ, 0xfc, !PT ;  /* 0x000000be04097812 */ /* 0x000fe200078efcff */
[----:B------:R-:W-:Y:S02]  /*4980*/  IMAD.MOV R5, RZ, RZ, -R5 ;  /* 0x000000ffff057224 */ /* 0x000fe400078e0a05 */
[----:B------:R-:W-:Y:S01]  /*4990*/  @!P1 IMAD.IADD R240, R240, 0x1, -R2 ;  /* 0x00000001f0f09824 */ /* 0x000fe200078e0a02 */
[----:B------:R-:W-:Y:S01]  /*49a0*/  IABS R252, R9 ;  /* 0x0000000900fc7213 */ /* 0x000fe20000000000 */
[C---:B------:R-:W-:Y:S01]  /*49b0*/  IMAD R250, R2.reuse, R5, R250 ;  /* 0x0000000502fa7224 */ /* 0x040fe200078e02fa */
[----:B------:R-:W-:Y:S01]  /*49c0*/  ISETP.GT.U32.AND P1, PT, R2, R246, PT ;  /* 0x000000f60200720c */ /* 0x000fe20003f24070 */
[----:B------:R-:W-:Y:S01]  /*49d0*/  @!P2 IMAD.IADD R242, R242, 0x1, -R2 ;  /* 0x00000001f2f2a824 */ /* 0x000fe200078e0a02 */
[C---:B------:R-:W-:Y:S01]  /*49e0*/  ISETP.GT.U32.AND P4, PT, R2.reuse, R240, PT ;  /* 0x000000f00200720c */ /* 0x040fe20003f84070 */
[----:B------:R-:W-:Y:S01]  /*49f0*/  IMAD.HI.U32 R5, R3, R252, RZ ;  /* 0x000000fc03057227 */ /* 0x000fe200078e00ff */
[----:B------:R-:W-:-:S02]  /*4a00*/  ISETP.GT.U32.AND P2, PT, R2, R250, PT ;  /* 0x000000fa0200720c */ /* 0x000fc40003f44070 */
[----:B------:R-:W-:Y:S01]  /*4a10*/  @!P0 IADD3 R242, -R242, RZ, RZ ;  /* 0x000000fff2f28210 */ /* 0x000fe20007ffe1ff */
[----:B------:R-:W-:Y:S02]  /*4a20*/  IMAD.MOV R5, RZ, RZ, -R5 ;  /* 0x000000ffff057224 */ /* 0x000fe400078e0a05 */
[----:B------:R-:W-:Y:S02]  /*4a30*/  @!P5 IMAD.IADD R244, R244, 0x1, -R2 ;  /* 0x00000001f4f4d824 */ /* 0x000fe400078e0a02 */
[C---:B------:R-:W-:Y:S02]  /*4a40*/  IMAD R252, R2.reuse, R5, R252 ;  /* 0x0000000502fc7224 */ /* 0x040fe400078e02fc */
[----:B------:R-:W-:Y:S01]  /*4a50*/  IMAD.HI.U32 R5, R3, R87, RZ ;  /* 0x0000005703057227 */ /* 0x000fe200078e00ff */
[----:B------:R-:W-:-:S03]  /*4a60*/  ISETP.GT.U32.AND P5, PT, R2, R244, PT ;  /* 0x000000f40200720c */ /* 0x000fc60003fa4070 */
[--C-:B------:R-:W-:Y:S02]  /*4a70*/  @!P1 IMAD.IADD R246, R246, 0x1, -R2.reuse ;  /* 0x00000001f6f69824 */ /* 0x100fe400078e0a02 */
[--C-:B------:R-:W-:Y:S01]  /*4a80*/  @!P4 IMAD.IADD R240, R240, 0x1, -R2.reuse ;  /* 0x00000001f0f0c824 */ /* 0x100fe200078e0a02 */
[----:B------:R-:W-:Y:S01]  /*4a90*/  ISETP.GT.U32.AND P4, PT, R2, R248, PT ;  /* 0x000000f80200720c */ /* 0x000fe20003f84070 */
[----:B------:R-:W-:Y:S01]  /*4aa0*/  @!P2 IMAD.IADD R250, R250, 0x1, -R2 ;  /* 0x00000001fafaa824 */ /* 0x000fe200078e0a02 */
[C---:B------:R-:W-:Y:S01]  /*4ab0*/  ISETP.GT.U32.AND P1, PT, R2.reuse, R246, PT ;  /* 0x000000f60200720c */ /* 0x040fe20003f24070 */
[----:B------:R-:W-:Y:S01]  /*4ac0*/  IMAD.MOV R5, RZ, RZ, -R5 ;  /* 0x000000ffff057224 */ /* 0x000fe200078e0a05 */
[----:B------:R-:W-:Y:S01]  /*4ad0*/  ISETP.GE.AND P2, PT, R11, RZ, PT ;  /* 0x000000ff0b00720c */ /* 0x000fe20003f46270 */
[----:B------:R-:W-:Y:S01]  /*4ae0*/  @!P6 IMAD.MOV R240, RZ, RZ, -R240 ;  /* 0x000000fffff0e224 */ /* 0x000fe200078e0af0 */
[C---:B------:R-:W-:Y:S01]  /*4af0*/  ISETP.GT.U32.AND P6, PT, R2.reuse, R250, PT ;  /* 0x000000fa0200720c */ /* 0x040fe20003fc4070 */
[----:B------:R-:W-:Y:S01]  /*4b00*/  IMAD R87, R2, R5, R87 ;  /* 0x0000000502577224 */ /* 0x000fe200078e0257 */
[----:B------:R-:W-:Y:S01]  /*4b10*/  LOP3.LUT R11, R4, 0xcc, RZ, 0xfc, !PT ;  /* 0x000000cc040b7812 */ /* 0x000fe200078efcff */
[----:B------:R-:W-:-:S03]  /*4b20*/  IMAD.HI.U32 R5, R3, R89, RZ ;  /* 0x0000005903057227 */ /* 0x000fc600078e00ff */
[----:B------:R-:W-:Y:S01]  /*4b30*/  IABS R97, R11 ;  /* 0x0000000b00617213 */ /* 0x000fe20000000000 */
[----:B------:R-:W-:Y:S02]  /*4b40*/  IMAD.MOV R8, RZ, RZ, -R5 ;  /* 0x000000ffff087224 */ /* 0x000fe400078e0a05 */
[----:B------:R-:W-:Y:S01]  /*4b50*/  @!P1 IADD3 R246, R246, -R2, RZ ;  /* 0x80000002f6f69210 */ /* 0x000fe20007ffe0ff */
[--C-:B------:R-:W-:Y:S01]  /*4b60*/  @!P5 IMAD.IADD R244, R244, 0x1, -R2.reuse ;  /* 0x00000001f4f4d824 */ /* 0x100fe200078e0a02 */
[C---:B------:R-:W-:Y:S01]  /*4b70*/  ISETP.GT.U32.AND P1, PT, R2.reuse, R252, PT ;  /* 0x000000fc0200720c */ /* 0x040fe20003f24070 */
[----:B------:R-:W-:Y:S01]  /*4b80*/  IMAD R89, R2, R8, R89 ;  /* 0x0000000802597224 */ /* 0x000fe200078e0259 */
[----:B------:R-:W-:Y:S01]  /*4b90*/  @!P6 IADD3 R250, R250, -R2, RZ ;  /* 0x80000002fafae210 */ /* 0x000fe20007ffe0ff */
[----:B------:R-:W-:Y:S01]  /*4ba0*/  @!P4 IMAD.IADD R248, R248, 0x1, -R2 ;  /* 0x00000001f8f8c824 */ /* 0x000fe200078e0a02 */
[----:B------:R-:W-:Y:S01]  /*4bb0*/  ISETP.GE.AND P5, PT, R10, RZ, PT ;  /* 0x000000ff0a00720c */ /* 0x000fe20003fa6270 */
[----:B------:R-:W-:Y:S01]  /*4bc0*/  @!P3 IMAD.MOV R244, RZ, RZ, -R244 ;  /* 0x000000fffff4b224 */ /* 0x000fe200078e0af4 */
[----:B------:R-:W-:Y:S01]  /*4bd0*/  ISETP.GT.U32.AND P6, PT, R2, R89, PT ;  /* 0x000000590200720c */ /* 0x000fe20003fc4070 */
[----:B------:R-:W-:Y:S01]  /*4be0*/  @!P2 IMAD.MOV R250, RZ, RZ, -R250 ;  /* 0x000000fffffaa224 */ /* 0x000fe200078e0afa */
[----:B------:R-:W-:-:S02]  /*4bf0*/  LOP3.LUT R10, R4, 0xc4, RZ, 0xfc, !PT ;  /* 0x000000c4040a7812 */ /* 0x000fc400078efcff */
[----:B------:R-:W-:Y:S02]  /*4c00*/  ISETP.GT.U32.AND P3, PT, R2, R87, PT ;  /* 0x000000570200720c */ /* 0x000fe40003f64070 */
[----:B------:R-:W-:Y:S01]  /*4c10*/  IABS R91, R10 ;  /* 0x0000000a005b7213 */ /* 0x000fe20000000000 */
[--C-:B------:R-:W-:Y:S01]  /*4c20*/  @!P1 IMAD.IADD R252, R252, 0x1, -R2.reuse ;  /* 0x00000001fcfc9824 */ /* 0x100fe200078e0a02 */
[C---:B------:R-:W-:Y:S02]  /*4c30*/  ISETP.GT.U32.AND P1, PT, R2.reuse, R248, PT ;  /* 0x000000f80200720c */ /* 0x040fe40003f24070 */
[----:B------:R-:W-:Y:S01]  /*4c40*/  ISETP.GE.AND P4, PT, R13, RZ, PT ;  /* 0x000000ff0d00720c */ /* 0x000fe20003f86270 */
[----:B------:R-:W-:Y:S01]  /*4c50*/  IMAD.HI.U32 R5, R3, R91, RZ ;  /* 0x0000005b03057227 */ /* 0x000fe200078e00ff */
[----:B------:R-:W-:Y:S02]  /*4c60*/  ISETP.GT.U32.AND P0, PT, R2, R252, PT ;  /* 0x000000fc0200720c */ /* 0x000fe40003f04070 */
[C---:B------:R-:W-:Y:S01]  /*4c70*/  LOP3.LUT R8, R4.reuse, 0xc8, RZ, 0xfc, !PT ;  /* 0x000000c804087812 */ /* 0x040fe200078efcff */
[----:B------:R-:W-:Y:S01]  /*4c80*/  @!P6 IMAD.IADD R89, R89, 0x1, -R2 ;  /* 0x000000015959e824 */ /* 0x000fe200078e0a02 */
[----:B------:R-:W-:Y:S01]  /*4c90*/  LOP3.LUT R13, R4, 0xce, RZ, 0xfc, !PT ;  /* 0x000000ce040d7812 */ /* 0x000fe200078efcff */
[----:B------:R-:W-:Y:S01]  /*4ca0*/  IMAD.MOV R5, RZ, RZ, -R5 ;  /* 0x000000ffff057224 */ /* 0x000fe200078e0a05 */
[----:B------:R-:W-:Y:S01]  /*4cb0*/  IABS R93, R8 ;  /* 0x00000008005d7213 */ /* 0x000fe20000000000 */
[----:B------:R-:W-:Y:S01]  /*4cc0*/  @!P5 IMAD.MOV R246, RZ, RZ, -R246 ;  /* 0x000000fffff6d224 */ /* 0x000fe200078e0af6 */
[----:B------:R-:W-:Y:S01]  /*4cd0*/  ISETP.GT.U32.AND P2, PT, R2, R89, PT ;  /* 0x000000590200720c */ /* 0x000fe20003f44070 */
[--C-:B------:R-:W-:Y:S01]  /*4ce0*/  @!P1 IMAD.IADD R248, R248, 0x1, -R2.reuse ;  /* 0x00000001f8f89824 */ /* 0x100fe200078e0a02 */
[----:B------:R-:W-:Y:S01]  /*4cf0*/  ISETP.GE.AND P5, PT, R9, RZ, PT ;  /* 0x000000ff0900720c */ /* 0x000fe20003fa6270 */
[----:B------:R-:W-:Y:S01]  /*4d00*/  @!P3 IMAD.IADD R87, R87, 0x1, -R2 ;  /* 0x000000015757b824 */ /* 0x000fe200078e0a02 */
[----:B------:R-:W-:Y:S01]  /*4d10*/  ISETP.GE.AND P1, PT, R14, RZ, PT ;  /* 0x000000ff0e00720c */ /* 0x000fe20003f26270 */
[----:B------:R-:W-:Y:S01]  /*4d20*/  IMAD R91, R2, R5, R91 ;  /* 0x00000005025b7224 */ /* 0x000fe200078e025b */
[----:B------:R-:W-:Y:S01]  /*4d30*/  LOP3.LUT R5, R4, 0xc6, RZ, 0xfc, !PT ;  /* 0x000000c604057812 */ /* 0x000fe200078efcff */
[----:B------:R-:W-:Y:S01]  /*4d40*/  @!P4 IMAD.MOV R248, RZ, RZ, -R248 ;  /* 0x000000fffff8c224 */ /* 0x000fe200078e0af8 */
[----:B------:R-:W-:Y:S01]  /*4d50*/  ISETP.GT.U32.AND P4, PT, R2, R87, PT ;  /* 0x000000570200720c */ /* 0x000fe20003f84070 */
[----:B------:R-:W-:Y:S01]  /*4d60*/  @!P0 IMAD.IADD R252, R252, 0x1, -R2 ;  /* 0x00000001fcfc8824 */ /* 0x000fe200078e0a02 */
[----:B------:R-:W-:-:S02]  /*4d70*/  IABS R99, R5 ;  /* 0x0000000500637213 */ /* 0x000fc40000000000 */
[----:B------:R-:W-:Y:S01]  /*4d80*/  ISETP.GE.AND P6, PT, R5, RZ, PT ;  /* 0x000000ff0500720c */ /* 0x000fe20003fc6270 */
[----:B------:R-:W-:Y:S01]  /*4d90*/  @!P2 IMAD.IADD R89, R89, 0x1, -R2 ;  /* 0x000000015959a824 */ /* 0x000fe200078e0a02 */
[----:B------:R-:W-:Y:S01]  /*4da0*/  ISETP.GT.U32.AND P2, PT, R2, R91, PT ;  /* 0x0000005b0200720c */ /* 0x000fe20003f44070 */
[----:B------:R-:W-:Y:S01]  /*4db0*/  IMAD.HI.U32 R5, R3, R99, RZ ;  /* 0x0000006303057227 */ /* 0x000fe200078e00ff */
[----:B------:R-:W-:Y:S02]  /*4dc0*/  @!P5 IADD3 R252, -R252, RZ, RZ ;  /* 0x000000fffcfcd210 */ /* 0x000fe40007ffe1ff */
[----:B------:R-:W-:Y:S01]  /*4dd0*/  ISETP.GE.AND P0, PT, R15, RZ, PT ;  /* 0x000000ff0f00720c */ /* 0x000fe20003f06270 */
[----:B------:R-:W-:Y:S01]  /*4de0*/  IMAD.MOV R5, RZ, RZ, -R5 ;  /* 0x000000ffff057224 */ /* 0x000fe200078e0a05 */
[----:B------:R-:W-:Y:S01]  /*4df0*/  ISETP.GE.AND P5, PT, R8, RZ, PT ;  /* 0x000000ff0800720c */ /* 0x000fe20003fa6270 */
[----:B------:R-:W-:Y:S01]  /*4e00*/  IMAD.HI.U32 R8, R3, R93, RZ ;  /* 0x0000005d03087227 */ /* 0x000fe200078e00ff */
[----:B------:R-:W-:-:S02]  /*4e10*/  ISETP.GE.AND P3, PT, R10, RZ, PT ;  /* 0x000000ff0a00720c */ /* 0x000fc40003f66270 */
[----:B------:R-:W-:Y:S01]  /*4e20*/  LOP3.LUT R9, R4, 0xca, RZ, 0xfc, !PT ;  /* 0x000000ca04097812 */ /* 0x000fe200078efcff */
[----:B------:R-:W-:Y:S01]  /*4e30*/  IMAD.MOV R8, RZ, RZ, -R8 ;  /* 0x000000ffff087224 */ /* 0x000fe200078e0a08 */
[----:B------:R-:W-:Y:S01]  /*4e40*/  IABS R10, R13 ;  /* 0x0000000d000a7213 */ /* 0x000fe20000000000 */
[----:B------:R-:W-:Y:S01]  /*4e50*/  @!P4 IMAD.IADD R87, R87, 0x1, -R2 ;  /* 0x000000015757c824 */ /* 0x000fe200078e0a02 */
[----:B------:R-:W-:Y:S01]  /*4e60*/  @!P2 IADD3 R91, R91, -R2, RZ ;  /* 0x800000025b5ba210 */ /* 0x000fe20007ffe0ff */
[C---:B------:R-:W-:Y:S01]  /*4e70*/  IMAD R99, R2.reuse, R5, R99 ;  /* 0x0000000502637224 */ /* 0x040fe200078e0263 */
[----:B------:R-:W-:Y:S01]  /*4e80*/  IABS R95, R9 ;  /* 0x00000009005f7213 */ /* 0x000fe20000000000 */
[C---:B------:R-:W-:Y:S01]  /*4e90*/  IMAD R93, R2.reuse, R8, R93 ;  /* 0x00000008025d7224 */ /* 0x040fe200078e025d */
[C---:B------:R-:W-:Y:S01]  /*4ea0*/  ISETP.GT.U32.AND P2, PT, R2.reuse, R91, PT ;  /* 0x0000005b0200720c */ /* 0x040fe20003f44070 */
[----:B------:R-:W-:Y:S01]  /*4eb0*/  @!P1 IMAD.MOV R87, RZ, RZ, -R87 ;  /* 0x000000ffff579224 */ /* 0x000fe200078e0a57 */
[C---:B------:R-:W-:Y:S01]  /*4ec0*/  ISETP.GT.U32.AND P1, PT, R2.reuse, R99, PT ;  /* 0x000000630200720c */ /* 0x040fe20003f24070 */
[----:B------:R-:W-:Y:S01]  /*4ed0*/  @!P0 IMAD.MOV R89, RZ, RZ, -R89 ;  /* 0x000000ffff598224 */ /* 0x000fe200078e0a59 */
[----:B------:R-:W-:Y:S01]  /*4ee0*/  ISETP.GT.U32.AND P0, PT, R2, R93, PT ;  /* 0x0000005d0200720c */ /* 0x000fe20003f04070 */
[----:B------:R-:W-:Y:S01]  /*4ef0*/  IMAD.HI.U32 R5, R3, R97, RZ ;  /* 0x0000006103057227 */ /* 0x000fe200078e00ff */
[----:B------:R-:W-:-:S02]  /*4f00*/  ISETP.GE.AND P4, PT, R9, RZ, PT ;  /* 0x000000ff0900720c */ /* 0x000fc40003f86270 */
[C---:B------:R-:W-:Y:S01]  /*4f10*/  LOP3.LUT R14, R4.reuse, 0xd0, RZ, 0xfc, !PT ;  /* 0x000000d0040e7812 */ /* 0x040fe200078efcff */
[----:B------:R-:W-:Y:S01]  /*4f20*/  IMAD.MOV R5, RZ, RZ, -R5 ;  /* 0x000000ffff057224 */ /* 0x000fe200078e0a05 */
[----:B------:R-:W-:Y:S01]  /*4f30*/  LOP3.LUT R15, R4, 0xd4, RZ, 0xfc, !PT ;  /* 0x000000d4040f7812 */ /* 0x000fe200078efcff */
[----:B------:R-:W-:Y:S01]  /*4f40*/  IMAD.HI.U32 R9, R3, R95, RZ ;  /* 0x0000005f03097227 */ /* 0x000fe200078e00ff */
[----:B------:R-:W-:Y:S02]  /*4f50*/  IABS R24, R14 ;  /* 0x0000000e00187213 */ /* 0x000fe40000000000 */
[----:B------:R-:W-:Y:S01]  /*4f60*/  IABS R20, R15 ;  /* 0x0000000f00147213 */ /* 0x000fe20000000000 */
[C---:B------:R-:W-:Y:S01]  /*4f70*/  IMAD R97, R2.reuse, R5, R97 ;  /* 0x0000000502617224 */ /* 0x040fe200078e0261 */
[----:B------:R-:W-:Y:S01]  /*4f80*/  @!P1 IADD3 R99, R99, -R2, RZ ;  /* 0x8000000263639210 */ /* 0x000fe20007ffe0ff */
[--C-:B------:R-:W-:Y:S02]  /*4f90*/  @!P2 IMAD.IADD R91, R91, 0x1, -R2.reuse ;  /* 0x000000015b5ba824 */ /* 0x100fe400078e0a02 */
[----:B------:R-:W-:Y:S01]  /*4fa0*/  IMAD.MOV R9, RZ, RZ, -R9 ;  /* 0x000000ffff097224 */ /* 0x000fe200078e0a09 */
[----:B------:R-:W-:Y:S01]  /*4fb0*/  ISETP.GT.U32.AND P1, PT, R2, R99, PT ;  /* 0x000000630200720c */ /* 0x000fe20003f24070 */
[----:B------:R-:W-:-:S02]  /*4fc0*/  @!P0 IMAD.IADD R93, R93, 0x1, -R2 ;  /* 0x000000015d5d8824 */ /* 0x000fc400078e0a02 */
[----:B------:R-:W-:Y:S01]  /*4fd0*/  @!P3 IMAD.MOV R91, RZ, RZ, -R91 ;  /* 0x000000ffff5bb224 */ /* 0x000fe200078e0a5b */
[C---:B------:R-:W-:Y:S01]  /*4fe0*/  ISETP.GT.U32.AND P3, PT, R2.reuse, R97, PT ;  /* 0x000000610200720c */ /* 0x040fe20003f64070 */
[----:B------:R-:W-:Y:S01]  /*4ff0*/  IMAD.HI.U32 R8, R3, R10, RZ ;  /* 0x0000000a03087227 */ /* 0x000fe200078e00ff */
[----:B------:R-:W-:-:S03]  /*5000*/  ISETP.GT.U32.AND P0, PT, R2, R93, PT ;  /* 0x0000005d0200720c */ /* 0x000fc60003f04070 */
[C---:B------:R-:W-:Y:S02]  /*5010*/  IMAD R95, R2.reuse, R9, R95 ;  /* 0x00000009025f7224 */ /* 0x040fe400078e025f */
[----:B------:R-:W-:Y:S02]  /*5020*/  IMAD.MOV R9, RZ, RZ, -R8 ;  /* 0x000000ffff097224 */ /* 0x000fe400078e0a08 */
[----:B------:R-:W-:Y:S01]  /*5030*/  IMAD.HI.U32 R8, R3, R24, RZ ;  /* 0x0000001803087227 */ /* 0x000fe200078e00ff */
[----:B------:R-:W-:-:S03]  /*5040*/  ISETP.GT.U32.AND P2, PT, R2, R95, PT ;  /* 0x0000005f0200720c */ /* 0x000fc60003f44070 */
[----:B------:R-:W-:Y:S01]  /*5050*/  IMAD R5, R2, R9, R10 ;  /* 0x0000000902057224 */ /* 0x000fe200078e020a */
[----:B------:R-:W-:Y:S01]  /*5060*/  LOP3.LUT R10, R4, 0xd2, RZ, 0xfc, !PT ;  /* 0x000000d2040a7812 */ /* 0x000fe200078efcff */
[----:B------:R-:W-:Y:S01]  /*5070*/  IMAD.MOV R9, RZ, RZ, -R8 ;  /* 0x000000ffff097224 */ /* 0x000fe200078e0a08 */
[----:B------:R-:W-:Y:S01]  /*5080*/  @!P0 IADD3 R93, R93, -R2, RZ ;  /* 0x800000025d5d8210 */ /* 0x000fe20007ffe0ff */
[----:B------:R-:W-:Y:S01]  /*5090*/  @!P1 IMAD.IADD R99, R99, 0x1, -R2 ;  /* 0x0000000163639824 */ /* 0x000fe200078e0a02 */
[----:B------:R-:W-:Y:S01]  /*50a0*/  IABS R22, R10 ;  /* 0x0000000a00167213 */ /* 0x000fe20000000000 */
[C---:B------:R-:W-:Y:S01]  /*50b0*/  IMAD R24, R2.reuse, R9, R24 ;  /* 0x0000000902187224 */ /* 0x040fe200078e0218 */
[C---:B------:R-:W-:Y:S01]  /*50c0*/  ISETP.GT.U32.AND P1, PT, R2.reuse, R5, PT ;  /* 0x000000050200720c */ /* 0x040fe20003f24070 */
[----:B------:R-:W-:Y:S01]  /*50d0*/  @!P3 IMAD.IADD R97, R97, 0x1, -R2 ;  /* 0x000000016161b824 */ /* 0x000fe200078e0a02 */
[----:B------:R-:W-:Y:S01]  /*50e0*/  ISETP.GE.AND P3, PT, R11, RZ, PT ;  /* 0x000000ff0b00720c */ /* 0x000fe20003f66270 */
[----:B------:R-:W-:Y:S01]  /*50f0*/  @!P6 IMAD.MOV R99, RZ, RZ, -R99 ;  /* 0x000000ffff63e224 */ /* 0x000fe200078e0a63 */
[C---:B------:R-:W-:Y:S01]  /*5100*/  ISETP.GT.U32.AND P0, PT, R2.reuse, R24, PT ;  /* 0x000000180200720c */ /* 0x040fe20003f04070 */
[----:B------:R-:W-:Y:S01]  /*5110*/  IMAD.HI.U32 R8, R3, R22, RZ ;  /* 0x0000001603087227 */ /* 0x000fe200078e00ff */
[----:B------:R-:W-:-:S03]  /*5120*/  ISETP.GT.U32.AND P6, PT, R2, R97, PT ;  /* 0x000000610200720c */ /* 0x000fc60003fc4070 */
[----:B------:R-:W-:-:S04]  /*5130*/  IMAD.HI.U32 R9, R3, R20, RZ ;  /* 0x0000001403097227 */ /* 0x000fc800078e00ff */
[----:B------:R-:W-:Y:S01]  /*5140*/  IMAD.MOV R11, RZ, RZ, -R8 ;  /* 0x000000ffff0b7224 */ /* 0x000fe200078e0a08 */
[----:B------:R-:W-:Y:S01]  /*5150*/  LOP3.LUT R8, R4, 0xd6, RZ, 0xfc, !PT ;  /* 0x000000d604087812 */ /* 0x000fe200078efcff */
[----:B------:R-:W-:Y:S01]  /*5160*/  IMAD.MOV R9, RZ, RZ, -R9 ;  /* 0x000000ffff097224 */ /* 0x000fe200078e0a09 */
[----:B------:R-:W-:Y:S01]  /*5170*/  @!P1 IADD3 R5, R5, -R2, RZ ;  /* 0x8000000205059210 */ /* 0x000fe20007ffe0ff */
[C---:B------:R-:W-:Y:S01]  /*5180*/  IMAD R22, R2.reuse, R11, R22 ;  /* 0x0000000b02167224 */ /* 0x040fe200078e0216 */
[----:B------:R-:W-:Y:S01]  /*5190*/  IABS R18, R8 ;  /* 0x0000000800127213 */ /* 0x000fe20000000000 */
[----:B------:R-:W-:Y:S01]  /*51a0*/  IMAD R20, R2, R9, R20 ;  /* 0x0000000902147224 */ /* 0x000fe200078e0214 */
[----:B------:R-:W-:Y:S01]  /*51b0*/  LOP3.LUT R11, R4, 0xd8, RZ, 0xfc, !PT ;  /* 0x000000d8040b7812 */ /* 0x000fe200078efcff */
[--C-:B------:R-:W-:Y:S01]  /*51c0*/  @!P0 IMAD.IADD R24, R24, 0x1, -R2.reuse ;  /* 0x0000000118188824 */ /* 0x100fe200078e0a02 */
[C---:B------:R-:W-:Y:S01]  /*51d0*/  ISETP.GT.U32.AND P0, PT, R2.reuse, R5, PT ;  /* 0x000000050200720c */ /* 0x040fe20003f04070 */
[--C-:B------:R-:W-:Y:S01]  /*51e0*/  @!P6 IMAD.IADD R97, R97, 0x1, -R2.reuse ;  /* 0x000000016161e824 */ /* 0x100fe200078e0a02 */
[C---:B------:R-:W-:Y:S01]  /*51f0*/  ISETP.GT.U32.AND P6, PT, R2.reuse, R22, PT ;  /* 0x000000160200720c */ /* 0x040fe20003fc4070 */
[----:B------:R-:W-:Y:S01]  /*5200*/  @!P5 IMAD.MOV R93, RZ, RZ, -R93 ;  /* 0x000000ffff5dd224 */ /* 0x000fe200078e0a5d */
[C---:B------:R-:W-:Y:S01]  /*5210*/  ISETP.GT.U32.AND P5, PT, R2.reuse, R24, PT ;  /* 0x000000180200720c */ /* 0x040fe20003fa4070 */
[----:B------:R-:W-:Y:S01]  /*5220*/  @!P3 IMAD.MOV R97, RZ, RZ, -R97 ;  /* 0x000000ffff61b224 */ /* 0x000fe200078e0a61 */
[----:B------:R-:W-:Y:S01]  /*5230*/  ISETP.GT.U32.AND P3, PT, R2, R20, PT ;  /* 0x000000140200720c */ /* 0x000fe20003f64070 */
[----:B------:R-:W-:Y:S01]  /*5240*/  @!P2 IMAD.IADD R95, R95, 0x1, -R2 ;  /* 0x000000015f5fa824 */ /* 0x000fe200078e0a02 */
[----:B------:R-:W-:-:S02]  /*5250*/  IABS R16, R11 ;  /* 0x0000000b00107213 */ /* 0x000fc40000000000 */
[----:B------:R-:W-:Y:S02]  /*5260*/  ISETP.GE.AND P1, PT, R14, RZ, PT ;  /* 0x000000ff0e00720c */ /* 0x000fe40003f26270 */
[----:B------:R-:W-:Y:S01]  /*5270*/  ISETP.GT.U32.AND P2, PT, R2, R95, PT ;  /* 0x0000005f0200720c */ /* 0x000fe20003f44070 */
[----:B------:R-:W-:Y:S01]  /*5280*/  IMAD.HI.U32 R9, R3, R16, RZ ;  /* 0x0000001003097227 */ /* 0x000fe200078e00ff */
[----:B------:R-:W-:Y:S02]  /*5290*/  @!P0 IADD3 R5, R5, -R2, RZ ;  /* 0x8000000205058210 */ /* 0x000fe40007ffe0ff */
[----:B------:R-:W-:Y:S01]  /*52a0*/  ISETP.GE.AND P0, PT, R15, RZ, PT ;  /* 0x000000ff0f00720c */ /* 0x000fe20003f06270 */
[--C-:B------:R-:W-:Y:S01]  /*52b0*/  @!P6 IMAD.IADD R22, R22, 0x1, -R2.reuse ;  /* 0x000000011616e824 */ /* 0x100fe200078e0a02 */
[----:B------:R-:W-:Y:S01]  /*52c0*/  ISETP.GE.AND P6, PT, R11, RZ, PT ;  /* 0x000000ff0b00720c */ /* 0x000fe20003fc6270 */
[--C-:B------:R-:W-:Y:S01]  /*52d0*/  @!P5 IMAD.IADD R24, R24, 0x1, -R2.reuse ;  /* 0x000000011818d824 */ /* 0x100fe200078e0a02 */
[----:B------:R-:W-:Y:S01]  /*52e0*/  ISETP.GE.AND P5, PT, R8, RZ, PT ;  /* 0x000000ff0800720c */ /* 0x000fe20003fa6270 */
[----:B------:R-:W-:Y:S01]  /*52f0*/  @!P3 IMAD.IADD R20, R20, 0x1, -R2 ;  /* 0x000000011414b824 */ /* 0x000fe200078e0a02 */
[----:B------:R-:W-:Y:S01]  /*5300*/  ISETP.GT.U32.AND P3, PT, R2, R22, PT ;  /* 0x000000160200720c */ /* 0x000fe20003f64070 */
[----:B------:R-:W-:Y:S01]  /*5310*/  IMAD.HI.U32 R8, R3, R18, RZ ;  /* 0x0000001203087227 */ /* 0x000fe200078e00ff */
[----:B------:R-:W-:-:S03]  /*5320*/  LOP3.LUT R15, R4, 0xe0, RZ, 0xfc, !PT ;  /* 0x000000e0040f7812 */ /* 0x000fc600078efcff */
[----:B------:R-:W-:Y:S01]  /*5330*/  @!P2 IMAD.IADD R95, R95, 0x1, -R2 ;  /* 0x000000015f5fa824 */ /* 0x000fe200078e0a02 */
[----:B------:R-:W-:Y:S01]  /*5340*/  ISETP.GE.AND P2, PT, R13, RZ, PT ;  /* 0x000000ff0d00720c */ /* 0x000fe20003f46270 */
[----:B------:R-:W-:Y:S01]  /*5350*/  IMAD.MOV R11, RZ, RZ, -R8 ;  /* 0x000000ffff0b7224 */ /* 0x000fe200078e0a08 */
[C---:B------:R-:W-:Y:S01]  /*5360*/  LOP3.LUT R8, R4.reuse, 0xda, RZ, 0xfc, !PT ;  /* 0x000000da04087812 */ /* 0x040fe200078efcff */
[----:B------:R-:W-:Y:S01]  /*5370*/  IMAD.MOV R9, RZ, RZ, -R9 ;  /* 0x000000ffff097224 */ /* 0x000fe200078e0a09 */
[----:B------:R-:W-:Y:S01]  /*5380*/  LOP3.LUT R13, R4, 0xde, RZ, 0xfc, !PT ;  /* 0x000000de040d7812 */ /* 0x000fe200078efcff */
[----:B------:R-:W-:Y:S01]  /*5390*/  IMAD R18, R2, R11, R18 ;  /* 0x0000000b02127224 */ /* 0x000fe200078e0212 */
[----:B------:R-:W-:Y:S01]  /*53a0*/  IABS R52, R15 ;  /* 0x0000000f00347213 */ /* 0x000fe20000000000 */
[----:B------:R-:W-:Y:S01]  /*53b0*/  @!P3 IMAD.IADD R22, R22, 0x1, -R2 ;  /* 0x000000011616b824 */ /* 0x000fe200078e0a02 */
[----:B------:R-:W-:Y:S01]  /*53c0*/  IABS R54, R13 ;  /* 0x0000000d00367213 */ /* 0x000fe20000000000 */
[C---:B------:R-:W-:Y:S01]  /*53d0*/  IMAD R16, R2.reuse, R9, R16 ;  /* 0x0000000902107224 */ /* 0x040fe200078e0210 */
[----:B------:R-:W-:Y:S01]  /*53e0*/  ISETP.GT.U32.AND P3, PT, R2, R18, PT ;  /* 0x000000120200720c */ /* 0x000fe20003f64070 */
[----:B------:R-:W-:Y:S01]  /*53f0*/  @!P4 IMAD.MOV R95, RZ, RZ, -R95 ;  /* 0x000000ffff5fc224 */ /* 0x000fe200078e0a5f */
[----:B------:R-:W-:Y:S01]  /*5400*/  LOP3.LUT R9, R4, 0xdc, RZ, 0xfc, !PT ;  /* 0x000000dc04097812 */ /* 0x000fe200078efcff */
[----:B------:R-:W-:Y:S01]  /*5410*/  @!P1 IMAD.MOV R24, RZ, RZ, -R24 ;  /* 0x000000ffff189224 */ /* 0x000fe200078e0a18 */
[----:B------:R-:W-:-:S02]  /*5420*/  @!P2 IADD3 R5, -R5, RZ, RZ ;  /* 0x000000ff0505a210 */ /* 0x000fc40007ffe1ff */
[----:B------:R-:W-:Y:S02]  /*5430*/  ISETP.GT.U32.AND P2, PT, R2, R20, PT ;  /* 0x000000140200720c */ /* 0x000fe40003f44070 */
[----:B------:R-:W-:Y:S02]  /*5440*/  IABS R14, R9 ;  /* 0x00000009000e7213 */ /* 0x000fe40000000000 */
[----:B------:R-:W-:Y:S02]  /*5450*/  ISETP.GE.AND P4, PT, R10, RZ, PT ;  /* 0x000000ff0a00720c */ /* 0x000fe40003f86270 */
[----:B------:R-:W-:Y:S02]  /*5460*/  IABS R10, R8 ;  /* 0x00000008000a7213 */ /* 0x000fe40000000000 */
[----:B------:R-:W-:Y:S02]  /*5470*/  @!P3 IADD3 R18, R18, -R2, RZ ;  /* 0x800000021212b210 */ /* 0x000fe40007ffe0ff */
[----:B------:R-:W-:Y:S01]  /*5480*/  ISETP.GE.AND P1, PT, R8, RZ, PT ;  /* 0x000000ff0800720c */ /* 0x000fe20003f26270 */
[----:B------:R-:W-:Y:S01]  /*5490*/  IMAD.HI.U32 R8, R3, R10, RZ ;  /* 0x0000000a03087227 */ /* 0x000fe200078e00ff */
[----:B------:R-:W-:-:S03]  /*54a0*/  ISETP.GT.U32.AND P3, PT, R2, R18, PT ;  /* 0x000000120200720c */ /* 0x000fc60003f64070 */
[----:B------:R-:W-:Y:S01]  /*54b0*/  @!P2 IMAD.IADD R20, R20, 0x1, -R2 ;  /* 0x000000011414a824 */ /* 0x000fe200078e0a02 */
[----:B------:R-:W-:Y:S01]  /*54c0*/  ISETP.GE.AND P2, PT, R9, RZ, PT ;  /* 0x000000ff0900720c */ /* 0x000fe20003f46270 */
[----:B------:R-:W-:-:S04]  /*54d0*/  IMAD.HI.U32 R9, R3, R14, RZ ;  /* 0x0000000e03097227 */ /* 0x000fc800078e00ff */
[----:B------:R-:W-:Y:S01]  /*54e0*/  @!P0 IMAD.MOV R20, RZ, RZ, -R20 ;  /* 0x000000ffff148224 */ /* 0x000fe200078e0a14 */
[----:B------:R-:W-:Y:S01]  /*54f0*/  ISETP.GT.U32.AND P0, PT, R2, R16, PT ;  /* 0x000000100200720c */ /* 0x000fe20003f04070 */
[----:B------:R-:W-:Y:S02]  /*5500*/  IMAD.MOV R9, RZ, RZ, -R9 ;  /* 0x000000ffff097224 */ /* 0x000fe400078e0a09 */
[----:B------:R-:W-:Y:S02]  /*5510*/  @!P3 IMAD.IADD R18, R18, 0x1, -R2 ;  /* 0x000000011212b824 */ /* 0x000fe400078e0a02 */
[C---:B------:R-:W-:Y:S02]  /*5520*/  IMAD R14, R2.reuse, R9, R14 ;  /* 0x00000009020e7224 */ /* 0x040fe400078e020e */
[----:B------:R-:W-:Y:S02]  /*5530*/  @!P5 IMAD.MOV R18, RZ, RZ, -R18 ;  /* 0x000000ffff12d224 */ /* 0x000fe400078e0a12 */
[----:B------:R-:W-:Y:S01]  /*5540*/  IMAD.MOV R11, RZ, RZ, -R8 ;  /* 0x000000ffff0b7224 */ /* 0x000fe200078e0a08 */
[----:B------:R-:W-:Y:S01]  /*5550*/  ISETP.GT.U32.AND P5, PT, R2, R14, PT ;  /* 0x0000000e0200720c */ /* 0x000fe20003fa4070 */
[----:B------:R-:W-:-:S04]  /*5560*/  IMAD.HI.U32 R8, R3, R54, RZ ;  /* 0x0000003603087227 */ /* 0x000fc800078e00ff */
[----:B------:R-:W-:Y:S02]  /*5570*/  @!P0 IMAD.IADD R16, R16, 0x1, -R2 ;  /* 0x0000000110108824 */ /* 0x000fe400078e0a02 */
[C---:B------:R-:W-:Y:S02]  /*5580*/  IMAD R10, R2.reuse, R11, R10 ;  /* 0x0000000b020a7224 */ /* 0x040fe400078e020a */
[----:B------:R-:W-:Y:S01]  /*5590*/  IMAD.MOV R11, RZ, RZ, -R8 ;  /* 0x000000ffff0b7224 */ /* 0x000fe200078e0a08 */
[C---:B------:R-:W-:Y:S01]  /*55a0*/  ISETP.GT.U32.AND P0, PT, R2.reuse, R16, PT ;  /* 0x000000100200720c */ /* 0x040fe20003f04070 */
[----:B------:R-:W-:Y:S01]  /*55b0*/  IMAD.HI.U32 R8, R3, R50, RZ ;  /* 0x0000003203087227 */ /* 0x000fe200078e00ff */
[----:B------:R-:W-:-:S03]  /*55c0*/  ISETP.GT.U32.AND P3, PT, R2, R10, PT ;  /* 0x0000000a0200720c */ /* 0x000fc60003f64070 */
[----:B------:R-:W-:Y:S02]  /*55d0*/  @!P5 IMAD.IADD R14, R14, 0x1, -R2 ;  /* 0x000000010e0ed824 */ /* 0x000fe400078e0a02 */
[C---:B------:R-:W-:Y:S02]  /*55e0*/  IMAD R54, R2.reuse, R11, R54 ;  /* 0x0000000b02367224 */ /* 0x040fe400078e0236 */
[----:B------:R-:W-:Y:S01]  /*55f0*/  IMAD.MOV R11, RZ, RZ, -R8 ;  /* 0x000000ffff0b7224 */ /* 0x000fe200078e0a08 */
[----:B------:R-:W-:Y:S01]  /*5600*/  ISETP.GT.U32.AND P5, PT, R2, R14, PT ;  /* 0x0000000e0200720c */ /* 0x000fe20003fa4070 */
[----:B------:R-:W-:-:S04]  /*5610*/  IMAD.HI.U32 R9, R3, R52, RZ ;  /* 0x0000003403097227 */ /* 0x000fc800078e00ff */
[----:B------:R-:W-:Y:S01]  /*5620*/  @!P0 IMAD.IADD R16, R16, 0x1, -R2 ;  /* 0x0000000110108824 */ /* 0x000fe200078e0a02 */
[C---:B------:R-:W-:Y:S01]  /*5630*/  ISETP.GT.U32.AND P0, PT, R2.reuse, R54, PT ;  /* 0x000000360200720c */ /* 0x040fe20003f04070 */
[----:B------:R-:W-:Y:S01]  /*5640*/  IMAD R50, R2, R11, R50 ;  /* 0x0000000b02327224 */ /* 0x000fe200078e0232 */
[----:B------:R-:W-:Y:S01]  /*5650*/  IADD3 R9, -R9, RZ, RZ ;  /* 0x000000ff09097210 */ /* 0x000fe20007ffe1ff */
[----:B------:R-:W-:Y:S02]  /*5660*/  @!P3 IMAD.IADD R10, R10, 0x1, -R2 ;  /* 0x000000010a0ab824 */ /* 0x000fe400078e0a02 */
[----:B------:R-:W-:-:S03]  /*5670*/  IMAD.HI.U32 R8, R3, R48, RZ ;  /* 0x0000003003087227 */ /* 0x000fc600078e00ff */
[----:B------:R-:W-:Y:S01]  /*5680*/  ISETP.GT.U32.AND P3, PT, R2, R10, PT ;  /* 0x0000000a0200720c */ /* 0x000fe20003f64070 */
[----:B------:R-:W-:Y:S01]  /*5690*/  @!P5 IMAD.IADD R14, R14, 0x1, -R2 ;  /* 0x000000010e0ed824 */ /* 0x000fe200078e0a02 */
[C---:B------:R-:W-:Y:S01]  /*56a0*/  ISETP.GT.U32.AND P5, PT, R2.reuse, R50, PT ;  /* 0x000000320200720c */ /* 0x040fe20003fa4070 */
[----:B------:R-:W-:Y:S02]  /*56b0*/  IMAD R52, R2, R9, R52 ;  /* 0x0000000902347224 */ /* 0x000fe400078e0234 */
[----:B------:R-:W-:Y:S01]  /*56c0*/  @!P0 IADD3 R54, R54, -R2, RZ ;  /* 0x8000000236368210 */ /* 0x000fe20007ffe0ff */
[----:B------:R-:W-:Y:S02]  /*56d0*/  IMAD.MOV R9, RZ, RZ, -R8 ;  /* 0x000000ffff097224 */ /* 0x000fe400078e0a08 */
[----:B------:R-:W-:Y:S01]  /*56e0*/  @!P6 IMAD.MOV R16, RZ, RZ, -R16 ;  /* 0x000000ffff10e224 */ /* 0x000fe200078e0a10 */
[C---:B------:R-:W-:Y:S01]  /*56f0*/  ISETP.GT.U32.AND P0, PT, R2.reuse, R54, PT ;  /* 0x000000360200720c */ /* 0x040fe20003f04070 */
[----:B------:R-:W-:-:S02]  /*5700*/  IMAD R48, R2, R9, R48 ;  /* 0x0000000902307224 */ /* 0x000fc400078e0230 */
[----:B------:R-:W-:-:S04]  /*5710*/  IMAD.HI.U32 R9, R3, R44, RZ ;  /* 0x0000002c03097227 */ /* 0x000fc800078e00ff */
[--C-:B------:R-:W-:Y:S02]  /*5720*/  @!P5 IMAD.IADD R50, R50, 0x1, -R2.reuse ;  /* 0x000000013232d824 */ /* 0x100fe400078e0a02 */
[----:B------:R-:W-:Y:S01]  /*5730*/  @!P3 IMAD.IADD R10, R10, 0x1, -R2 ;  /* 0x000000010a0ab824 */ /* 0x000fe200078e0a02 */
[C---:B------:R-:W-:Y:S01]  /*5740*/  ISETP.GT.U32.AND P3, PT, R2.reuse, R52, PT ;  /* 0x000000340200720c */ /* 0x040fe20003f64070 */
[----:B------:R-:W-:Y:S01]  /*5750*/  IMAD.MOV R9, RZ, RZ, -R9 ;  /* 0x000000ffff097224 */ /* 0x000fe200078e0a09 */
[----:B------:R-:W-:Y:S01]  /*5760*/  ISETP.GT.U32.AND P6, PT, R2, R50, PT ;  /* 0x000000320200720c */ /* 0x000fe20003fc4070 */
[C---:B------:R-:W-:Y:S01]  /*5770*/  IMAD.HI.U32 R8, R3.reuse, R46, RZ ;  /* 0x0000002e03087227 */ /* 0x040fe200078e00ff */
[----:B------:R-:W-:Y:S02]  /*5780*/  @!P0 IADD3 R54, R54, -R2, RZ ;  /* 0x8000000236368210 */ /* 0x000fe40007ffe0ff */
[C---:B------:R-:W-:Y:S01]  /*5790*/  ISETP.GT.U32.AND P0, PT, R2.reuse, R48, PT ;  /* 0x000000300200720c */ /* 0x040fe20003f04070 */
[----:B------:R-:W-:Y:S01]  /*57a0*/  IMAD R44, R2, R9, R44 ;  /* 0x00000009022c7224 */ /* 0x000fe200078e022c */
[----:B------:R-:W-:Y:S01]  /*57b0*/  @!P1 IADD3 R10, -R10, RZ, RZ ;  /* 0x000000ff0a0a9210 */ /* 0x000fe20007ffe1ff */
[----:B------:R-:W-:-:S04]  /*57c0*/  IMAD.HI.U32 R11, R3, R42, RZ ;  /* 0x0000002a030b7227 */ /* 0x000fc800078e00ff */
[----:B------:R-:W-:Y:S01]  /*57d0*/  @!P4 IMAD.MOV R22, RZ, RZ, -R22 ;  /* 0x000000ffff16c224 */ /* 0x000fe200078e0a16 */
[----:B------:R-:W-:Y:S01]  /*57e0*/  ISETP.GE.AND P4, PT, R13, RZ, PT ;  /* 0x000000ff0d00720c */ /* 0x000fe20003f86270 */
[--C-:B------:R-:W-:Y:S01]  /*57f0*/  @!P3 IMAD.IADD R52, R52, 0x1, -R2.reuse ;  /* 0x000000013434b824 */ /* 0x100fe200078e0a02 */
[----:B------:R-:W-:Y:S01]  /*5800*/  ISETP.GE.AND P3, PT, R15, RZ, PT ;  /* 0x000000ff0f00720c */ /* 0x000fe20003f66270 */
[----:B------:R-:W-:Y:S01]  /*5810*/  @!P6 IMAD.IADD R50, R50, 0x1, -R2 ;  /* 0x000000013232e824 */ /* 0x000fe200078e0a02 */
[C---:B------:R-:W-:Y:S01]  /*5820*/  ISETP.GT.U32.AND P6, PT, R2.reuse, R44, PT ;  /* 0x0000002c0200720c */ /* 0x040fe20003fc4070 */
[----:B------:R-:W-:Y:S01]  /*5830*/  IMAD.MOV R13, RZ, RZ, -R8 ;  /* 0x000000ffff0d7224 */ /* 0x000fe200078e0a08 */
[----:B------:R-:W-:Y:S01]  /*5840*/  ISETP.GT.U32.AND P5, PT, R2, R52, PT ;  /* 0x000000340200720c */ /* 0x000fe20003fa4070 */
[----:B------:R-:W-:Y:S02]  /*5850*/  IMAD.MOV R11, RZ, RZ, -R11 ;  /* 0x000000ffff0b7224 */ /* 0x000fe400078e0a0b */
[----:B------:R-:W-:-:S02]  /*5860*/  @!P0 IMAD.IADD R48, R48, 0x1, -R2 ;  /* 0x0000000130308824 */ /* 0x000fc400078e0a02 */
[----:B------:R-:W-:-:S03]  /*5870*/  IMAD.HI.U32 R8, R3, R40, RZ ;  /* 0x0000002803087227 */ /* 0x000fc600078e00ff */
[C---:B------:R-:W-:Y:S01]  /*5880*/  ISETP.GT.U32.AND P0, PT, R2.reuse, R48, PT ;  /* 0x000000300200720c */ /* 0x040fe20003f04070 */
[C---:B------:R-:W-:Y:S02]  /*5890*/  IMAD R42, R2.reuse, R11, R42 ;  /* 0x0000000b022a7224 */ /* 0x040fe400078e022a */
[----:B------:R-:W-:Y:S02]  /*58a0*/  IMAD.MOV R11, RZ, RZ, -R8 ;  /* 0x000000ffff0b7224 */ /* 0x000fe400078e0a08 */
[----:B------:R-:W-:Y:S01]  /*58b0*/  IMAD R46, R2, R13, R46 ;  /* 0x0000000d022e7224 */ /* 0x000fe200078e022e */
[----:B------:R-:W-:Y:S01]  /*58c0*/  @!P5 IADD3 R52, R52, -R2, RZ ;  /* 0x800000023434d210 */ /* 0x000fe20007ffe0ff */
[----:B------:R-:W-:Y:S02]  /*58d0*/  IMAD R40, R2, R11, R40 ;  /* 0x0000000b02287224 */ /* 0x000fe400078e0228 */
[----:B------:R-:W-:Y:S01]  /*58e0*/  @!P6 IMAD.IADD R44, R44, 0x1, -R2 ;  /* 0x000000012c2ce824 */ /* 0x000fe200078e0a02 */
[C---:B------:R-:W-:Y:S01]  /*58f0*/  ISETP.GT.U32.AND P5, PT, R2.reuse, R46, PT ;  /* 0x0000002e0200720c */ /* 0x040fe20003fa4070 */
[----:B------:R-:W-:Y:S01]  /*5900*/  IMAD.HI.U32 R8, R3, R36, RZ ;  /* 0x0000002403087227 */ /* 0x000fe200078e00ff */
[----:B------:R-:W-:-:S03]  /*5910*/  ISETP.GT.U32.AND P6, PT, R2, R40, PT ;  /* 0x000000280200720c */ /* 0x000fc60003fc4070 */
[----:B------:R-:W-:Y:S01]  /*5920*/  @!P0 IMAD.IADD R48, R48, 0x1, -R2 ;  /* 0x0000000130308824 */ /* 0x000fe200078e0a02 */
[----:B------:R-:W-:Y:S01]  /*5930*/  ISETP.GT.U32.AND P0, PT, R2, R42, PT ;  /* 0x0000002a0200720c */ /* 0x000fe20003f04070 */
[----:B------:R-:W-:Y:S02]  /*5940*/  IMAD.MOV R13, RZ, RZ, -R8 ;  /* 0x000000ffff0d7224 */ /* 0x000fe400078e0a08 */
[----:B------:R-:W-:-:S04]  /*5950*/  IMAD.HI.U32 R9, R3, R120, RZ ;  /* 0x0000007803097227 */ /* 0x000fc800078e00ff */
[----:B------:R-:W-:Y:S01]  /*5960*/  IMAD R36, R2, R13, R36 ;  /* 0x0000000d02247224 */ /* 0x000fe200078e0224 */
[----:B------:R-:W-:Y:S01]  /*5970*/  IADD3 R9, -R9, RZ, RZ ;  /* 0x000000ff09097210 */ /* 0x000fe20007ffe1ff */
[--C-:B------:R-:W-:Y:S02]  /*5980*/  @!P6 IMAD.IADD R40, R40, 0x1, -R2.reuse ;  /* 0x000000012828e824 */ /* 0x100fe400078e0a02 */
[--C-:B------:R-:W-:Y:S01]  /*5990*/  @!P5 IMAD.IADD R46, R46, 0x1, -R2.reuse ;  /* 0x000000012e2ed824 */ /* 0x100fe200078e0a02 */
[----:B------:R-:W-:Y:S01]  /*59a0*/  ISETP.GT.U32.AND P6, PT, R2, R36, PT ;  /* 0x000000240200720c */ /* 0x000fe20003fc4070 */
[----:B------:R-:W-:Y:S01]  /*59b0*/  @!P0 IMAD.IADD R42, R42, 0x1, -R2 ;  /* 0x000000012a2a8824 */ /* 0x000fe200078e0a02 */
[----:B------:R-:W-:Y:S01]  /*59c0*/  ISETP.GE.AND P5, PT, R17, RZ, PT ;  /* 0x000000ff1100720c */ /* 0x000fe20003fa6270 */
[----:B------:R-:W-:Y:S01]  /*59d0*/  IMAD.HI.U32 R11, R3, R38, RZ ;  /* 0x00000026030b7227 */ /* 0x000fe200078e00ff */
[----:B------:R-:W-:Y:S02]  /*59e0*/  ISETP.GE.AND P0, PT, R19, RZ, PT ;  /* 0x000000ff1300720c */ /* 0x000fe40003f06270 */
[C---:B------:R-:W-:Y:S01]  /*59f0*/  LOP3.LUT R19, R4.reuse, 0xf4, RZ, 0xfc, !PT ;  /* 0x000000f404137812 */ /* 0x040fe200078efcff */
[----:B------:R-:W-:Y:S01]  /*5a00*/  IMAD.MOV R11, RZ, RZ, -R11 ;  /* 0x000000ffff0b7224 */ /* 0x000fe200078e0a0b */
[----:B------:R-:W-:Y:S01]  /*5a10*/  LOP3.LUT R17, R4, 0xfc, RZ, 0xfc, !PT ;  /* 0x000000fc04117812 */ /* 0x000fe200078efcff */
        /* <DEDUP_REMOVED lines=8> */
[----:B------:R-:W-:Y:S01]  /*5aa0*/  IABS R30, R17 ;  /* 0x00000011001e7213 */ /* 0x000fe20000000000 */
[----:B------:R-:W-:Y:S01]  /*5ab0*/  IMAD R38, R2, R11, R38 ;  /* 0x0000000b02267224 */ /* 0x000fe200078e0226 */
[----:B------:R-:W-:Y:S01]  /*5ac0*/  IADD3 R13, -R4, RZ, RZ ;  /* 0x000000ff040d7210 */ /* 0x000fe20007ffe1ff */
[----:B------:R-:W-:-:S04]  /*5ad0*/  IMAD.HI.U32 R11, R3, R32, RZ ;  /* 0x00000020030b7227 */ /* 0x000fc800078e00ff */
[----:B------:R-:W-:Y:S01]  /*5ae0*/  @!P5 IMAD.MOV R50, RZ, RZ, -R50 ;  /* 0x000000ffff32d224 */ /* 0x000fe200078e0a32 */
[C---:B------:R-:W-:Y:S01]  /*5af0*/  ISETP.GT.U32.AND P5, PT, R2.reuse, R36, PT ;  /* 0x000000240200720c */ /* 0x040fe20003fa4070 */
[----:B------:R-:W-:Y:S01]  /*5b00*/  @!P2 IMAD.MOV R14, RZ, RZ, -R14 ;  /* 0x000000ffff0ea224 */ /* 0x000fe200078e0a0e */
[----:B------:R-:W-:Y:S01]  /*5b10*/  ISETP.GT.U32.AND P2, PT, R2, R44, PT ;  /* 0x0000002c0200720c */ /* 0x000fe20003f44070 */
[----:B------:R-:W-:Y:S01]  /*5b20*/  IMAD.HI.U32 R8, R3, R34, RZ ;  /* 0x0000002203087227 */ /* 0x000fe200078e00ff */
[----:B------:R-:W-:-:S03]  /*5b30*/  @!P1 IADD3 R46, R46, -R2, RZ ;  /* 0x800000022e2e9210 */ /* 0x000fc60007ffe0ff */
[----:B------:R-:W-:Y:S02]  /*5b40*/  IMAD.MOV R11, RZ, RZ, -R11 ;  /* 0x000000ffff0b7224 */ /* 0x000fe400078e0a0b */
[----:B------:R-:W-:Y:S02]  /*5b50*/  IMAD.MOV R15, RZ, RZ, -R8 ;  /* 0x000000ffff0f7224 */ /* 0x000fe400078e0a08 */
[C---:B------:R-:W-:Y:S02]  /*5b60*/  IMAD R118, R2.reuse, R13, R118 ;  /* 0x0000000d02767224 */ /* 0x040fe400078e0276 */
[C---:B------:R-:W-:Y:S02]  /*5b70*/  IMAD R32, R2.reuse, R11, R32 ;  /* 0x0000000b02207224 */ /* 0x040fe400078e0220 */
[----:B------:R-:W-:Y:S01]  /*5b80*/  @!P0 IMAD.MOV R48, RZ, RZ, -R48 ;  /* 0x000000ffff308224 */ /* 0x000fe200078e0a30 */
[C---:B------:R-:W-:Y:S01]  /*5b90*/  ISETP.GT.U32.AND P0, PT, R2.reuse, R38, PT ;  /* 0x000000260200720c */ /* 0x040fe20003f04070 */
[C---:B------:R-:W-:Y:S01]  /*5ba0*/  IMAD R34, R2.reuse, R15, R34 ;  /* 0x0000000f02227224 */ /* 0x040fe200078e0222 */
[C---:B------:R-:W-:Y:S01]  /*5bb0*/  ISETP.GT.U32.AND P1, PT, R2.reuse, R118, PT ;  /* 0x000000760200720c */ /* 0x040fe20003f24070 */
[----:B------:R-:W-:Y:S01]  /*5bc0*/  @!P4 IMAD.MOV R54, RZ, RZ, -R54 ;  /* 0x000000ffff36c224 */ /* 0x000fe200078e0a36 */
[----:B------:R-:W-:Y:S01]  /*5bd0*/  ISETP.GT.U32.AND P4, PT, R2, R42, PT ;  /* 0x0000002a0200720c */ /* 0x000fe20003f84070 */
[----:B------:R-:W-:Y:S01]  /*5be0*/  @!P3 IMAD.IADD R40, R40, 0x1, -R2 ;  /* 0x000000012828b824 */ /* 0x000fe200078e0a02 */
[----:B------:R-:W-:Y:S01]  /*5bf0*/  ISETP.GT.U32.AND P3, PT, R2, R32, PT ;  /* 0x000000200200720c */ /* 0x000fe20003f64070 */
[----:B------:R-:W-:-:S04]  /*5c00*/  IMAD.HI.U32 R9, R3, R116, RZ ;  /* 0x0000007403097227 */ /* 0x000fc800078e00ff */
[--C-:B------:R-:W-:Y:S02]  /*5c10*/  @!P6 IMAD.IADD R120, R120, 0x1, -R2.reuse ;  /* 0x000000017878e824 */ /* 0x100fe400078e0a02 */
[--C-:B------:R-:W-:Y:S01]  /*5c20*/  @!P5 IMAD.IADD R36, R36, 0x1, -R2.reuse ;  /* 0x000000012424d824 */ /* 0x100fe200078e0a02 */
[----:B------:R-:W-:Y:S01]  /*5c30*/  ISETP.GE.AND P5, PT, R21, RZ, PT ;  /* 0x000000ff1500720c */ /* 0x000fe20003fa6270 */
[----:B------:R-:W-:Y:S01]  /*5c40*/  @!P2 IMAD.IADD R44, R44, 0x1, -R2 ;  /* 0x000000012c2ca824 */ /* 0x000fe200078e0a02 */
[C---:B------:R-:W-:Y:S01]  /*5c50*/  ISETP.GT.U32.AND P2, PT, R2.reuse, R34, PT ;  /* 0x000000220200720c */ /* 0x040fe20003f44070 */
[----:B------:R-:W-:Y:S01]  /*5c60*/  IMAD.MOV R9, RZ, RZ, -R9 ;  /* 0x000000ffff097224 */ /* 0x000fe200078e0a09 */
[----:B------:R-:W-:Y:S01]  /*5c70*/  ISETP.GT.U32.AND P6, PT, R2, R120, PT ;  /* 0x000000780200720c */ /* 0x000fe20003fc4070 */
[----:B------:R-:W-:Y:S01]  /*5c80*/  IMAD.HI.U32 R3, R3, R30, RZ ;  /* 0x0000001e03037227 */ /* 0x000fe200078e00ff */
[----:B------:R-:W-:Y:S02]  /*5c90*/  @!P0 IADD3 R38, R38, -R2, RZ ;  /* 0x8000000226268210 */ /* 0x000fe40007ffe0ff */
[----:B------:R-:W-:Y:S01]  /*5ca0*/  ISETP.GE.AND P0, PT, R23, RZ, PT ;  /* 0x000000ff1700720c */ /* 0x000fe20003f06270 */
[----:B------:R-:W-:-:S02]  /*5cb0*/  IMAD R116, R2, R9, R116 ;  /* 0x0000000902747224 */ /* 0x000fc400078e0274 */
[----:B------:R-:W-:Y:S01]  /*5cc0*/  IMAD.MOV R3, RZ, RZ, -R3 ;  /* 0x000000ffff037224 */ /* 0x000fe200078e0a03 */
[----:B------:R-:W2:Y:S01]  /*5cd0*/  LDC.64 R8, c[0x0][0x238] ;  /* 0x00008e00ff087b82 */ /* 0x000ea20000000a00 */
[--C-:B------:R-:W-:Y:S01]  /*5ce0*/  @!P4 IMAD.IADD R42, R42, 0x1, -R2.reuse ;  /* 0x000000012a2ac824 */ /* 0x100fe200078e0a02 */
[----:B------:R-:W-:Y:S01]  /*5cf0*/  ISETP.GT.U32.AND P4, PT, R2, R116, PT ;  /* 0x000000740200720c */ /* 0x000fe20003f84070 */
[--C-:B------:R-:W-:Y:S01]  /*5d00*/  @!P1 IMAD.IADD R118, R118, 0x1, -R2.reuse ;  /* 0x0000000176769824 */ /* 0x100fe200078e0a02 */
[----:B------:R-:W-:Y:S01]  /*5d10*/  ISETP.GE.AND P1, PT, R25, RZ, PT ;  /* 0x000000ff1900720c */ /* 0x000fe20003f26270 */
[----:B------:R-:W-:Y:S01]  /*5d20*/  @!P3 IMAD.IADD R32, R32, 0x1, -R2 ;  /* 0x000000012020b824 */ /* 0x000fe200078e0a02 */
[----:B------:R-:W-:Y:S01]  /*5d30*/  ISETP.GE.AND P3, PT, R29, RZ, PT ;  /* 0x000000ff1d00720c */ /* 0x000fe20003f66270 */
[C---:B------:R-:W-:Y:S02]  /*5d40*/  IMAD R30, R2.reuse, R3, R30 ;  /* 0x00000003021e7224 */ /* 0x040fe400078e021e */
[----:B------:R-:W-:Y:S01]  /*5d50*/  @!P5 IMAD.MOV R46, RZ, RZ, -R46 ;  /* 0x000000ffff2ed224 */ /* 0x000fe200078e0a2e */
[----:B------:R-:W-:Y:S01]  /*5d60*/  ISETP.GT.U32.AND P5, PT, R2, R38, PT ;  /* 0x000000260200720c */ /* 0x000fe20003fa4070 */
[--C-:B------:R-:W-:Y:S01]  /*5d70*/  @!P2 IMAD.IADD R34, R34, 0x1, -R2.reuse ;  /* 0x000000012222a824 */ /* 0x100fe200078e0a02 */
[----:B------:R-:W-:Y:S01]  /*5d80*/  ISETP.GE.AND P2, PT, R26, RZ, PT ;  /* 0x000000ff1a00720c */ /* 0x000fe20003f46270 */
[----:B------:R-:W-:Y:S01]  /*5d90*/  @!P6 IMAD.IADD R120, R120, 0x1, -R2 ;  /* 0x000000017878e824 */ /* 0x000fe200078e0a02 */
[C---:B------:R-:W-:Y:S01]  /*5da0*/  ISETP.GT.U32.AND P6, PT, R2.reuse, R30, PT ;  /* 0x0000001e0200720c */ /* 0x040fe20003fc4070 */
[----:B------:R-:W-:Y:S01]  /*5db0*/  @!P0 IMAD.MOV R44, RZ, RZ, -R44 ;  /* 0x000000ffff2c8224 */ /* 0x000fe200078e0a2c */
[----:B------:R-:W-:Y:S01]  /*5dc0*/  ISETP.GT.U32.AND P0, PT, R2, R118, PT ;  /* 0x000000760200720c */ /* 0x000fe20003f04070 */
[----:B------:R-:W-:Y:S01]  /*5dd0*/  @!P4 IMAD.IADD R116, R116, 0x1, -R2 ;  /* 0x000000017474c824 */ /* 0x000fe200078e0a02 */
[----:B------:R-:W-:Y:S01]  /*5de0*/  ISETP.GE.AND P4, PT, R27, RZ, PT ;  /* 0x000000ff1b00720c */ /* 0x000fe20003f86270 */
[----:B------:R-:W-:Y:S01]  /*5df0*/  @!P1 IMAD.MOV R42, RZ, RZ, -R42 ;  /* 0x000000ffff2a9224 */ /* 0x000fe200078e0a2a */
[----:B------:R-:W-:Y:S01]  /*5e00*/  @!P3 IADD3 R120, -R120, RZ, RZ ;  /* 0x000000ff7878b210 */ /* 0x000fe20007ffe1ff */
[----:B------:R-:W-:Y:S01]  /*5e10*/  IMAD.SHL.U32 R3, R43, 0x400, RZ ;  /* 0x000004002b037824 */ /* 0x000fe200078e00ff */
[----:B------:R-:W-:Y:S01]  /*5e20*/  ISETP.GT.U32.AND P1, PT, R2, R34, PT ;  /* 0x000000220200720c */ /* 0x000fe20003f24070 */
[----:B------:R-:W-:Y:S01]  /*5e30*/  @!P5 IMAD.IADD R38, R38, 0x1, -R2 ;  /* 0x000000012626d824 */ /* 0x000fe200078e0a02 */
[----:B------:R-:W-:Y:S01]  /*5e40*/  ISETP.GE.AND P3, PT, R31, RZ, PT ;  /* 0x000000ff1f00720c */ /* 0x000fe20003f66270 */
[----:B------:R-:W-:Y:S01]  /*5e50*/  @!P2 IMAD.MOV R40, RZ, RZ, -R40 ;  /* 0x000000ffff28a224 */ /* 0x000fe200078e0a28 */
[----:B------:R-:W-:Y:S01]  /*5e60*/  ISETP.GE.AND P5, PT, R19, RZ, PT ;  /* 0x000000ff1300720c */ /* 0x000fe20003fa6270 */
[----:B--2---:R-:W-:Y:S01]  /*5e70*/  IMAD R4, R251, R9, RZ ;  /* 0x00000009fb047224 */ /* 0x004fe200078e02ff */
[----:B------:R-:W-:Y:S01]  /*5e80*/  ISETP.GT.U32.AND P2, PT, R2, R116, PT ;  /* 0x000000740200720c */ /* 0x000fe20003f44070 */
[----:B------:R-:W-:Y:S01]  /*5e90*/  @!P0 IMAD.IADD R118, R118, 0x1, -R2 ;  /* 0x0000000176768824 */ /* 0x000fe200078e0a02 */
[----:B------:R-:W-:Y:S01]  /*5ea0*/  @!P6 IADD3 R30, R30, -R2, RZ ;  /* 0x800000021e1ee210 */ /* 0x000fe20007ffe0ff */
[----:B------:R-:W-:Y:S01]  /*5eb0*/  @!P4 IMAD.MOV R36, RZ, RZ, -R36 ;  /* 0x000000ffff24c224 */ /* 0x000fe200078e0a24 */
[----:B------:R-:W-:-:S02]  /*5ec0*/  ISETP.GT.U32.AND P6, PT, R2, R32, PT ;  /* 0x000000200200720c */ /* 0x000fc40003fc4070 */
[----:B------:R-:W-:Y:S01]  /*5ed0*/  LOP3.LUT R27, RZ, R41, RZ, 0x33, !PT ;  /* 0x00000029ff1b7212 */ /* 0x000fe200078e33ff */
[----:B------:R-:W-:Y:S01]  /*5ee0*/  @!P1 IMAD.IADD R34, R34, 0x1, -R2 ;  /* 0x0000000122229824 */ /* 0x000fe200078e0a02 */
[----:B------:R-:W-:Y:S01]  /*5ef0*/  ISETP.GE.AND P1, PT, R35, RZ, PT ;  /* 0x000000ff2300720c */ /* 0x000fe20003f26270 */
[----:B------:R-:W-:Y:S01]  /*5f00*/  @!P3 IMAD.MOV R38, RZ, RZ, -R38 ;  /* 0x000000ffff26b224 */ /* 0x000fe200078e0a26 */
[----:B------:R-:W-:Y:S01]  /*5f10*/  ISETP.NE.AND P3, PT, R41, RZ, PT ;  /* 0x000000ff2900720c */ /* 0x000fe20003f65270 */
[----:B------:R-:W-:Y:S01]  /*5f20*/  @!P5 IMAD.MOV R118, RZ, RZ, -R118 ;  /* 0x000000ffff76d224 */ /* 0x000fe200078e0a76 */
[----:B------:R-:W-:Y:S01]  /*5f30*/  ISETP.GT.U32.AND P4, PT, R2, R30, PT ;  /* 0x0000001e0200720c */ /* 0x000fe20003f84070 */
[--C-:B------:R-:W-:Y:S01]  /*5f40*/  @!P2 IMAD.IADD R116, R116, 0x1, -R2.reuse ;  /* 0x000000017474a824 */ /* 0x100fe200078e0a02 */
[----:B------:R-:W-:Y:S01]  /*5f50*/  LEA R26, P5, R4, UR4, 0x2 ;  /* 0x00000004041a7c11 */ /* 0x000fe2000f8a10ff */
[----:B------:R-:W2:Y:S01]  /*5f60*/  S2UR UR4, SR_CgaCtaId ;  /* 0x00000000000479c3 */ /* 0x000ea20000008800 */
[----:B------:R-:W-:Y:S01]  /*5f70*/  ISETP.GE.AND P0, PT, R33, RZ, PT ;  /* 0x000000ff2100720c */ /* 0x000fe20003f06270 */
[----:B------:R-:W-:Y:S01]  /*5f80*/  @!P6 IMAD.IADD R32, R32, 0x1, -R2 ;  /* 0x000000012020e824 */ /* 0x000fe200078e0a02 */
[----:B------:R-:W-:-:S02]  /*5f90*/  ISETP.GE.AND P2, PT, R37, RZ, PT ;  /* 0x000000ff2500720c */ /* 0x000fc40003f46270 */
[----:B------:R-:W-:Y:S01]  /*5fa0*/  SEL R241, R27, R56, !P3 ;  /* 0x000000381bf17207 */ /* 0x000fe20005800000 */
[----:B------:R-:W-:Y:S01]  /*5fb0*/  @!P1 IMAD.MOV R116, RZ, RZ, -R116 ;  /* 0x000000ffff749224 */ /* 0x000fe200078e0a74 */
[----:B------:R-:W-:Y:S02]  /*5fc0*/  ISETP.GE.AND P6, PT, R17, RZ, PT ;  /* 0x000000ff1100720c */ /* 0x000fe40003fc6270 */
[----:B------:R-:W-:Y:S01]  /*5fd0*/  LEA.HI.X.SX32 R4, R4, UR5, 0x2, P5 ;  /* 0x0000000504047c11 */ /* 0x000fe2000a8f16ff */
[----:B------:R-:W-:Y:S01]  /*5fe0*/  ULDC UR5, c[0x0][0x240] ;  /* 0x0000900000057ab9 */ /* 0x000fe20000000800 */
[----:B------:R-:W-:Y:S01]  /*5ff0*/  SEL R239, R27, R28, !P3 ;  /* 0x0000001c1bef7207 */ /* 0x000fe20005800000 */
[----:B------:R-:W-:Y:S01]  /*6000*/  IMAD R241, R241, UR5, RZ ;  /* 0x00000005f1f17c24 */ /* 0x000fe2000f8e02ff */
[----:B------:R-:W-:Y:S01]  /*6010*/  @!P4 IADD3 R30, R30, -R2, RZ ;  /* 0x800000021e1ec210 */ /* 0x000fe20007ffe0ff */
[----:B------:R-:W-:Y:S01]  /*6020*/  @!P0 IMAD.MOV R34, RZ, RZ, -R34 ;  /* 0x000000ffff228224 */ /* 0x000fe200078e0a22 */
[----:B------:R-:W-:Y:S01]  /*6030*/  SEL R237, R27, R58, !P3 ;  /* 0x0000003a1bed7207 */ /* 0x000fe20005800000 */
[----:B------:R-:W-:Y:S01]  /*6040*/  @!P2 IMAD.MOV R32, RZ, RZ, -R32 ;  /* 0x000000ffff20a224 */ /* 0x000fe200078e0a20 */
[----:B-1----:R-:W-:Y:S01]  /*6050*/  LEA R6, P1, R241, R26, 0x2 ;  /* 0x0000001af1067211 */ /* 0x002fe200078210ff */
[----:B------:R-:W-:Y:S01]  /*6060*/  IMAD R239, R239, UR5, RZ ;  /* 0x00000005efef7c24 */ /* 0x000fe2000f8e02ff */
[----:B------:R-:W-:Y:S01]  /*6070*/  SEL R235, R27, R60, !P3 ;  /* 0x0000003c1beb7207 */ /* 0x000fe20005800000 */
[----:B------:R-:W-:Y:S01]  /*6080*/  IMAD R237, R237, UR5, RZ ;  /* 0x00000005eded7c24 */ /* 0x000fe2000f8e02ff */
[----:B------:R-:W-:-:S02]  /*6090*/  @!P6 IADD3 R30, -R30, RZ, RZ ;  /* 0x000000ff1e1ee210 */ /* 0x000fc40007ffe1ff */
[----:B------:R-:W-:Y:S01]  /*60a0*/  LEA.HI.X.SX32 R7, R241, R4, 0x2, P1 ;  /* 0x00000004f1077211 */ /* 0x000fe200008f16ff */
[----:B------:R-:W-:Y:S01]  /*60b0*/  IMAD R235, R235, UR5, RZ ;  /* 0x00000005ebeb7c24 */ /* 0x000fe2000f8e02ff */
[----:B------:R-:W-:Y:S02]  /*60c0*/  ISETP.GE.AND P4, PT, R39, RZ, PT ;  /* 0x000000ff2700720c */ /* 0x000fe40003f86270 */
[C---:B------:R-:W-:Y:S01]  /*60d0*/  SEL R201, R27.reuse, R96, !P3 ;  /* 0x000000601bc97207 */ /* 0x040fe20005800000 */
[----:B------:R1:W-:Y:S01]  /*60e0*/  STL.64 [R1+0x180], R6 ;  /* 0x0001800601007387 */ /* 0x0003e20000100a00 */
[C---:B------:R-:W-:Y:S02]  /*60f0*/  SEL R28, R27.reuse, R5, !P3 ;  /* 0x000000051b1c7207 */ /* 0x040fe40005800000 */
[----:B------:R-:W-:Y:S01]  /*6100*/  SEL R233, R27, R62, !P3 ;  /* 0x0000003e1be97207 */ /* 0x000fe20005800000 */
[----:B------:R-:W-:Y:S01]  /*6110*/  IMAD R201, R201, UR5, RZ ;  /* 0x00000005c9c97c24 */ /* 0x000fe2000f8e02ff */
[C---:B------:R-:W-:Y:S01]  /*6120*/  SEL R231, R27.reuse, R64, !P3 ;  /* 0x000000401be77207 */ /* 0x040fe20005800000 */
[----:B------:R-:W-:Y:S01]  /*6130*/  IMAD R28, R28, UR5, RZ ;  /* 0x000000051c1c7c24 */ /* 0x000fe2000f8e02ff */
[----:B------:R-:W-:Y:S01]  /*6140*/  SEL R229, R27, R66, !P3 ;  /* 0x000000421be57207 */ /* 0x000fe20005800000 */
[----:B------:R-:W-:Y:S01]  /*6150*/  IMAD R233, R233, UR5, RZ ;  /* 0x00000005e9e97c24 */ /* 0x000fe2000f8e02ff */
[----:B------:R-:W-:Y:S01]  /*6160*/  SEL R227, R27, R68, !P3 ;  /* 0x000000441be37207 */ /* 0x000fe20005800000 */
[----:B------:R-:W-:Y:S01]  /*6170*/  IMAD R231, R231, UR5, RZ ;  /* 0x00000005e7e77c24 */ /* 0x000fe2000f8e02ff */
[----:B------:R-:W-:Y:S01]  /*6180*/  SEL R225, R27, R70, !P3 ;  /* 0x000000461be17207 */ /* 0x000fe20005800000 */
[----:B------:R-:W-:Y:S01]  /*6190*/  IMAD R229, R229, UR5, RZ ;  /* 0x00000005e5e57c24 */ /* 0x000fe2000f8e02ff */
[C---:B------:R-:W-:Y:S01]  /*61a0*/  SEL R223, R27.reuse, R72, !P3 ;  /* 0x000000481bdf7207 */ /* 0x040fe20005800000 */
[----:B------:R-:W-:Y:S01]  /*61b0*/  @!P4 IMAD.MOV R0, RZ, RZ, -R0 ;  /* 0x000000ffff00c224 */ /* 0x000fe200078e0a00 */
[----:B------:R-:W-:Y:S01]  /*61c0*/  SEL R221, R27, R74, !P3 ;  /* 0x0000004a1bdd7207 */ /* 0x000fe20005800000 */
[----:B------:R-:W-:Y:S01]  /*61d0*/  IMAD R227, R227, UR5, RZ ;  /* 0x00000005e3e37c24 */ /* 0x000fe2000f8e02ff */
        /* <DEDUP_REMOVED lines=192> */
[C---:B------:R-:W-:Y:S01]  /*6de0*/  SEL R16, R27.reuse, R16, !P3 ;  /* 0x000000101b107207 */ /* 0x040fe20005800000 */
        /* <DEDUP_REMOVED lines=37> */
[-C--:B------:R-:W-:Y:S01]  /*7040*/  LEA R240, P3, R239, R26.reuse, 0x2 ;  /* 0x0000001aeff07211 */ /* 0x080fe200078610ff */
[----:B------:R-:W-:Y:S01]  /*7050*/  IMAD R116, R116, UR5, RZ ;  /* 0x0000000574747c24 */ /* 0x000fe2000f8e02ff */
[-C--:B-1----:R-:W-:Y:S01]  /*7060*/  LEA R6, P2, R237, R26.reuse, 0x2 ;  /* 0x0000001aed067211 */ /* 0x082fe200078410ff */
[----:B------:R-:W-:Y:S01]  /*7070*/  IMAD R29, R29, UR5, RZ ;  /* 0x000000051d1d7c24 */ /* 0x000fe2000f8e02ff */
[----:B------:R-:W-:Y:S01]  /*7080*/  LEA R242, P1, R235, R26, 0x2 ;  /* 0x0000001aebf27211 */ /* 0x000fe200078210ff */
[----:B------:R-:W-:Y:S01]  /*7090*/  IMAD R27, R27, UR5, RZ ;  /* 0x000000051b1b7c24 */ /* 0x000fe2000f8e02ff */
[-C--:B------:R-:W-:Y:S01]  /*70a0*/  LEA.HI.X.SX32 R241, R239, R4.reuse, 0x2, P3 ;  /* 0x00000004eff17211 */ /* 0x080fe200018f16ff */
[----:B------:R-:W-:Y:S01]  /*70b0*/  IMAD.MOV.U32 R239, RZ, RZ, R243 ;  /* 0x000000ffffef7224 */ /* 0x000fe200078e00f3 */
[----:B------:R-:W-:Y:S01]  /*70c0*/  LEA.HI.X.SX32 R7, R237, R4, 0x2, P2 ;  /* 0x00000004ed077211 */ /* 0x000fe200010f16ff */
[----:B------:R1:W-:Y:S01]  /*70d0*/  STL [R1+0x170], R242 ;  /* 0x000170f201007387 */ /* 0x0003e20000100800 */
[----:B------:R-:W-:Y:S01]  /*70e0*/  ISETP.NE.AND P0, PT, R245, RZ, PT ;  /* 0x000000fff500720c */ /* 0x000fe20003f05270 */
[----:B------:R-:W-:Y:S01]  /*70f0*/  IMAD.MOV.U32 R238, RZ, RZ, R242 ;  /* 0x000000ffffee7224 */ /* 0x000fe200078e00f2 */
[-C--:B------:R-:W-:Y:S01]  /*7100*/  LEA R246, P6, R231, R26.reuse, 0x2 ;  /* 0x0000001ae7f67211 */ /* 0x080fe200078c10ff */
[----:B------:R3:W-:Y:S01]  /*7110*/  STL.64 [R1+0x258], R240 ;  /* 0x000258f001007387 */ /* 0x0007e20000100a00 */
[-C--:B------:R-:W-:Y:S01]  /*7120*/  LEA R244, P5, R229, R26.reuse, 0x2 ;  /* 0x0000001ae5f47211 */ /* 0x080fe200078a10ff */
[----:B------:R-:W-:Y:S01]  /*7130*/  UMOV UR12, 0x400 ;  /* 0x00000400000c7882 */ /* 0x000fe20000000000 */
[----:B------:R-:W-:Y:S01]  /*7140*/  LOP3.LUT R12, R12, 0x8000, R3, 0xf8, !PT ;  /* 0x000080000c0c7812 */ /* 0x000fe200078ef803 */
[----:B------:R4:W-:Y:S01]  /*7150*/  STL.64 [R1+0x178], R6 ;  /* 0x0001780601007387 */ /* 0x0009e20000100a00 */
[----:B------:R-:W-:Y:S01]  /*7160*/  MOV R237, R239 ;  /* 0x000000ef00ed7202 */ /* 0x000fe20000000f00 */
[----:B------:R-:W-:Y:S01]  /*7170*/  ULDC.64 UR16, c[0x0][0x208] ;  /* 0x0000820000107ab9 */ /* 0x000fe20000000a00 */
[----:B-1----:R-:W-:Y:S01]  /*7180*/  LEA R242, P4, R227, R26, 0x2 ;  /* 0x0000001ae3f27211 */ /* 0x002fe200078810ff */
[----:B------:R-:W1:Y:S02]  /*7190*/  LDC R252, c[0x0][0x230] ;  /* 0x00008c00fffc7b82 */ /* 0x000e640000000800 */
[----:B------:R-:W-:-:S02]  /*71a0*/  @!P0 LOP3.LUT R0, RZ, R245, RZ, 0x33, !PT ;  /* 0x000000f5ff008212 */ /* 0x000fc400078e33ff */
[-C--:B------:R-:W-:Y:S01]  /*71b0*/  LEA R248, P0, R233, R26.reuse, 0x2 ;  /* 0x0000001ae9f87211 */ /* 0x080fe200078010ff */
[----:B------:R-:W-:Y:S01]  /*71c0*/  IMAD.MOV.U32 R236, RZ, RZ, R238 ;  /* 0x000000ffffec7224 */ /* 0x000fe200078e00ee */
[----:B---3--:R-:W-:Y:S01]  /*71d0*/  LEA R240, P3, R225, R26, 0x2 ;  /* 0x0000001ae1f07211 */ /* 0x008fe200078610ff */
[----:B----4-:R-:W3:Y:S01]  /*71e0*/  LDL.LU.64 R6, [R1+0xa30] ;  /* 0x000a300001067983 */ /* 0x010ee20000300a00 */
[-C--:B------:R-:W-:Y:S01]  /*71f0*/  LEA.HI.X.SX32 R237, R235, R4.reuse, 0x2, P1 ;  /* 0x00000004ebed7211 */ /* 0x080fe200008f16ff */
[----:B------:R-:W4:Y:S01]  /*7200*/  LDC.64 R2, c[0x0][0x230] ;  /* 0x00008c00ff027b82 */ /* 0x000f220000000a00 */
[----:B------:R-:W-:Y:S02]  /*7210*/  LEA.HI.X.SX32 R249, R233, R4, 0x2, P0 ;  /* 0x00000004e9f97211 */ /* 0x000fe400000f16ff */
[----:B------:R-:W-:Y:S02]  /*7220*/  LEA R238, P2, R223, R26, 0x2 ;  /* 0x0000001adfee7211 */ /* 0x000fe400078410ff */
[----:B------:R-:W-:-:S02]  /*7230*/  LEA.HI.X.SX32 R247, R231, R4, 0x2, P6 ;  /* 0x00000004e7f77211 */ /* 0x000fc400030f16ff */
[----:B------:R-:W-:Y:S02]  /*7240*/  LEA R236, P1, R221, R26, 0x2 ;  /* 0x0000001addec7211 */ /* 0x000fe400078210ff */
[----:B------:R-:W-:Y:S01]  /*7250*/  LEA.HI.X.SX32 R245, R229, R4, 0x2, P5 ;  /* 0x00000004e5f57211 */ /* 0x000fe200028f16ff */
[----:B------:R2:W-:Y:S01]  /*7260*/  STL [R1+0x174], R237 ;  /* 0x000174ed01007387 */ /* 0x0005e20000100800 */
[-C--:B------:R-:W-:Y:S02]  /*7270*/  LEA R234, P0, R219, R26.reuse, 0x2 ;  /* 0x0000001adbea7211 */ /* 0x080fe400078010ff */
[-C--:B------:R-:W-:Y:S02]  /*7280*/  LEA R232, P6, R217, R26.reuse, 0x2 ;  /* 0x0000001ad9e87211 */ /* 0x080fe400078c10ff */
[----:B------:R-:W-:Y:S02]  /*7290*/  LEA R230, P5, R215, R26, 0x2 ;  /* 0x0000001ad7e67211 */ /* 0x000fe400078a10ff */
[----:B------:R-:W-:Y:S01]  /*72a0*/  LEA.HI.X.SX32 R243, R227, R4, 0x2, P4 ;  /* 0x00000004e3f37211 */ /* 0x000fe200020f16ff */
[----:B------:R-:W-:Y:S01]  /*72b0*/  STL.64 [R1+0x168], R248 ;  /* 0x000168f801007387 */ /* 0x000fe20000100a00 */
[----:B------:R-:W-:-:S02]  /*72c0*/  LEA R228, P4, R213, R26, 0x2 ;  /* 0x0000001ad5e47211 */ /* 0x000fc400078810ff */
[-C--:B------:R-:W-:Y:S01]  /*72d0*/  LEA.HI.X.SX32 R241, R225, R4.reuse, 0x2, P3 ;  /* 0x00000004e1f17211 */ /* 0x080fe200018f16ff */
[----:B------:R-:W-:Y:S01]  /*72e0*/  STL.64 [R1+0x160], R246 ;  /* 0x000160f601007387 */ /* 0x000fe20000100a00 */
[-C--:B------:R-:W-:Y:S01]  /*72f0*/  LEA.HI.X.SX32 R239, R223, R4.reuse, 0x2, P2 ;  /* 0x00000004dfef7211 */ /* 0x080fe200010f16ff */
[----:B----4-:R-:W-:Y:S01]  /*7300*/  IMAD R3, R0, R3, RZ ;  /* 0x0000000300037224 */ /* 0x010fe200078e02ff */
[----:B--2---:R-:W-:Y:S01]  /*7310*/  LEA.HI.X.SX32 R237, R221, R4, 0x2, P1 ;  /* 0x00000004dded7211 */ /* 0x004fe200008f16ff */
[----:B------:R-:W-:Y:S01]  /*7320*/  STL.64 [R1+0x158], R244 ;  /* 0x000158f401007387 */ /* 0x000fe20000100a00 */
[-C--:B------:R-:W-:Y:S01]  /*7330*/  LEA R226, P3, R211, R26.reuse, 0x2 ;  /* 0x0000001ad3e27211 */ /* 0x080fe200078610ff */
[----:B------:R-:W-:Y:S01]  /*7340*/  VIADD R121, R2, 0xffffffff ;  /* 0xffffffff02797836 */ /* 0x000fe20000000000 */
[----:B------:R-:W-:Y:S01]  /*7350*/  LEA R224, P2, R209, R26, 0x2 ;  /* 0x0000001ad1e07211 */ /* 0x000fe200078410ff */
[----:B------:R-:W-:Y:S01]  /*7360*/  STL.64 [R1+0x150], R242 ;  /* 0x000150f201007387 */ /* 0x000fe20000100a00 */
[----:B------:R-:W-:-:S02]  /*7370*/  LEA.HI.X.SX32 R235, R219, R4, 0x2, P0 ;  /* 0x00000004dbeb7211 */ /* 0x000fc400000f16ff */
[-C--:B------:R-:W-:Y:S02]  /*7380*/  LEA.HI.X.SX32 R233, R217, R4.reuse, 0x2, P6 ;  /* 0x00000004d9e97211 */ /* 0x080fe400030f16ff */
[----:B------:R-:W-:Y:S01]  /*7390*/  LEA.HI.X.SX32 R231, R215, R4, 0x2, P5 ;  /* 0x00000004d7e77211 */ /* 0x000fe200028f16ff */
[----:B------:R-:W-:Y:S01]  /*73a0*/  STL.64 [R1+0x148], R240 ;  /* 0x000148f001007387 */ /* 0x000fe20000100a00 */
[-C--:B------:R-:W-:Y:S02]  /*73b0*/  LEA R222, P1, R207, R26.reuse, 0x2 ;  /* 0x0000001acfde7211 */ /* 0x080fe400078210ff */
[-C--:B------:R-:W-:Y:S02]  /*73c0*/  LEA R220, P0, R205, R26.reuse, 0x2 ;  /* 0x0000001acddc7211 */ /* 0x080fe400078010ff */
[-C--:B------:R-:W-:Y:S02]  /*73d0*/  LEA R218, P6, R203, R26.reuse, 0x2 ;  /* 0x0000001acbda7211 */ /* 0x080fe400078c10ff */
[----:B------:R-:W-:-:S02]  /*73e0*/  LEA R216, P5, R201, R26, 0x2 ;  /* 0x0000001ac9d87211 */ /* 0x000fc400078a10ff */
[----:B------:R-:W-:Y:S01]  /*73f0*/  LEA.HI.X.SX32 R229, R213, R4, 0x2, P4 ;  /* 0x00000004d5e57211 */ /* 0x000fe200020f16ff */
[----:B------:R-:W-:Y:S01]  /*7400*/  STL.64 [R1+0x140], R238 ;  /* 0x000140ee01007387 */ /* 0x000fe20000100a00 */
[----:B------:R-:W-:Y:S02]  /*7410*/  LEA R214, P4, R199, R26, 0x2 ;  /* 0x0000001ac7d67211 */ /* 0x000fe400078810ff */
[-C--:B------:R-:W-:Y:S01]  /*7420*/  LEA.HI.X.SX32 R227, R211, R4.reuse, 0x2, P3 ;  /* 0x00000004d3e37211 */ /* 0x080fe200018f16ff */
[----:B------:R-:W-:Y:S01]  /*7430*/  STL.64 [R1+0x138], R236 ;  /* 0x000138ec01007387 */ /* 0x000fe20000100a00 */
[----:B------:R-:W-:Y:S02]  /*7440*/  LEA.HI.X.SX32 R225, R209, R4, 0x2, P2 ;  /* 0x00000004d1e17211 */ /* 0x000fe400010f16ff */
[-C--:B------:R-:W-:Y:S01]  /*7450*/  LEA R212, P3, R197, R26.reuse, 0x2 ;  /* 0x0000001ac5d47211 */ /* 0x080fe200078610ff */
[----:B------:R-:W-:Y:S01]  /*7460*/  STL.64 [R1+0x130], R234 ;  /* 0x000130ea01007387 */ /* 0x000fe20000100a00 */
[----:B------:R-:W-:-:S02]  /*7470*/  LEA R210, P2, R195, R26, 0x2 ;  /* 0x0000001ac3d27211 */ /* 0x000fc400078410ff */
[-C--:B------:R-:W-:Y:S01]  /*7480*/  LEA.HI.X.SX32 R223, R207, R4.reuse, 0x2, P1 ;  /* 0x00000004cfdf7211 */ /* 0x080fe200008f16ff */
[----:B------:R-:W-:Y:S01]  /*7490*/  STL.64 [R1+0x128], R232 ;  /* 0x000128e801007387 */ /* 0x000fe20000100a00 */
[-C--:B------:R-:W-:Y:S02]  /*74a0*/  LEA.HI.X.SX32 R221, R205, R4.reuse, 0x2, P0 ;  /* 0x00000004cddd7211 */ /* 0x080fe400000f16ff */
[-C--:B------:R-:W-:Y:S02]  /*74b0*/  LEA.HI.X.SX32 R219, R203, R4.reuse, 0x2, P6 ;  /* 0x00000004cbdb7211 */ /* 0x080fe400030f16ff */
[----:B------:R-:W-:Y:S01]  /*74c0*/  LEA.HI.X.SX32 R217, R201, R4, 0x2, P5 ;  /* 0x00000004c9d97211 */ /* 0x000fe200028f16ff */
[----:B------:R-:W-:Y:S01]  /*74d0*/  STL.64 [R1+0x120], R230 ;  /* 0x000120e601007387 */ /* 0x000fe20000100a00 */
[-C--:B------:R-:W-:Y:S02]  /*74e0*/  LEA R208, P1, R193, R26.reuse, 0x2 ;  /* 0x0000001ac1d07211 */ /* 0x080fe400078210ff */
[----:B------:R-:W-:-:S02]  /*74f0*/  LEA R206, P0, R191, R26, 0x2 ;  /* 0x0000001abfce7211 */ /* 0x000fc400078010ff */
[-C--:B------:R-:W-:Y:S02]  /*7500*/  LEA R204, P6, R189, R26.reuse, 0x2 ;  /* 0x0000001abdcc7211 */ /* 0x080fe400078c10ff */
[----:B------:R-:W-:Y:S02]  /*7510*/  LEA R202, P5, R187, R26, 0x2 ;  /* 0x0000001abbca7211 */ /* 0x000fe400078a10ff */
[----:B------:R-:W-:Y:S01]  /*7520*/  LEA.HI.X.SX32 R215, R199, R4, 0x2, P4 ;  /* 0x00000004c7d77211 */ /* 0x000fe200020f16ff */
[----:B------:R-:W-:Y:S01]  /*7530*/  STL.64 [R1+0x118], R228 ;  /* 0x000118e401007387 */ /* 0x000fe20000100a00 */
[----:B------:R-:W-:Y:S02]  /*7540*/  LEA R200, P4, R185, R26, 0x2 ;  /* 0x0000001ab9c87211 */ /* 0x000fe400078810ff */
[-C--:B------:R-:W-:Y:S01]  /*7550*/  LEA.HI.X.SX32 R213, R197, R4.reuse, 0x2, P3 ;  /* 0x00000004c5d57211 */ /* 0x080fe200018f16ff */
[----:B------:R-:W-:Y:S01]  /*7560*/  STL.64 [R1+0x110], R226 ;  /* 0x000110e201007387 */ /* 0x000fe20000100a00 */
[----:B------:R-:W-:-:S02]  /*7570*/  LEA.HI.X.SX32 R211, R195, R4, 0x2, P2 ;  /* 0x00000004c3d37211 */ /* 0x000fc400010f16ff */
[-C--:B------:R-:W-:Y:S01]  /*7580*/  LEA R198, P3, R183, R26.reuse, 0x2 ;  /* 0x0000001ab7c67211 */ /* 0x080fe200078610ff */
[----:B------:R-:W-:Y:S01]  /*7590*/  STL.64 [R1+0x108], R224 ;  /* 0x000108e001007387 */ /* 0x000fe20000100a00 */
[----:B------:R-:W-:Y:S02]  /*75a0*/  LEA R196, P2, R181, R26, 0x2 ;  /* 0x0000001ab5c47211 */ /* 0x000fe400078410ff */
[-C--:B------:R-:W-:Y:S01]  /*75b0*/  LEA.HI.X.SX32 R209, R193, R4.reuse, 0x2, P1 ;  /* 0x00000004c1d17211 */ /* 0x080fe200008f16ff */
[----:B------:R-:W-:Y:S01]  /*75c0*/  STL.64 [R1+0x100], R222 ;  /* 0x000100de01007387 */ /* 0x000fe20000100a00 */
[-C--:B------:R-:W-:Y:S02]  /*75d0*/  LEA.HI.X.SX32 R207, R191, R4.reuse, 0x2, P0 ;  /* 0x00000004bfcf7211 */ /* 0x080fe400000f16ff */
[-C--:B------:R-:W-:Y:S02]  /*75e0*/  LEA.HI.X.SX32 R205, R189, R4.reuse, 0x2, P6 ;  /* 0x00000004bdcd7211 */ /* 0x080fe400030f16ff */
[----:B------:R-:W-:Y:S01]  /*75f0*/  LEA.HI.X.SX32 R203, R187, R4, 0x2, P5 ;  /* 0x00000004bbcb7211 */ /* 0x000fe200028f16ff */
[----:B------:R-:W-:Y:S01]  /*7600*/  STL.64 [R1+0xf8], R220 ;  /* 0x0000f8dc01007387 */ /* 0x000fe20000100a00 */
[----:B------:R-:W-:-:S02]  /*7610*/  LEA R194, P1, R179, R26, 0x2 ;  /* 0x0000001ab3c27211 */ /* 0x000fc400078210ff */
[-C--:B------:R-:W-:Y:S02]  /*7620*/  LEA R192, P0, R177, R26.reuse, 0x2 ;  /* 0x0000001ab1c07211 */ /* 0x080fe400078010ff */
        /* <DEDUP_REMOVED lines=149> */
[----:B------:R-:W-:Y:S01]  /*7f80*/  STL.64 [R1], R140 ;  /* 0x0000008c01007387 */ /* 0x000fe20000100a00 */
        /* <DEDUP_REMOVED lines=29> */
[----:B------:R-:W-:Y:S01]  /*8160*/  LEA R102, P2, R99, R26, 0x2 ;  /* 0x0000001a63667211 */ /* 0x000fe200078410ff */
[----:B------:R2:W-:Y:S01]  /*8170*/  STL.64 [R1+0x208], R108 ;  /* 0x0002086c01007387 */ /* 0x0005e20000100a00 */
[-C--:B------:R-:W-:Y:S02]  /*8180*/  LEA.HI.X.SX32 R83, R83, R4.reuse, 0x2, P1 ;  /* 0x0000000453537211 */ /* 0x080fe400008f16ff */
[-C--:B------:R-:W-:Y:S02]  /*8190*/  LEA.HI.X.SX32 R85, R85, R4.reuse, 0x2, P0 ;  /* 0x0000000455557211 */ /* 0x080fe400000f16ff */
[-C--:B------:R-:W-:Y:S02]  /*81a0*/  LEA.HI.X.SX32 R105, R96, R4.reuse, 0x2, P6 ;  /* 0x0000000460697211 */ /* 0x080fe400030f16ff */
[----:B------:R-:W-:Y:S02]  /*81b0*/  LEA.HI.X.SX32 R87, R87, R4, 0x2, P5 ;  /* 0x0000000457577211 */ /* 0x000fe400028f16ff */
[----:B------:R-:W-:-:S02]  /*81c0*/  LEA R92, P1, R93, R26, 0x2 ;  /* 0x0000001a5d5c7211 */ /* 0x000fc400078210ff */
[-C--:B------:R-:W-:Y:S02]  /*81d0*/  LEA R94, P0, R95, R26.reuse, 0x2 ;  /* 0x0000001a5f5e7211 */ /* 0x080fe400078010ff */
[----:B--2---:R-:W-:Y:S02]  /*81e0*/  LEA R108, P5, R28, R26, 0x2 ;  /* 0x0000001a1c6c7211 */ /* 0x004fe400078a10ff */
[----:B------:R-:W-:Y:S02]  /*81f0*/  LEA.HI.X.SX32 R89, R89, R4, 0x2, P4 ;  /* 0x0000000459597211 */ /* 0x000fe400020f16ff */
[-C--:B------:R-:W-:Y:S02]  /*8200*/  LEA R90, P3, R91, R26.reuse, 0x2 ;  /* 0x0000001a5b5a7211 */ /* 0x080fe400078610ff */
[----:B------:R-:W-:Y:S01]  /*8210*/  LEA R98, P4, R24, R26, 0x2 ;  /* 0x0000001a18627211 */ /* 0x000fe200078810ff */
[----:B------:R-:W-:Y:S01]  /*8220*/  STL.64 [R1+0x210], R106 ;  /* 0x0002106a01007387 */ /* 0x000fe20000100a00 */
[----:B------:R-:W-:-:S02]  /*8230*/  LEA.HI.X.SX32 R103, R99, R4, 0x2, P2 ;  /* 0x0000000463677211 */ /* 0x000fc400010f16ff */
[-C--:B------:R-:W-:Y:S01]  /*8240*/  LEA.HI.X.SX32 R93, R93, R4.reuse, 0x2, P1 ;  /* 0x000000045d5d7211 */ /* 0x080fe200008f16ff */
[----:B------:R2:W-:Y:S01]  /*8250*/  STL.64 [R1+0x218], R104 ;  /* 0x0002186801007387 */ /* 0x0005e20000100a00 */
[-C--:B------:R-:W-:Y:S02]  /*8260*/  LEA.HI.X.SX32 R95, R95, R4.reuse, 0x2, P0 ;  /* 0x000000045f5f7211 */ /* 0x080fe400000f16ff */
[----:B------:R-:W-:Y:S02]  /*8270*/  LEA.HI.X.SX32 R109, R28, R4, 0x2, P5 ;  /* 0x000000041c6d7211 */ /* 0x000fe400028f16ff */
[----:B------:R-:W-:Y:S02]  /*8280*/  LEA R96, P6, R97, R26, 0x2 ;  /* 0x0000001a61607211 */ /* 0x000fe400078c10ff */
[----:B------:R-:W-:Y:S02]  /*8290*/  LEA.HI.X.SX32 R91, R91, R4, 0x2, P3 ;  /* 0x000000045b5b7211 */ /* 0x000fe400018f16ff */
[----:B------:R-:W-:-:S02]  /*82a0*/  LEA R114, P1, R18, R26, 0x2 ;  /* 0x0000001a12727211 */ /* 0x000fc400078210ff */
[----:B------:R-:W-:Y:S02]  /*82b0*/  LEA.HI.X.SX32 R99, R24, R4, 0x2, P4 ;  /* 0x0000000418637211 */ /* 0x000fe400020f16ff */
[-C--:B--2---:R-:W-:Y:S02]  /*82c0*/  LEA R104, P0, R16, R26.reuse, 0x2 ;  /* 0x0000001a10687211 */ /* 0x084fe400078010ff */
[-C--:B------:R-:W-:Y:S02]  /*82d0*/  LEA R100, P3, R22, R26.reuse, 0x2 ;  /* 0x0000001a16647211 */ /* 0x080fe400078610ff */
[----:B------:R-:W-:Y:S01]  /*82e0*/  LEA R124, P4, R15, R26, 0x2 ;  /* 0x0000001a0f7c7211 */ /* 0x000fe200078810ff */
[----:B------:R2:W-:Y:S01]  /*82f0*/  STL.64 [R1+0x220], R102 ;  /* 0x0002206601007387 */ /* 0x0005e20000100a00 */
[-C--:B------:R-:W-:Y:S02]  /*8300*/  LEA.HI.X.SX32 R97, R97, R4.reuse, 0x2, P6 ;  /* 0x0000000461617211 */ /* 0x080fe400030f16ff */
[-C--:B------:R-:W-:Y:S01]  /*8310*/  LEA.HI.X.SX32 R115, R18, R4.reuse, 0x2, P1 ;  /* 0x0000000412737211 */ /* 0x080fe200008f16ff */
[----:B------:R4:W-:Y:S01]  /*8320*/  STL.64 [R1+0x228], R108 ;  /* 0x0002286c01007387 */ /* 0x0009e20000100a00 */
[----:B------:R-:W-:-:S02]  /*8330*/  LEA.HI.X.SX32 R105, R16, R4, 0x2, P0 ;  /* 0x0000000410697211 */ /* 0x000fc400000f16ff */
[----:B------:R-:W-:Y:S02]  /*8340*/  LEA R106, P6, R10, R26, 0x2 ;  /* 0x0000001a0a6a7211 */ /* 0x000fe400078c10ff */
[----:B------:R-:W-:Y:S02]  /*8350*/  LEA.HI.X.SX32 R101, R22, R4, 0x2, P3 ;  /* 0x0000000416657211 */ /* 0x000fe400018f16ff */
[-C--:B------:R-:W-:Y:S02]  /*8360*/  LEA R122, P0, R17, R26.reuse, 0x2 ;  /* 0x0000001a117a7211 */ /* 0x080fe400078010ff */
[----:B--2---:R-:W-:Y:S02]  /*8370*/  LEA R102, P2, R20, R26, 0x2 ;  /* 0x0000001a14667211 */ /* 0x004fe400078410ff */
[----:B------:R-:W-:Y:S02]  /*8380*/  LEA.HI.X.SX32 R125, R15, R4, 0x2, P4 ;  /* 0x000000040f7d7211 */ /* 0x000fe400020f16ff */
[----:B----4-:R-:W-:-:S02]  /*8390*/  LEA R108, P5, R14, R26, 0x2 ;  /* 0x0000001a0e6c7211 */ /* 0x010fc400078a10ff */
[----:B------:R-:W-:Y:S01]  /*83a0*/  LEA R110, P3, R11, R26, 0x2 ;  /* 0x0000001a0b6e7211 */ /* 0x000fe200078610ff */
[----:B------:R2:W-:Y:S01]  /*83b0*/  STL.64 [R1+0x230], R114 ;  /* 0x0002307201007387 */ /* 0x0005e20000100a00 */
[-C--:B------:R-:W-:Y:S02]  /*83c0*/  LEA.HI.X.SX32 R103, R20, R4.reuse, 0x2, P2 ;  /* 0x0000000414677211 */ /* 0x080fe400010f16ff */
[-C--:B------:R-:W-:Y:S01]  /*83d0*/  LEA.HI.X.SX32 R107, R10, R4.reuse, 0x2, P6 ;  /* 0x000000040a6b7211 */ /* 0x080fe200030f16ff */
[----:B------:R4:W-:Y:S01]  /*83e0*/  STL.64 [R1+0x238], R124 ;  /* 0x0002387c01007387 */ /* 0x0009e20000100a00 */
[-C--:B------:R-:W-:Y:S02]  /*83f0*/  LEA.HI.X.SX32 R109, R14, R4.reuse, 0x2, P5 ;  /* 0x000000040e6d7211 */ /* 0x080fe400028f16ff */
[----:B------:R-:W-:Y:S02]  /*8400*/  LEA.HI.X.SX32 R123, R17, R4, 0x2, P0 ;  /* 0x00000004117b7211 */ /* 0x000fe400000f16ff */
[----:B------:R-:W-:-:S02]  /*8410*/  LEA R112, P2, R5, R26, 0x2 ;  /* 0x0000001a05707211 */ /* 0x000fc400078410ff */
[-C--:B------:R-:W-:Y:S02]  /*8420*/  LEA R10, P6, R19, R26.reuse, 0x2 ;  /* 0x0000001a130a7211 */ /* 0x080fe400078c10ff */
[-C--:B--2---:R-:W-:Y:S02]  /*8430*/  LEA R114, P1, R13, R26.reuse, 0x2 ;  /* 0x0000001a0d727211 */ /* 0x084fe400078210ff */
[-C--:B------:R-:W-:Y:S02]  /*8440*/  LEA R14, P5, R21, R26.reuse, 0x2 ;  /* 0x0000001a150e7211 */ /* 0x080fe400078a10ff */
[----:B------:R-:W-:Y:S02]  /*8450*/  LEA R16, P4, R23, R26, 0x2 ;  /* 0x0000001a17107211 */ /* 0x000fe400078810ff */
[----:B------:R-:W-:Y:S02]  /*8460*/  LEA.HI.X.SX32 R111, R11, R4, 0x2, P3 ;  /* 0x000000040b6f7211 */ /* 0x000fe400018f16ff */
[----:B----4-:R-:W-:Y:S01]  /*8470*/  LEA R124, P3, R25, R26, 0x2 ;  /* 0x0000001a197c7211 */ /* 0x010fe200078610ff */
[----:B------:R2:W-:Y:S01]  /*8480*/  STL.64 [R1+0x240], R122 ;  /* 0x0002407a01007387 */ /* 0x0005e20000100a00 */
[----:B------:R-:W-:-:S02]  /*8490*/  LEA.HI.X.SX32 R113, R5, R4, 0x2, P2 ;  /* 0x0000000405717211 */ /* 0x000fc400010f16ff */
[-C--:B------:R-:W-:Y:S02]  /*84a0*/  LEA.HI.X.SX32 R115, R13, R4.reuse, 0x2, P1 ;  /* 0x000000040d737211 */ /* 0x080fe400008f16ff */
[-C--:B------:R-:W-:Y:S02]  /*84b0*/  LEA.HI.X.SX32 R11, R19, R4.reuse, 0x2, P6 ;  /* 0x00000004130b7211 */ /* 0x080fe400030f16ff */
[-C--:B------:R-:W-:Y:S02]  /*84c0*/  LEA.HI.X.SX32 R15, R21, R4.reuse, 0x2, P5 ;  /* 0x00000004150f7211 */ /* 0x080fe400028f16ff */
[----:B------:R-:W-:Y:S02]  /*84d0*/  LEA.HI.X.SX32 R17, R23, R4, 0x2, P4 ;  /* 0x0000000417117211 */ /* 0x000fe400020f16ff */
[-C--:B------:R-:W-:Y:S02]  /*84e0*/  LEA R18, P2, R120, R26.reuse, 0x2 ;  /* 0x0000001a78127211 */ /* 0x080fe400078410ff */
[----:B------:R-:W-:-:S02]  /*84f0*/  LEA R20, P1, R119, R26, 0x2 ;  /* 0x0000001a77147211 */ /* 0x000fc400078210ff */
[-C--:B------:R-:W-:Y:S02]  /*8500*/  LEA R22, P0, R118, R26.reuse, 0x2 ;  /* 0x0000001a76167211 */ /* 0x080fe400078010ff */
[-C--:B--2---:R-:W-:Y:S02]  /*8510*/  LEA R122, P6, R117, R26.reuse, 0x2 ;  /* 0x0000001a757a7211 */ /* 0x084fe400078c10ff */
[-C--:B------:R-:W-:Y:S02]  /*8520*/  LEA R24, P5, R116, R26.reuse, 0x2 ;  /* 0x0000001a74187211 */ /* 0x080fe400078a10ff */
[----:B------:R-:W-:Y:S02]  /*8530*/  LEA R28, P4, R29, R26, 0x2 ;  /* 0x0000001a1d1c7211 */ /* 0x000fe400078810ff */
[----:B------:R-:W-:Y:S02]  /*8540*/  LEA.HI.X.SX32 R125, R25, R4, 0x2, P3 ;  /* 0x00000004197d7211 */ /* 0x000fe400018f16ff */
[----:B------:R-:W-:Y:S01]  /*8550*/  LEA R26, P3, R27, R26, 0x2 ;  /* 0x0000001a1b1a7211 */ /* 0x000fe200078610ff */
[----:B------:R-:W-:Y:S01]  /*8560*/  VIADD R0, R2, 0xfffffffe ;  /* 0xfffffffe02007836 */ /* 0x000fe20000000000 */
[----:B------:R-:W-:-:S02]  /*8570*/  LEA.HI.X.SX32 R25, R116, R4, 0x2, P5 ;  /* 0x0000000474197211 */ /* 0x000fc400028f16ff */
[-C--:B------:R-:W-:Y:S02]  /*8580*/  LEA.HI.X.SX32 R27, R27, R4.reuse, 0x2, P3 ;  /* 0x000000041b1b7211 */ /* 0x080fe400018f16ff */
[----:B------:R-:W-:Y:S02]  /*8590*/  LEA R116, P3, R3, UR6, 0x2 ;  /* 0x0000000603747c11 */ /* 0x000fe4000f8610ff */
[-C--:B------:R-:W-:Y:S02]  /*85a0*/  LEA.HI.X.SX32 R19, R120, R4.reuse, 0x2, P2 ;  /* 0x0000000478137211 */ /* 0x080fe400010f16ff */
[-C--:B------:R-:W-:Y:S02]  /*85b0*/  LEA.HI.X.SX32 R21, R119, R4.reuse, 0x2, P1 ;  /* 0x0000000477157211 */ /* 0x080fe400008f16ff */
[-C--:B------:R-:W-:Y:S02]  /*85c0*/  LEA.HI.X.SX32 R23, R118, R4.reuse, 0x2, P0 ;  /* 0x0000000476177211 */ /* 0x080fe400000f16ff */
[----:B------:R-:W-:-:S02]  /*85d0*/  LEA.HI.X.SX32 R123, R117, R4, 0x2, P6 ;  /* 0x00000004757b7211 */ /* 0x000fc400030f16ff */
[----:B------:R-:W-:Y:S01]  /*85e0*/  LEA.HI.X.SX32 R29, R29, R4, 0x2, P4 ;  /* 0x000000041d1d7211 */ /* 0x000fe200020f16ff */
[----:B------:R-:W-:Y:S01]  /*85f0*/  VIADD R4, R2, 0xfffffffc ;  /* 0xfffffffc02047836 */ /* 0x000fe20000000000 */
[----:B------:R-:W-:Y:S01]  /*8600*/  ISETP.GE.U32.AND P0, PT, R0, 0x7fffffbf, PT ;  /* 0x7fffffbf0000780c */ /* 0x000fe20003f06070 */
[C---:B------:R-:W-:Y:S01]  /*8610*/  IMAD.SHL.U32 R0, R8.reuse, 0x2, RZ ;  /* 0x0000000208007824 */ /* 0x040fe200078e00ff */
[----:B------:R-:W-:Y:S01]  /*8620*/  LEA.HI.X.SX32 R117, R3, UR7, 0x2, P3 ;  /* 0x0000000703757c11 */ /* 0x000fe200098f16ff */
[C---:B------:R-:W-:Y:S01]  /*8630*/  IMAD R137, R8.reuse, 0xc, RZ ;  /* 0x0000000c08897824 */ /* 0x040fe200078e02ff */
[CC--:B------:R-:W-:Y:S01]  /*8640*/  LEA R118, P3, R8.reuse, R116.reuse, 0x3 ;  /* 0x0000007408767211 */ /* 0x0c0fe200078618ff */
[----:B------:R-:W-:Y:S01]  /*8650*/  IMAD R153, R8, 0x14, RZ ;  /* 0x0000001408997824 */ /* 0x000fe200078e02ff */
[----:B------:R-:W-:Y:S01]  /*8660*/  STL.64 [R1+0x248], R124 ;  /* 0x0002487c01007387 */ /* 0x000fe20000100a00 */
[----:B------:R-:W-:Y:S01]  /*8670*/  VIADD R5, R2, 0xfffffffd ;  /* 0xfffffffd02057836 */ /* 0x000fe20000000000 */
[----:B------:R-:W-:Y:S01]  /*8680*/  ISETP.GE.U32.AND P2, PT, R4, 0x7fffffbd, PT ;  /* 0x7fffffbd0400780c */ /* 0x000fe20003f46070 */
[C---:B------:R-:W-:Y:S01]  /*8690*/  IMAD R3, R8.reuse, 0x3, RZ ;  /* 0x0000000308037824 */ /* 0x040fe200078e02ff */
[----:B------:R2:W-:Y:S01]  /*86a0*/  STL.64 [R1+0x250], R122 ;  /* 0x0002507a01007387 */ /* 0x0005e20000100a00 */
[----:B------:R-:W-:Y:S01]  /*86b0*/  IMAD R4, R8, 0x5, RZ ;  /* 0x0000000508047824 */ /* 0x000fe200078e02ff */
[----:B------:R-:W-:Y:S01]  /*86c0*/  LEA.HI.X.SX32 R119, R0, R117, 0x2, P3 ;  /* 0x0000007500777211 */ /* 0x000fe200018f16ff */
[C---:B------:R-:W-:Y:S01]  /*86d0*/  IMAD R161, R8.reuse, 0x18, RZ ;  /* 0x0000001808a17824 */ /* 0x040fe200078e02ff */
[----:B------:R-:W-:Y:S01]  /*86e0*/  IADD3 R120, P5, R137, R116, RZ ;  /* 0x0000007489787210 */ /* 0x000fe20007fbe0ff */
[C---:B------:R-:W-:Y:S01]  /*86f0*/  IMAD R169, R8.reuse, 0x1c, RZ ;  /* 0x0000001c08a97824 */ /* 0x040fe200078e02ff */
[----:B------:R-:W-:Y:S01]  /*8700*/  ISETP.GE.U32.AND P1, PT, R121, 0x7fffffc0, PT ;  /* 0x7fffffc07900780c */ /* 0x000fe20003f26070 */
[----:B------:R-:W-:Y:S01]  /*8710*/  IMAD R13, R8, 0x7, RZ ;  /* 0x00000007080d7824 */ /* 0x000fe200078e02ff */
[----:B------:R-:W-:-:S02]  /*8720*/  ISETP.GE.U32.AND P4, PT, R5, 0x7fffffbe, PT ;  /* 0x7fffffbe0500780c */ /* 0x000fc40003f86070 */
[-C--:B--2---:R-:W-:Y:S01]  /*8730*/  IADD3 R122, P3, R153, R116.reuse, RZ ;  /* 0x00000074997a7210 */ /* 0x084fe20007f7e0ff */
[C---:B------:R-:W-:Y:S01]  /*8740*/  IMAD R5, R8.reuse, 0x6, RZ ;  /* 0x0000000608057824 */ /* 0x040fe200078e02ff */
[-C--:B------:R-:W-:Y:S01]  /*8750*/  LEA.HI.X.SX32 R121, R3, R117.reuse, 0x2, P5 ;  /* 0x0000007503797211 */ /* 0x080fe200028f16ff */
[----:B------:R-:W-:Y:S01]  /*8760*/  IMAD R185, R8, 0x24, RZ ;  /* 0x0000002408b97824 */ /* 0x000fe200078e02ff */
[-C--:B------:R-:W-:Y:S02]  /*8770*/  LEA.HI.X.SX32 R123, R4, R117.reuse, 0x2, P3 ;  /* 0x00000075047b7211 */ /* 0x080fe400018f16ff */
[-C--:B------:R-:W-:Y:S02]  /*8780*/  IADD3 R124, P5, R161, R116.reuse, RZ ;  /* 0x00000074a17c7210 */ /* 0x080fe40007fbe0ff */
[----:B------:R-:W-:Y:S01]  /*8790*/  IADD3 R126, P3, R169, R116, RZ ;  /* 0x00000074a97e7210 */ /* 0x000fe20007f7e0ff */
[C---:B------:R-:W-:Y:S01]  /*87a0*/  IMAD R131, R8.reuse, 0x9, RZ ;  /* 0x0000000908837824 */ /* 0x040fe200078e02ff */
[-C--:B------:R-:W-:Y:S01]  /*87b0*/  LEA.HI.X.SX32 R125, R5, R117.reuse, 0x2, P5 ;  /* 0x00000075057d7211 */ /* 0x080fe200028f16ff */
[C---:B------:R-:W-:Y:S01]  /*87c0*/  IMAD R193, R8.reuse, 0x28, RZ ;  /* 0x0000002808c17824 */ /* 0x040fe200078e02ff */
[----:B------:R-:W-:Y:S01]  /*87d0*/  LEA.HI.X.SX32 R127, R13, R117, 0x2, P3 ;  /* 0x000000750d7f7211 */ /* 0x000fe200018f16ff */
[C---:B------:R-:W-:Y:S01]  /*87e0*/  IMAD R201, R8.reuse, 0x2c, RZ ;  /* 0x0000002c08c97824 */ /* 0x040fe200078e02ff */
[----:B------:R-:W-:-:S02]  /*87f0*/  SHF.L.U32 R129, R8, 0x3, RZ ;  /* 0x0000000308817819 */ /* 0x000fc400000006ff */
[CC--:B------:R-:W-:Y:S02]  /*8800*/  LEA R128, P5, R8.reuse, R116.reuse, 0x5 ;  /* 0x0000007408807211 */ /* 0x0c0fe400078a28ff */
[-C--:B------:R-:W-:Y:S01]  /*8810*/  IADD3 R130, P3, R185, R116.reuse, RZ ;  /* 0x00000074b9827210 */ /* 0x080fe20007f7e0ff */
[C---:B------:R-:W-:Y:S01]  /*8820*/  IMAD R133, R8.reuse, 0xa, RZ ;  /* 0x0000000a08857824 */ /* 0x040fe200078e02ff */
[-C--:B------:R-:W-:Y:S01]  /*8830*/  LEA.HI.X.SX32 R129, R129, R117.reuse, 0x2, P5 ;  /* 0x0000007581817211 */ /* 0x080fe200028f16ff */
[C---:B------:R-:W-:Y:S01]  /*8840*/  IMAD R135, R8.reuse, 0xb, RZ ;  /* 0x0000000b08877824 */ /* 0x040fe200078e02ff */
[-C--:B------:R-:W-:Y:S01]  /*8850*/  LEA.HI.X.SX32 R131, R131, R117.reuse, 0x2, P3 ;  /* 0x0000007583837211 */ /* 0x080fe200018f16ff */
[C---:B------:R-:W-:Y:S01]  /*8860*/  IMAD R209, R8.reuse, 0x30, RZ ;  /* 0x0000003008d17824 */ /* 0x040fe200078e02ff */
[-C--:B------:R-:W-:Y:S01]  /*8870*/  IADD3 R132, P5, R193, R116.reuse, RZ ;  /* 0x00000074c1847210 */ /* 0x080fe20007fbe0ff */
[C---:B------:R-:W-:Y:S01]  /*8880*/  IMAD R217, R8.reuse, 0x34, RZ ;  /* 0x0000003408d97824 */ /* 0x040fe200078e02ff */
[-C--:B------:R-:W-:Y:S01]  /*8890*/  IADD3 R134, P3, R201, R116.reuse, RZ ;  /* 0x00000074c9867210 */ /* 0x080fe20007f7e0ff */
[C---:B------:R-:W-:Y:S01]  /*88a0*/  IMAD R139, R8.reuse, 0xd, RZ ;  /* 0x0000000d088b7824 */ /* 0x040fe200078e02ff */
[-C--:B------:R-:W-:Y:S01]  /*88b0*/  LEA.HI.X.SX32 R133, R133, R117.reuse, 0x2, P5 ;  /* 0x0000007585857211 */ /* 0x080fe200028f16ff */
[C---:B------:R-:W-:Y:S01]  /*88c0*/  IMAD R225, R8.reuse, 0x38, RZ ;  /* 0x0000003808e17824 */ /* 0x040fe200078e02ff */
[----:B------:R-:W-:Y:S01]  /*88d0*/  LEA.HI.X.SX32 R135, R135, R117, 0x2, P3 ;  /* 0x0000007587877211 */ /* 0x000fe200018f16ff */
[----:B------:R-:W-:Y:S01]  /*88e0*/  IMAD R233, R8, 0x3c, RZ ;  /* 0x0000003c08e97824 */ /* 0x000fe200078e02ff */
[----:B------:R-:W-:-:S02]  /*88f0*/  IADD3 R136, P5, R209, R116, RZ ;  /* 0x00000074d1887210 */ /* 0x000fc40007fbe0ff */
[-C--:B------:R-:W-:Y:S01]  /*8900*/  IADD3 R138, P3, R217, R116.reuse, RZ ;  /* 0x00000074d98a7210 */ /* 0x080fe20007f7e0ff */
[C---:B------:R-:W-:Y:S01]  /*8910*/  IMAD R141, R8.reuse, 0xe, RZ ;  /* 0x0000000e088d7824 */ /* 0x040fe200078e02ff */
[-C--:B------:R-:W-:Y:S01]  /*8920*/  LEA.HI.X.SX32 R137, R137, R117.reuse, 0x2, P5 ;  /* 0x0000007589897211 */ /* 0x080fe200028f16ff */
[C---:B------:R-:W-:Y:S01]  /*8930*/  IMAD R143, R8.reuse, 0xf, RZ ;  /* 0x0000000f088f7824 */ /* 0x040fe200078e02ff */
[-C--:B------:R-:W-:Y:S01]  /*8940*/  LEA.HI.X.SX32 R139, R139, R117.reuse, 0x2, P3 ;  /* 0x000000758b8b7211 */ /* 0x080fe200018f16ff */
[C---:B------:R-:W-:Y:S01]  /*8950*/  IMAD R146, R8.reuse, 0x44, RZ ;  /* 0x0000004408927824 */ /* 0x040fe200078e02ff */
[-C--:B------:R-:W-:Y:S02]  /*8960*/  IADD3 R140, P5, R225, R116.reuse, RZ ;  /* 0x00000074e18c7210 */ /* 0x080fe40007fbe0ff */
[-C--:B------:R-:W-:Y:S01]  /*8970*/  IADD3 R142, P3, R233, R116.reuse, RZ ;  /* 0x00000074e98e7210 */ /* 0x080fe20007f7e0ff */
[C---:B------:R-:W-:Y:S01]  /*8980*/  IMAD.SHL.U32 R145, R8.reuse, 0x10, RZ ;  /* 0x0000001008917824 */ /* 0x040fe200078e00ff */
[-C--:B------:R-:W-:Y:S01]  /*8990*/  LEA.HI.X.SX32 R141, R141, R117.reuse, 0x2, P5 ;  /* 0x000000758d8d7211 */ /* 0x080fe200028f16ff */
[C---:B------:R-:W-:Y:S01]  /*89a0*/  IMAD R147, R8.reuse, 0x11, RZ ;  /* 0x0000001108937824 */ /* 0x040fe200078e02ff */
[-C--:B------:R-:W-:Y:S01]  /*89b0*/  LEA.HI.X.SX32 R143, R143, R117.reuse, 0x2, P3 ;  /* 0x000000758f8f7211 */ /* 0x080fe200018f16ff */
[C---:B------:R-:W-:Y:S01]  /*89c0*/  IMAD R148, R8.reuse, 0x48, RZ ;  /* 0x0000004808947824 */ /* 0x040fe200078e02ff */
[CC--:B------:R-:W-:Y:S01]  /*89d0*/  LEA R144, P5, R8.reuse, R116.reuse, 0x6 ;  /* 0x0000007408907211 */ /* 0x0c0fe200078a30ff */
[----:B------:R-:W-:Y:S01]  /*89e0*/  IMAD R150, R8, 0x4c, RZ ;  /* 0x0000004c08967824 */ /* 0x000fe200078e02ff */
[-C--:B------:R-:W-:Y:S01]  /*89f0*/  IADD3 R146, P3, R146, R116.reuse, RZ ;  /* 0x0000007492927210 */ /* 0x080fe20007f7e0ff */
[C---:B------:R-:W-:Y:S01]  /*8a00*/  IMAD R149, R8.reuse, 0x12, RZ ;  /* 0x0000001208957824 */ /* 0x040fe200078e02ff */
[-C--:B------:R-:W-:Y:S01]  /*8a10*/  LEA.HI.X.SX32 R145, R145, R117.reuse, 0x2, P5 ;  /* 0x0000007591917211 */ /* 0x080fe200028f16ff */
[C---:B------:R-:W-:Y:S01]  /*8a20*/  IMAD R151, R8.reuse, 0x13, RZ ;  /* 0x0000001308977824 */ /* 0x040fe200078e02ff */
[-C--:B------:R-:W-:Y:S01]  /*8a30*/  LEA.HI.X.SX32 R147, R147, R117.reuse, 0x2, P3 ;  /* 0x0000007593937211 */ /* 0x080fe200018f16ff */
[----:B------:R-:W-:Y:S01]  /*8a40*/  IMAD R152, R8, 0x50, RZ ;  /* 0x0000005008987824 */ /* 0x000fe200078e02ff */
[-C--:B------:R-:W-:Y:S01]  /*8a50*/  IADD3 R148, P5, R148, R116.reuse, RZ ;  /* 0x0000007494947210 */ /* 0x080fe20007fbe0ff */
[----:B------:R-:W-:Y:S01]  /*8a60*/  IMAD R154, R8, 0x54, RZ ;  /* 0x00000054089a7824 */ /* 0x000fe200078e02ff */
        /* <DEDUP_REMOVED lines=145> */
[----:B------:R-:W-:Y:S01]  /*9380*/  IMAD R3, R8, 0x3b, RZ ;  /* 0x0000003b08037824 */ /* 0x000fe200078e02ff */
[-C--:B------:R-:W-:Y:S01]  /*9390*/  LEA.HI.X.SX32 R227, R4, R117.reuse, 0x2, P3 ;  /* 0x0000007504e37211 */ /* 0x080fe200018f16ff */
[----:B------:R-:W-:Y:S01]  /*93a0*/  IMAD R232, R8, 0xf0, RZ ;  /* 0x000000f008e87824 */ /* 0x000fe200078e02ff */
[-C--:B------:R-:W-:Y:S01]  /*93b0*/  IADD3 R228, P5, R228, R116.reuse, RZ ;  /* 0x00000074e4e47210 */ /* 0x080fe20007fbe0ff */
[----:B------:R-:W-:Y:S01]  /*93c0*/  IMAD R234, R8, 0xf4, RZ ;  /* 0x000000f408ea7824 */ /* 0x000fe200078e02ff */
[----:B------:R-:W-:Y:S01]  /*93d0*/  IADD3 R230, P3, R230, R116, RZ ;  /* 0x00000074e6e67210 */ /* 0x000fe20007f7e0ff */
[----:B------:R-:W-:Y:S01]  /*93e0*/  IMAD R5, R8, 0x3d, RZ ;  /* 0x0000003d08057824 */ /* 0x000fe200078e02ff */
[-C--:B------:R-:W-:Y:S01]  /*93f0*/  LEA.HI.X.SX32 R229, R0, R117.reuse, 0x2, P5 ;  /* 0x0000007500e57211 */ /* 0x080fe200028f16ff */
[----:B------:R-:W-:Y:S01]  /*9400*/  IMAD R236, R8, 0xf8, RZ ;  /* 0x000000f808ec7824 */ /* 0x000fe200078e02ff */
[----:B------:R-:W-:-:S02]  /*9410*/  LEA.HI.X.SX32 R231, R3, R117, 0x2, P3 ;  /* 0x0000007503e77211 */ /* 0x000fc400018f16ff */
[-C--:B------:R-:W-:Y:S02]  /*9420*/  IADD3 R232, P5, R232, R116.reuse, RZ ;  /* 0x00000074e8e87210 */ /* 0x080fe40007fbe0ff */
[-C--:B------:R-:W-:Y:S01]  /*9430*/  IADD3 R234, P3, R234, R116.reuse, RZ ;  /* 0x00000074eaea7210 */ /* 0x080fe20007f7e0ff */
[C---:B------:R-:W-:Y:S01]  /*9440*/  IMAD.SHL.U32 R242, R8.reuse, 0x4, RZ ;  /* 0x0000000408f27824 */ /* 0x040fe200078e00ff */
[-C--:B------:R-:W-:Y:S01]  /*9450*/  LEA.HI.X.SX32 R233, R233, R117.reuse, 0x2, P5 ;  /* 0x00000075e9e97211 */ /* 0x080fe200028f16ff */
[----:B------:R-:W-:Y:S01]  /*9460*/  IMAD R13, R8, 0x3e, RZ ;  /* 0x0000003e080d7824 */ /* 0x000fe200078e02ff */
[-C--:B------:R-:W-:Y:S02]  /*9470*/  LEA.HI.X.SX32 R235, R5, R117.reuse, 0x2, P3 ;  /* 0x0000007505eb7211 */ /* 0x080fe400018f16ff */
[-C--:B------:R-:W-:Y:S01]  /*9480*/  IADD3 R236, P5, R236, R116.reuse, RZ ;  /* 0x00000074ecec7210 */ /* 0x080fe20007fbe0ff */
[C---:B------:R-:W-:Y:S01]  /*9490*/  IMAD R240, R8.reuse, 0xfc, RZ ;  /* 0x000000fc08f07824 */ /* 0x040fe200078e02ff */
[-C--:B------:R-:W-:Y:S01]  /*94a0*/  LEA R238, P3, R8, R116.reuse, 0x4 ;  /* 0x0000007408ee7211 */ /* 0x080fe200078620ff */
[----:B------:R-:W-:Y:S01]  /*94b0*/  ULEA UR12, UR4, UR12, 0x18 ;  /* 0x0000000c040c7291 */ /* 0x000fe2000f8ec03f */
[-C--:B------:R-:W-:Y:S01]  /*94c0*/  LEA.HI.X.SX32 R237, R13, R117.reuse, 0x2, P5 ;  /* 0x000000750ded7211 */ /* 0x080fe200028f16ff */
[----:B------:R-:W-:Y:S01]  /*94d0*/  VIADD R0, R2, 0xffffffdd ;  /* 0xffffffdd02007836 */ /* 0x000fe20000000000 */
[-C--:B------:R-:W-:Y:S01]  /*94e0*/  LEA.HI.X.SX32 R239, R242, R117.reuse, 0x2, P3 ;  /* 0x00000075f2ef7211 */ /* 0x080fe200018f16ff */
[----:B------:R-:W-:Y:S01]  /*94f0*/  IMAD R241, R8, 0x3f, RZ ;  /* 0x0000003f08f17824 */ /* 0x000fe200078e02ff */
[-C--:B------:R-:W-:Y:S01]  /*9500*/  IADD3 R242, P5, R242, R116.reuse, RZ ;  /* 0x00000074f2f27210 */ /* 0x080fe20007fbe0ff */
[----:B------:R-:W-:Y:S01]  /*9510*/  VIADD R4, R2, 0xffffffdf ;  /* 0xffffffdf02047836 */ /* 0x000fe20000000000 */
[----:B------:R-:W-:Y:S01]  /*9520*/  IADD3 R240, P6, R240, R116, RZ ;  /* 0x00000074f0f07210 */ /* 0x000fe20007fde0ff */
[----:B------:R-:W-:Y:S01]  /*9530*/  VIADD R3, R2, 0xffffffde ;  /* 0xffffffde02037836 */ /* 0x000fe20000000000 */
[----:B------:R-:W-:-:S02]  /*9540*/  LEA.HI.X.SX32 R243, R8, R117, 0x2, P5 ;  /* 0x0000007508f37211 */ /* 0x000fc400028f16ff */
[C---:B---3--:R-:W-:Y:S02]  /*9550*/  LOP3.LUT R249, R7.reuse, 0x10, RZ, 0x3c, !PT ;  /* 0x0000001007f97812 */ /* 0x048fe400078e3cff */
[C---:B------:R-:W-:Y:S02]  /*9560*/  LOP3.LUT R248, R7.reuse, 0x20, RZ, 0x3c, !PT ;  /* 0x0000002007f87812 */ /* 0x040fe400078e3cff */
[C---:B------:R-:W-:Y:S02]  /*9570*/  LOP3.LUT R247, R7.reuse, 0x30, RZ, 0x3c, !PT ;  /* 0x0000003007f77812 */ /* 0x040fe400078e3cff */
[C---:B------:R-:W-:Y:S02]  /*9580*/  LOP3.LUT R246, R7.reuse, 0x40, RZ, 0x3c, !PT ;  /* 0x0000004007f67812 */ /* 0x040fe400078e3cff */
[C---:B------:R-:W-:Y:S02]  /*9590*/  LOP3.LUT R245, R7.reuse, 0x50, RZ, 0x3c, !PT ;  /* 0x0000005007f57812 */ /* 0x040fe400078e3cff */
[C---:B------:R-:W-:Y:S01]  /*95a0*/  LOP3.LUT R244, R7.reuse, 0x60, RZ, 0x3c, !PT ;  /* 0x0000006007f47812 */ /* 0x040fe200078e3cff */
[----:B------:R2:W-:Y:S01]  /*95b0*/  STL.64 [R1+0x940], R116 ;  /* 0x0009407401007387 */ /* 0x0005e20000100a00 */
[----:B------:R-:W-:Y:S01]  /*95c0*/  ISETP.GE.U32.AND P5, PT, R0, 0x7fffff9e, PT ;  /* 0x7fffff9e0000780c */ /* 0x000fe20003fa6070 */
[----:B------:R-:W-:Y:S01]  /*95d0*/  VIADD R0, R2, 0xffffffdc ;  /* 0xffffffdc02007836 */ /* 0x000fe20000000000 */
[----:B------:R-:W-:Y:S01]  /*95e0*/  IADD3 R250, R7, UR12, RZ ;  /* 0x0000000c07fa7c10 */ /* 0x000fe2000fffe0ff */
[----:B------:R-:W3:Y:S01]  /*95f0*/  LDC R5, c[0x0][0x230] ;  /* 0x00008c00ff057b82 */ /* 0x000ee20000000800 */
[----:B------:R-:W-:-:S02]  /*9600*/  LEA.HI.X.SX32 R241, R241, R117, 0x2, P6 ;  /* 0x00000075f1f17211 */ /* 0x000fc400030f16ff */
[----:B------:R-:W-:Y:S01]  /*9610*/  ISETP.GE.U32.AND P3, PT, R4, 0x7fffffa0, PT ;  /* 0x7fffffa00400780c */ /* 0x000fe20003f66070 */
[----:B------:R-:W-:Y:S01]  /*9620*/  @!PT LDS RZ, [RZ] ;  /* 0x00000000fffff984 */ /* 0x000fe20000000800 */
[----:B------:R-:W-:Y:S01]  /*9630*/  @!PT LDS RZ, [RZ] ;  /* 0x00000000fffff984 */ /* 0x000fe20000000800 */
[----:B------:R-:W-:Y:S01]  /*9640*/  @!PT LDS RZ, [RZ] ;  /* 0x00000000fffff984 */ /* 0x000fe20000000800 */
[----:B------:R2:W-:Y:S01]  /*9650*/  LDGSTS.E [R250+0x60000], desc[UR16][R116.64], !P1 ;  /* 0x6000000074fa7fae */ /* 0x0005e2000c921850 */
[----:B------:R-:W-:Y:S02]  /*9660*/  ISETP.GE.U32.AND P6, PT, R3, 0x7fffff9f, PT ;  /* 0x7fffff9f0300780c */ /* 0x000fe40003fc6070 */
[----:B------:R-:W-:Y:S01]  /*9670*/  ISETP.GE.U32.AND P1, PT, R0, 0x7fffff9d, PT ;  /* 0x7fffff9d0000780c */ /* 0x000fe20003f26070 */
[C---:B------:R-:W-:Y:S01]  /*9680*/  VIADD R0, R2.reuse, 0xfffffff9 ;  /* 0xfffffff902007836 */ /* 0x040fe20000000000 */
[----:B------:R4:W-:Y:S01]  /*9690*/  LDGSTS.E [R250+0x60004], desc[UR16][R242.64], !P0 ;  /* 0x60004000f2fa7fae */ /* 0x0009e2000c121850 */
[----:B------:R-:W-:-:S03]  /*96a0*/  VIADD R3, R2, 0xfffffffb ;  /* 0xfffffffb02037836 */ /* 0x000fc60000000000 */
[----:B------:R-:W-:Y:S01]  /*96b0*/  LDGSTS.E [R250+0x60008], desc[UR16][R118.64], !P4 ;  /* 0x6000800076fa7fae */ /* 0x000fe2000e121850 */
[----:B------:R-:W-:Y:S01]  /*96c0*/  VIADD R249, R249, UR12 ;  /* 0x0000000cf9f97c36 */ /* 0x000fe20008000000 */
[----:B------:R-:W-:Y:S01]  /*96d0*/  IADD3 R248, R248, UR12, RZ ;  /* 0x0000000cf8f87c10 */ /* 0x000fe2000fffe0ff */
[----:B------:R-:W-:Y:S01]  /*96e0*/  VIADD R247, R247, UR12 ;  /* 0x0000000cf7f77c36 */ /* 0x000fe20008000000 */
[----:B------:R-:W-:Y:S01]  /*96f0*/  LDGSTS.E [R250+0x6000c], desc[UR16][R120.64], !P2 ;  /* 0x6000c00078fa7fae */ /* 0x000fe2000d121850 */
[----:B------:R-:W-:Y:S02]  /*9700*/  ISETP.GE.U32.AND P2, PT, R0, 0x7fffffba, PT ;  /* 0x7fffffba0000780c */ /* 0x000fe40003f46070 */
[----:B------:R-:W-:Y:S01]  /*9710*/  IADD3 R246, R246, UR12, RZ ;  /* 0x0000000cf6f67c10 */ /* 0x000fe2000fffe0ff */
[----:B------:R-:W-:Y:S01]  /*9720*/  LDGSTS.E [R250+0x64000], desc[UR16][R176.64], !P3 ;  /* 0x64000000b0fa7fae */ /* 0x000fe2000d921850 */
[C---:B------:R-:W-:Y:S01]  /*9730*/  IADD3 R0, R2.reuse, -0x25, RZ ;  /* 0xffffffdb02007810 */ /* 0x040fe20007ffe0ff */
[----:B------:R-:W-:Y:S01]  /*9740*/  VIADD R245, R245, UR12 ;  /* 0x0000000cf5f57c36 */ /* 0x000fe20008000000 */
[----:B------:R-:W-:Y:S01]  /*9750*/  ISETP.GE.U32.AND P0, PT, R3, 0x7fffffbc, PT ;  /* 0x7fffffbc0300780c */ /* 0x000fe20003f06070 */
[----:B------:R-:W-:Y:S01]  /*9760*/  VIADD R3, R2, 0xfffffffa ;  /* 0xfffffffa02037836 */ /* 0x000fe20000000000 */
[----:B------:R-:W-:Y:S01]  /*9770*/  LDGSTS.E [R250+0x64004], desc[UR16][R178.64], !P6 ;  /* 0x64004000b2fa7fae */ /* 0x000fe2000f121850 */
[----:B------:R-:W-:Y:S01]  /*9780*/  ISETP.GE.U32.AND P6, PT, R0, 0x7fffff9c, PT ;  /* 0x7fffff9c0000780c */ /* 0x000fe20003fc6070 */
[C---:B------:R-:W-:Y:S01]  /*9790*/  VIADD R0, R2.reuse, 0xffffffda ;  /* 0xffffffda02007836 */ /* 0x040fe20000000000 */
[----:B------:R-:W-:Y:S01]  /*97a0*/  LOP3.LUT R13, R7, 0x70, RZ, 0x3c, !PT ;  /* 0x00000070070d7812 */ /* 0x000fe200078e3cff */
[----:B------:R-:W-:Y:S01]  /*97b0*/  LDGSTS.E [R250+0x64008], desc[UR16][R180.64], !P5 ;  /* 0x64008000b4fa7fae */ /* 0x000fe2000e921850 */
[----:B------:R-:W-:Y:S01]  /*97c0*/  ISETP.GE.U32.AND P4, PT, R3, 0x7fffffbb, PT ;  /* 0x7fffffbb0300780c */ /* 0x000fe20003f86070 */
[----:B------:R-:W-:Y:S01]  /*97d0*/  VIADD R3, R2, 0xfffffff8 ;  /* 0xfffffff802037836 */ /* 0x000fe20000000000 */
[----:B------:R-:W-:Y:S01]  /*97e0*/  ISETP.GE.U32.AND P5, PT, R0, 0x7fffff9b, PT ;  /* 0x7fffff9b0000780c */ /* 0x000fe20003fa6070 */
[----:B------:R-:W-:Y:S01]  /*97f0*/  VIADD R0, R2, 0xffffffd9 ;  /* 0xffffffd902007836 */ /* 0x000fe20000000000 */
[----:B------:R-:W-:Y:S01]  /*9800*/  LDGSTS.E [R250+0x6400c], desc[UR16][R182.64], !P1 ;  /* 0x6400c000b6fa7fae */ /* 0x000fe2000c921850 */
[----:B------:R-:W-:Y:S01]  /*9810*/  VIADD R244, R244, UR12 ;  /* 0x0000000cf4f47c36 */ /* 0x000fe20008000000 */
[----:B------:R-:W-:Y:S01]  /*9820*/  ISETP.GE.U32.AND P3, PT, R3, 0x7fffffb9, PT ;  /* 0x7fffffb90300780c */ /* 0x000fe20003f66070 */
[----:B--2---:R-:W2:Y:S01]  /*9830*/  LDC R116, c[0x0][0x230] ;  /* 0x00008c00ff747b82 */ /* 0x004ea20000000800 */
[----:B------:R-:W-:Y:S01]  /*9840*/  ISETP.GE.U32.AND P1, PT, R0, 0x7fffff9a, PT ;  /* 0x7fffff9a0000780c */ /* 0x000fe20003f26070 */
[----:B------:R-:W-:Y:S01]  /*9850*/  VIADD R0, R2, 0xffffffd8 ;  /* 0xffffffd802007836 */ /* 0x000fe20000000000 */
[----:B------:R-:W-:Y:S04]  /*9860*/  LDGSTS.E [R249+0x60000], desc[UR16][R238.64], !P0 ;  /* 0x60000000eef97fae */ /* 0x000fe8000c121850 */
[----:B------:R-:W-:Y:S01]  /*9870*/  ISETP.GE.U32.AND P0, PT, R0, 0x7fffff99, PT ;  /* 0x7fffff990000780c */ /* 0x000fe20003f06070 */
[C---:B------:R-:W-:Y:S01]  /*9880*/  VIADD R0, R2.reuse, 0xfffffff5 ;  /* 0xfffffff502007836 */ /* 0x040fe20000000000 */
[----:B------:R-:W-:Y:S01]  /*9890*/  LDGSTS.E [R249+0x60004], desc[UR16][R122.64], !P4 ;  /* 0x600040007af97fae */ /* 0x000fe2000e121850 */
[----:B------:R-:W-:Y:S01]  /*98a0*/  VIADD R3, R2, 0xfffffff7 ;  /* 0xfffffff702037836 */ /* 0x000fe20000000000 */
[----:B------:R-:W1:Y:S02]  /*98b0*/  LDC R117, c[0x0][0x230] ;  /* 0x00008c00ff757b82 */ /* 0x000e640000000800 */
[----:B------:R-:W-:Y:S04]  /*98c0*/  LDGSTS.E [R249+0x60008], desc[UR16][R124.64], !P2 ;  /* 0x600080007cf97fae */ /* 0x000fe8000d121850 */
[----:B------:R-:W-:Y:S01]  /*98d0*/  LDGSTS.E [R249+0x6000c], desc[UR16][R126.64], !P3 ;  /* 0x6000c0007ef97fae */ /* 0x000fe2000d921850 */
[----:B------:R-:W-:Y:S01]  /*98e0*/  ISETP.GE.U32.AND P3, PT, R0, 0x7fffffb6, PT ;  /* 0x7fffffb60000780c */ /* 0x000fe20003f66070 */
[C---:B------:R-:W-:Y:S01]  /*98f0*/  VIADD R0, R2.reuse, 0xffffffd7 ;  /* 0xffffffd702007836 */ /* 0x040fe20000000000 */
[----:B------:R-:W-:Y:S01]  /*9900*/  ISETP.GE.U32.AND P4, PT, R3, 0x7fffffb8, PT ;  /* 0x7fffffb80300780c */ /* 0x000fe20003f86070 */
[----:B------:R-:W-:Y:S01]  /*9910*/  LDGSTS.E [R249+0x64000], desc[UR16][R184.64], !P6 ;  /* 0x64000000b8f97fae */ /* 0x000fe2000f121850 */
[----:B------:R-:W-:-:S03]  /*9920*/  IADD3 R3, R2, -0xa, RZ ;  /* 0xfffffff602037810 */ /* 0x000fc60007ffe0ff */
[----:B------:R-:W-:Y:S01]  /*9930*/  LDGSTS.E [R249+0x64004], desc[UR16][R186.64], !P5 ;  /* 0x64004000baf97fae */ /* 0x000fe2000e921850 */
[----:B------:R-:W-:Y:S01]  /*9940*/  ISETP.GE.U32.AND P5, PT, R0, 0x7fffff98, PT ;  /* 0x7fffff980000780c */ /* 0x000fe20003fa6070 */
[C---:B------:R-:W-:Y:S01]  /*9950*/  VIADD R0, R2.reuse, 0xffffffd6 ;  /* 0xffffffd602007836 */ /* 0x040fe20000000000 */
[----:B------:R-:W-:Y:S01]  /*9960*/  ISETP.GE.U32.AND P2, PT, R3, 0x7fffffb7, PT ;  /* 0x7fffffb70300780c */ /* 0x000fe20003f46070 */
[----:B------:R-:W-:Y:S01]  /*9970*/  VIADD R3, R2, 0xfffffff4 ;  /* 0xfffffff402037836 */ /* 0x000fe20000000000 */
[----:B------:R-:W-:Y:S02]  /*9980*/  LDGSTS.E [R249+0x64008], desc[UR16][R188.64], !P1 ;  /* 0x64008000bcf97fae */ /* 0x000fe4000c921850 */
[----:B------:R-:W-:Y:S01]  /*9990*/  ISETP.GE.U32.AND P1, PT, R0, 0x7fffff97, PT ;  /* 0x7fffff970000780c */ /* 0x000fe20003f26070 */
[----:B------:R-:W-:Y:S01]  /*99a0*/  VIADD R0, R2, 0xffffffd5 ;  /* 0xffffffd502007836 */ /* 0x000fe20000000000 */
[----:B------:R-:W-:Y:S01]  /*99b0*/  ISETP.GE.U32.AND P6, PT, R3, 0x7fffffb5, PT ;  /* 0x7fffffb50300780c */ /* 0x000fe20003fc6070 */
[----:B------:R-:W-:Y:S03]  /*99c0*/  LDGSTS.E [R249+0x6400c], desc[UR16][R190.64], !P0 ;  /* 0x6400c000bef97fae */ /* 0x000fe6000c121850 */
[----:B------:R-:W-:Y:S01]  /*99d0*/  ISETP.GE.U32.AND P0, PT, R0, 0x7fffff96, PT ;  /* 0x7fffff960000780c */ /* 0x000fe20003f06070 */
[----:B------:R-:W-:Y:S01]  /*99e0*/  VIADD R0, R2, 0xffffffd4 ;  /* 0xffffffd402007836 */ /* 0x000fe20000000000 */
[----:B------:R-:W-:Y:S04]  /*99f0*/  LDGSTS.E [R248+0x60000], desc[UR16][R128.64], !P4 ;  /* 0x6000000080f87fae */ /* 0x000fe8000e121850 */
[----:B------:R-:W-:Y:S01]  /*9a00*/  ISETP.GE.U32.AND P4, PT, R0, 0x7fffff95, PT ;  /* 0x7fffff950000780c */ /* 0x000fe20003f86070 */
[C---:B------:R-:W-:Y:S01]  /*9a10*/  VIADD R0, R2.reuse, 0xfffffff1 ;  /* 0xfffffff102007836 */ /* 0x040fe20000000000 */
[----:B------:R-:W-:Y:S01]  /*9a20*/  LDGSTS.E [R248+0x60004], desc[UR16][R130.64], !P2 ;  /* 0x6000400082f87fae */ /* 0x000fe2000d121850 */
[----:B------:R-:W-:-:S03]  /*9a30*/  VIADD R3, R2, 0xfffffff3 ;  /* 0xfffffff302037836 */ /* 0x000fc60000000000 */
[----:B------:R-:W-:Y:S04]  /*9a40*/  LDGSTS.E [R248+0x60008], desc[UR16][R132.64], !P3 ;  /* 0x6000800084f87fae */ /* 0x000fe8000d921850 */
[----:B------:R-:W-:Y:S01]  /*9a50*/  LDGSTS.E [R248+0x6000c], desc[UR16][R134.64], !P6 ;  /* 0x6000c00086f87fae */ /* 0x000fe2000f121850 */
[----:B------:R-:W-:Y:S02]  /*9a60*/  ISETP.GE.U32.AND P6, PT, R0, 0x7fffffb2, PT ;  /* 0x7fffffb20000780c */ /* 0x000fe40003fc6070 */
[C---:B------:R-:W-:Y:S01]  /*9a70*/  IADD3 R0, R2.reuse, -0x2d, RZ ;  /* 0xffffffd302007810 */ /* 0x040fe20007ffe0ff */
[----:B------:R-:W-:Y:S01]  /*9a80*/  LDGSTS.E [R248+0x64000], desc[UR16][R192.64], !P5 ;  /* 0x64000000c0f87fae */ /* 0x000fe2000e921850 */
[----:B------:R-:W-:Y:S01]  /*9a90*/  ISETP.GE.U32.AND P2, PT, R3, 0x7fffffb4, PT ;  /* 0x7fffffb40300780c */ /* 0x000fe20003f46070 */
[----:B------:R-:W-:-:S02]  /*9aa0*/  VIADD R3, R2, 0xfffffff2 ;  /* 0xfffffff202037836 */ /* 0x000fc40000000000 */
        /* <DEDUP_REMOVED lines=78> */
[----:B------:R-:W-:Y:S02]  /*9f90*/  ISETP.GE.U32.AND P3, PT, R0, 0x7fffff87, PT ;  /* 0x7fffff870000780c */ /* 0x000fe40003f66070 */
[C---:B------:R-:W-:Y:S01]  /*9fa0*/  IADD3 R0, R2.reuse, -0x3c, RZ ;  /* 0xffffffc402007810 */ /* 0x040fe20007ffe0ff */
[----:B------:R-:W-:Y:S01]  /*9fb0*/  LDGSTS.E [R245+0x6400c], desc[UR16][R222.64], !P6 ;  /* 0x6400c000def57fae */ /* 0x000fe2000f121850 */
[----:B------:R-:W-:Y:S01]  /*9fc0*/  ISETP.GE.U32.AND P4, PT, R3, 0x7fffffa5, PT ;  /* 0x7fffffa50300780c */ /* 0x000fe20003f86070 */
[----:B------:R-:W-:-:S02]  /*9fd0*/  VIADD R3, R2, 0xffffffc5 ;  /* 0xffffffc502037836 */ /* 0x000fc40000000000 */
[----:B------:R-:W-:Y:S01]  /*9fe0*/  LDGSTS.E [R244+0x60000], desc[UR16][R160.64], !P5 ;  /* 0x60000000a0f47fae */ /* 0x000fe2000e921850 */
[----:B------:R-:W-:Y:S01]  /*9ff0*/  ISETP.GE.U32.AND P5, PT, R0, 0x7fffff85, PT ;  /* 0x7fffff850000780c */ /* 0x000fe20003fa6070 */
[----:B------:R-:W-:Y:S01]  /*a000*/  VIADD R0, R2, 0xffffffe2 ;  /* 0xffffffe202007836 */ /* 0x000fe20000000000 */
[----:B------:R-:W-:Y:S01]  /*a010*/  ISETP.GE.U32.AND P6, PT, R3, 0x7fffff86, PT ;  /* 0x7fffff860300780c */ /* 0x000fe20003fc6070 */
[----:B------:R-:W-:Y:S04]  /*a020*/  LDGSTS.E [R244+0x60004], desc[UR16][R162.64], !P1 ;  /* 0x60004000a2f47fae */ /* 0x000fe8000c921850 */
[----:B------:R-:W-:Y:S01]  /*a030*/  LDGSTS.E [R244+0x60008], desc[UR16][R164.64], !P0 ;  /* 0x60008000a4f47fae */ /* 0x000fe2000c121850 */
[----:B------:R-:W-:Y:S01]  /*a040*/  ISETP.GE.U32.AND P0, PT, R0, 0x7fffffa3, PT ;  /* 0x7fffffa30000780c */ /* 0x000fe20003f06070 */
[----:B------:R-:W-:-:S02]  /*a050*/  VIADD R0, R2, 0xffffffe0 ;  /* 0xffffffe002007836 */ /* 0x000fc40000000000 */
[----:B------:R4:W-:Y:S01]  /*a060*/  STL.64 [R1+0x948], R242 ;  /* 0x000948f201007387 */ /* 0x0009e20000100a00 */
[----:B------:R-:W-:-:S03]  /*a070*/  VIADD R3, R2, 0xffffffe3 ;  /* 0xffffffe302037836 */ /* 0x000fc60000000000 */
[----:B------:R-:W-:Y:S04]  /*a080*/  LDGSTS.E [R244+0x6000c], desc[UR16][R166.64], !P4 ;  /* 0x6000c000a6f47fae */ /* 0x000fe8000e121850 */
[----:B------:R-:W-:Y:S04]  /*a090*/  STL.64 [R1+0x950], R118 ;  /* 0x0009507601007387 */ /* 0x000fe80000100a00 */
[----:B------:R-:W-:Y:S01]  /*a0a0*/  LDGSTS.E [R244+0x64000], desc[UR16][R224.64], !P2 ;  /* 0x64000000e0f47fae */ /* 0x000fe2000d121850 */
[----:B------:R-:W-:Y:S01]  /*a0b0*/  ISETP.GE.U32.AND P2, PT, R0, 0x7fffffa1, PT ;  /* 0x7fffffa10000780c */ /* 0x000fe20003f46070 */
[----:B------:R-:W-:Y:S01]  /*a0c0*/  VIADD R0, R2, 0xffffffc2 ;  /* 0xffffffc202007836 */ /* 0x000fe20000000000 */
[----:B----4-:R-:W4:Y:S01]  /*a0d0*/  LDC R243, c[0x0][0x230] ;  /* 0x00008c00fff37b82 */ /* 0x010f220000000800 */
[----:B------:R-:W-:Y:S04]  /*a0e0*/  STL.64 [R1+0x938], R120 ;  /* 0x0009387801007387 */ /* 0x000fe80000100a00 */
[----:B------:R-:W-:Y:S04]  /*a0f0*/  STL.64 [R1+0x958], R176 ;  /* 0x000958b001007387 */ /* 0x000fe80000100a00 */
[----:B------:R-:W-:Y:S01]  /*a100*/  STL.64 [R1+0x960], R178 ;  /* 0x000960b201007387 */ /* 0x000fe20000100a00 */
[----:B------:R-:W-:-:S03]  /*a110*/  ISETP.GE.U32.AND P1, PT, R3, 0x7fffffa4, PT ;  /* 0x7fffffa40300780c */ /* 0x000fc60003f26070 */
[----:B------:R-:W-:Y:S04]  /*a120*/  STL.64 [R1+0x968], R180 ;  /* 0x000968b401007387 */ /* 0x000fe80000100a00 */
[----:B------:R-:W-:Y:S04]  /*a130*/  STL.64 [R1+0x970], R182 ;  /* 0x000970b601007387 */ /* 0x000fe80000100a00 */
[----:B------:R-:W-:Y:S04]  /*a140*/  LDGSTS.E [R244+0x64004], desc[UR16][R226.64], !P3 ;  /* 0x64004000e2f47fae */ /* 0x000fe8000d921850 */
[----:B------:R-:W-:Y:S04]  /*a150*/  STL.64 [R1+0x978], R238 ;  /* 0x000978ee01007387 */ /* 0x000fe80000100a00 */
[----:B------:R-:W-:Y:S01]  /*a160*/  LDGSTS.E [R244+0x64008], desc[UR16][R228.64], !P6 ;  /* 0x64008000e4f47fae */ /* 0x000fe2000f121850 */
[----:B------:R-:W-:Y:S01]  /*a170*/  ISETP.GE.U32.AND P6, PT, R0, 0x7fffff83, PT ;  /* 0x7fffff830000780c */ /* 0x000fe20003fc6070 */
[----:B------:R-:W-:-:S02]  /*a180*/  VIADD R0, R2, 0xffffffc0 ;  /* 0xffffffc002007836 */ /* 0x000fc40000000000 */
[----:B------:R-:W-:Y:S01]  /*a190*/  STL.64 [R1+0x980], R122 ;  /* 0x0009807a01007387 */ /* 0x000fe20000100a00 */
[----:B------:R-:W-:-:S03]  /*a1a0*/  VIADD R3, R2, 0xffffffe1 ;  /* 0xffffffe102037836 */ /* 0x000fc60000000000 */
[----:B------:R-:W-:Y:S04]  /*a1b0*/  STL.64 [R1+0x988], R124 ;  /* 0x0009887c01007387 */ /* 0x000fe80000100a00 */
[----:B------:R-:W-:Y:S01]  /*a1c0*/  STL.64 [R1+0x990], R126 ;  /* 0x0009907e01007387 */ /* 0x000fe20000100a00 */
[----:B------:R-:W-:-:S03]  /*a1d0*/  VIADD R242, R2, 0x3f ;  /* 0x0000003f02f27836 */ /* 0x000fc60000000000 */
[----:B------:R-:W-:Y:S04]  /*a1e0*/  STL.64 [R1+0x998], R184 ;  /* 0x000998b801007387 */ /* 0x000fe80000100a00 */
[----:B------:R-:W-:Y:S01]  /*a1f0*/  STL.64 [R1+0x9a0], R186 ;  /* 0x0009a0ba01007387 */ /* 0x000fe20000100a00 */
[----:B------:R-:W-:-:S03]  /*a200*/  ISETP.GE.U32.AND P4, PT, R3, 0x7fffffa2, PT ;  /* 0x7fffffa20300780c */ /* 0x000fc60003f86070 */
[----:B------:R2:W-:Y:S01]  /*a210*/  STL.64 [R1+0x9a8], R188 ;  /* 0x0009a8bc01007387 */ /* 0x0005e20000100a00 */
[----:B------:R-:W-:-:S03]  /*a220*/  VIADD R13, R13, UR12 ;  /* 0x0000000c0d0d7c36 */ /* 0x000fc60008000000 */
[----:B------:R-:W-:Y:S01]  /*a230*/  LDGSTS.E [R244+0x6400c], desc[UR16][R230.64], !P5 ;  /* 0x6400c000e6f47fae */ /* 0x000fe2000e921850 */
[----:B------:R-:W-:-:S03]  /*a240*/  ISETP.GE.AND P5, PT, R251, R0, PT ;  /* 0x00000000fb00720c */ /* 0x000fc60003fa6270 */
[----:B------:R-:W-:Y:S01]  /*a250*/  STL.64 [R1+0x9b0], R190 ;  /* 0x0009b0be01007387 */ /* 0x000fe20000100a00 */
[----:B------:R-:W-:-:S03]  /*a260*/  IADD3 R3, R2, -0x3d, RZ ;  /* 0xffffffc302037810 */ /* 0x000fc60007ffe0ff */
[----:B------:R-:W-:Y:S01]  /*a270*/  STL.64 [R1+0x9b8], R128 ;  /* 0x0009b88001007387 */ /* 0x000fe20000100a00 */
[----:B------:R-:W-:-:S03]  /*a280*/  SEL R4, RZ, 0x4, P5 ;  /* 0x00000004ff047807 */ /* 0x000fc60002800000 */
[----:B------:R-:W-:Y:S01]  /*a290*/  STL.64 [R1+0x9c0], R130 ;  /* 0x0009c08201007387 */ /* 0x000fe20000100a00 */
[----:B------:R-:W-:-:S03]  /*a2a0*/  ISETP.GT.AND P5, PT, R242, 0x3f, PT ;  /* 0x0000003ff200780c */ /* 0x000fc60003fa4270 */
[----:B------:R-:W-:Y:S01]  /*a2b0*/  STL.64 [R1+0x9c8], R132 ;  /* 0x0009c88401007387 */ /* 0x000fe20000100a00 */
[----:B------:R-:W-:-:S03]  /*a2c0*/  ISETP.GE.U32.AND P3, PT, R3, 0x7fffff84, PT ;  /* 0x7fffff840300780c */ /* 0x000fc60003f66070 */
[----:B------:R-:W-:Y:S01]  /*a2d0*/  STL.64 [R1+0x9d0], R134 ;  /* 0x0009d08601007387 */ /* 0x000fe20000100a00 */
[----:B------:R-:W-:-:S03]  /*a2e0*/  VIADD R3, R2, 0xffffffc1 ;  /* 0xffffffc102037836 */ /* 0x000fc60000000000 */
[----:B------:R-:W-:Y:S04]  /*a2f0*/  STL.64 [R1+0x9d8], R192 ;  /* 0x0009d8c001007387 */ /* 0x000fe80000100a00 */
[----:B------:R-:W-:Y:S04]  /*a300*/  STL.64 [R1+0x9e0], R194 ;  /* 0x0009e0c201007387 */ /* 0x000fe80000100a00 */
[----:B------:R-:W-:Y:S04]  /*a310*/  STL.64 [R1+0x9e8], R196 ;  /* 0x0009e8c401007387 */ /* 0x000fe80000100a00 */
[----:B------:R-:W-:Y:S01]  /*a320*/  LDGSTS.E [R13+0x60000], desc[UR16][R168.64], !P1 ;  /* 0x60000000a80d7fae */ /* 0x000fe2000c921850 */
[----:B------:R-:W-:-:S02]  /*a330*/  ISETP.GE.AND P1, PT, R251, R2, PT ;  /* 0x00000002fb00720c */ /* 0x000fc40003f26270 */
[----:B------:R-:W-:Y:S01]  /*a340*/  SEL R2, RZ, 0x4, !P5 ;  /* 0x00000004ff027807 */ /* 0x000fe20006800000 */
[----:B------:R-:W-:Y:S01]  /*a350*/  STL.64 [R1+0x9f8], R248 ;  /* 0x0009f8f801007387 */ /* 0x000fe20000100a00 */
[----:B------:R-:W-:-:S03]  /*a360*/  ISETP.GT.AND P5, PT, R242, 0x7f, PT ;  /* 0x0000007ff200780c */ /* 0x000fc60003fa4270 */
[----:B------:R-:W-:Y:S01]  /*a370*/  STL.64 [R1+0x9f0], R198 ;  /* 0x0009f0c601007387 */ /* 0x000fe20000100a00 */
[----:B------:R-:W-:-:S03]  /*a380*/  SEL R2, R2, RZ, !P1 ;  /* 0x000000ff02027207 */ /* 0x000fc60004800000 */
[----:B------:R-:W-:Y:S01]  /*a390*/  STL.64 [R1+0xa00], R136 ;  /* 0x000a008801007387 */ /* 0x000fe20000100a00 */
[----:B------:R-:W-:-:S03]  /*a3a0*/  ISETP.GE.U32.AND P1, PT, R0, 0x7fffff81, PT ;  /* 0x7fffff810000780c */ /* 0x000fc60003f26070 */
[----:B------:R-:W-:Y:S01]  /*a3b0*/  STL.64 [R1+0xa08], R138 ;  /* 0x000a088a01007387 */ /* 0x000fe20000100a00 */
[----:B------:R-:W-:-:S03]  /*a3c0*/  SEL R0, R4, RZ, P5 ;  /* 0x000000ff04007207 */ /* 0x000fc60002800000 */
[----:B------:R-:W-:Y:S04]  /*a3d0*/  STL.64 [R1+0xa10], R140 ;  /* 0x000a108c01007387 */ /* 0x000fe80000100a00 */
[----:B------:R-:W-:Y:S04]  /*a3e0*/  STL.64 [R1+0xa18], R142 ;  /* 0x000a188e01007387 */ /* 0x000fe80000100a00 */
[----:B------:R-:W-:Y:S04]  /*a3f0*/  STL.64 [R1+0xa20], R200 ;  /* 0x000a20c801007387 */ /* 0x000fe80000100a00 */
[----:B------:R-:W-:Y:S01]  /*a400*/  STL.64 [R1+0xa28], R202 ;  /* 0x000a28ca01007387 */ /* 0x000fe20000100a00 */
[----:B------:R-:W-:-:S03]  /*a410*/  ISETP.NE.U32.AND P5, PT, R0, RZ, PT ;  /* 0x000000ff0000720c */ /* 0x000fc60003fa5070 */
[----:B------:R-:W-:Y:S01]  /*a420*/  STL.64 [R1+0x7b8], R6 ;  /* 0x0007b80601007387 */ /* 0x000fe20000100a00 */
[----:B---3--:R-:W-:-:S03]  /*a430*/  IADD3 R0, R5, -0x41, RZ ;  /* 0xffffffbf05007810 */ /* 0x008fc60007ffe0ff */
[----:B------:R3:W-:Y:S04]  /*a440*/  STL [R1+0x7b0], R242 ;  /* 0x0007b0f201007387 */ /* 0x0007e80000100800 */
[----:B--2---:R-:W2:Y:S04]  /*a450*/  LDL.64 R188, [R1+0x180] ;  /* 0x0001800001bc7983 */ /* 0x004ea80000100a00 */
[----:B------:R-:W2:Y:S04]  /*a460*/  LDL.64 R186, [R1+0x160] ;  /* 0x0001600001ba7983 */ /* 0x000ea80000100a00 */
[----:B------:R-:W2:Y:S04]  /*a470*/  LDL.64 R184, [R1+0x140] ;  /* 0x0001400001b87983 */ /* 0x000ea80000100a00 */
[----:B------:R-:W-:Y:S04]  /*a480*/  LDGSTS.E [R13+0x60004], desc[UR16][R170.64], !P0 ;  /* 0x60004000aa0d7fae */ /* 0x000fe8000c121850 */
[----:B------:R-:W2:Y:S04]  /*a490*/  LDL.64 R126, [R1+0x120] ;  /* 0x00012000017e7983 */ /* 0x000ea80000100a00 */
[----:B------:R-:W-:Y:S04]  /*a4a0*/  LDGSTS.E [R13+0x60008], desc[UR16][R172.64], !P4 ;  /* 0x60008000ac0d7fae */ /* 0x000fe8000e121850 */
[----:B------:R-:W2:Y:S04]  /*a4b0*/  LDL.64 R124, [R1+0x100] ;  /* 0x00010000017c7983 */ /* 0x000ea80000100a00 */
[----:B------:R-:W-:Y:S01]  /*a4c0*/  LDGSTS.E [R13+0x6000c], desc[UR16][R174.64], !P2 ;  /* 0x6000c000ae0d7fae */ /* 0x000fe2000d121850 */
[----:B------:R-:W-:Y:S01]  /*a4d0*/  ISETP.GE.U32.AND P2, PT, R0, 0x7fffff80, PT ;  /* 0x7fffff800000780c */ /* 0x000fe20003f46070 */
[----:B------:R-:W-:-:S02]  /*a4e0*/  VIADD R0, R116, 0xffffffbd ;  /* 0xffffffbd74007836 */ /* 0x000fc40000000000 */
[----:B------:R-:W2:Y:S04]  /*a4f0*/  LDL.64 R122, [R1+0xe0] ;  /* 0x0000e000017a7983 */ /* 0x000ea80000100a00 */
[----:B------:R-:W2:Y:S04]  /*a500*/  LDL.64 R238, [R1+0xc8] ;  /* 0x0000c80001ee7983 */ /* 0x000ea80000100a00 */
[----:B------:R-:W2:Y:S01]  /*a510*/  LDL.64 R182, [R1+0xb0] ;  /* 0x0000b00001b67983 */ /* 0x000ea20000100a00 */
[----:B------:R-:W-:-:S03]  /*a520*/  ISETP.NE.U32.AND P4, PT, R2, RZ, PT ;  /* 0x000000ff0200720c */ /* 0x000fc60003f85070 */
[----:B------:R-:W2:Y:S01]  /*a530*/  LDL.64 R180, [R1+0x98] ;  /* 0x0000980001b47983 */ /* 0x000ea20000100a00 */
[----:B----4-:R-:W-:-:S03]  /*a540*/  VIADD R2, R243, 0xffffffbe ;  /* 0xffffffbef3027836 */ /* 0x010fc60000000000 */
[----:B------:R-:W4:Y:S04]  /*a550*/  LDL.64 R178, [R1+0x80] ;  /* 0x0000800001b27983 */ /* 0x000f280000100a00 */
[----:B------:R-:W-:Y:S04]  /*a560*/  LDGSTS.E [R13+0x64000], desc[UR16][R232.64], !P3 ;  /* 0x64000000e80d7fae */ /* 0x000fe8000d921850 */
[----:B------:R-:W4:Y:S04]  /*a570*/  LDL.64 R176, [R1+0x68] ;  /* 0x0000680001b07983 */ /* 0x000f280000100a00 */
[----:B------:R-:W-:Y:S01]  /*a580*/  LDGSTS.E [R13+0x64004], desc[UR16][R234.64], !P6 ;  /* 0x64004000ea0d7fae */ /* 0x000fe2000f121850 */
[----:B------:R-:W-:Y:S01]  /*a590*/  ISETP.GE.U32.AND P6, PT, R0, 0x7fffff7e, PT ;  /* 0x7fffff7e0000780c */ /* 0x000fe20003fc6070 */
[----:B-1----:R-:W-:-:S02]  /*a5a0*/  VIADD R0, R117, 0xffffff9f ;  /* 0xffffff9f75007836 */ /* 0x002fc40000000000 */
[----:B------:R-:W4:Y:S04]  /*a5b0*/  LDL.64 R120, [R1+0x50] ;  /* 0x0000500001787983 */ /* 0x000f280000100a00 */
[----:B------:R-:W4:Y:S04]  /*a5c0*/  LDL.64 R118, [R1+0x38] ;  /* 0x0000380001767983 */ /* 0x000f280000100a00 */
[----:B---3--:R-:W3:Y:S04]  /*a5d0*/  LDL.64 R242, [R1+0x20] ;  /* 0x0000200001f27983 */ /* 0x008ee80000100a00 */
[----:B------:R-:W3:Y:S01]  /*a5e0*/  LDL.64 R116, [R1+0x8] ;  /* 0x0000080001747983 */ /* 0x000ee20000100a00 */
[----:B------:R-:W-:Y:S01]  /*a5f0*/  ISETP.GE.U32.AND P0, PT, R3, 0x7fffff82, PT ;  /* 0x7fffff820300780c */ /* 0x000fe20003f06070 */
[----:B------:R-:W-:Y:S01]  /*a600*/  IMAD.SHL.U32 R4, R8, 0x40, RZ ;  /* 0x0000004008047824 */ /* 0x000fe200078e00ff */
[C---:B------:R-:W-:Y:S01]  /*a610*/  LOP3.LUT R5, R12.reuse, 0x20, RZ, 0x3c, !PT ;  /* 0x000000200c057812 */ /* 0x040fe200078e3cff */
[----:B------:R-:W-:Y:S01]  /*a620*/  VIADD R8, R12, UR12 ;  /* 0x0000000c0c087c36 */ /* 0x000fe20008000000 */
[----:B------:R-:W3:Y:S01]  /*a630*/  LDL.LU.64 R6, [R1+0x10] ;  /* 0x0000100001067983 */ /* 0x000ee20000300a00 */
[----:B------:R-:W1:Y:S08]  /*a640*/  LDC R3, c[0x0][0x230] ;  /* 0x00008c00ff037b82 */ /* 0x000e700000000800 */
[----:B------:R-:W-:Y:S04]  /*a650*/  LDGSTS.E [R13+0x64008], desc[UR16][R236.64], !P0 ;  /* 0x64008000ec0d7fae */ /* 0x000fe8000c121850 */
[----:B------:R-:W-:Y:S04]  /*a660*/  LDGSTS.E [R13+0x6400c], desc[UR16][R240.64], !P1 ;  /* 0x6400c000f00d7fae */ /* 0x000fe8000c921850 */
[----:B------:R-:W0:Y:S01]  /*a670*/  LDGDEPBAR ;  /* 0x00000000000079af */ /* 0x000e220000000000 */
[----:B------:R-:W-:Y:S01]  /*a680*/  VIADD R5, R5, UR12 ;  /* 0x0000000c05057c36 */ /* 0x000fe20008000000 */
[----:B------:R-:W-:-:S02]  /*a690*/  ISETP.GE.U32.AND P3, PT, R2, 0x7fffff7f, PT ;  /* 0x7fffff7f0200780c */ /* 0x000fc40003f66070 */
[----:B------:R-:W3:Y:S04]  /*a6a0*/  LDL.64 R202, [R1+0x148] ;  /* 0x0001480001ca7983 */ /* 0x000ee80000100a00 */
        /* <DEDUP_REMOVED lines=15> */
[----:B--2---:R-:W-:Y:S04]  /*a7a0*/  LDGSTS.E [R8], desc[UR16][R188.64], P4 ;  /* 0x00000000bc087fae */ /* 0x004fe8000a121850 */
[----:B------:R-:W-:Y:S04]  /*a7b0*/  LDGSTS.E [R8+0x400], desc[UR16][R186.64], P4 ;  /* 0x00400000ba087fae */ /* 0x000fe8000a121850 */
[----:B------:R-:W-:Y:S04]  /*a7c0*/  LDGSTS.E [R8+0x800], desc[UR16][R184.64], P4 ;  /* 0x00800000b8087fae */ /* 0x000fe8000a121850 */
[----:B------:R-:W2:Y:S04]  /*a7d0*/  LDL.64 R188, [R1+0x178] ;  /* 0x0001780001bc7983 */ /* 0x000ea80000100a00 */
        /* <DEDUP_REMOVED lines=12> */
[----:B----4-:R-:W-:Y:S04]  /*a8a0*/  LDGSTS.E [R8+0x2400], desc[UR16][R178.64], P4 ;  /* 0x02400000b2087fae */ /* 0x010fe8000a121850 */
[----:B------:R-:W4:Y:S04]  /*a8b0*/  LDL.64 R182, [R1+0xa8] ;  /* 0x0000a80001b67983 */ /* 0x000f280000100a00 */
[----:B------:R-:W-:Y:S04]  /*a8c0*/  LDGSTS.E [R8+0x2800], desc[UR16][R176.64], P4 ;  /* 0x02800000b0087fae */ /* 0x000fe8000a121850 */
[----:B------:R-:W4:Y:S04]  /*a8d0*/  LDL.64 R180, [R1+0x90] ;  /* 0x0000900001b47983 */ /* 0x000f280000100a00 */
[----:B------:R-:W-:Y:S04]  /*a8e0*/  LDGSTS.E [R8+0x2c00], desc[UR16][R120.64], P4 ;  /* 0x02c0000078087fae */ /* 0x000fe8000a121850 */
[----:B------:R-:W4:Y:S04]  /*a8f0*/  LDL.64 R178, [R1+0x78] ;  /* 0x0000780001b27983 */ /* 0x000f280000100a00 */
[----:B------:R-:W-:Y:S04]  /*a900*/  LDGSTS.E [R8+0x3000], desc[UR16][R118.64], P4 ;  /* 0x0300000076087fae */ /* 0x000fe8000a121850 */
[----:B------:R-:W4:Y:S04]  /*a910*/  LDL.64 R176, [R1+0x60] ;  /* 0x0000600001b07983 */ /* 0x000f280000100a00 */
[----:B---3--:R-:W-:Y:S04]  /*a920*/  LDGSTS.E [R8+0x3400], desc[UR16][R242.64], P4 ;  /* 0x03400000f2087fae */ /* 0x008fe8000a121850 */
[----:B------:R-:W3:Y:S04]  /*a930*/  LDL.64 R120, [R1+0x48] ;  /* 0x0000480001787983 */ /* 0x000ee80000100a00 */
[----:B------:R-:W-:Y:S04]  /*a940*/  LDGSTS.E [R8+0x3800], desc[UR16][R116.64], P4 ;  /* 0x0380000074087fae */ /* 0x000fe8000a121850 */
[----:B------:R-:W3:Y:S04]  /*a950*/  LDL.64 R118, [R1+0x30] ;  /* 0x0000300001767983 */ /* 0x000ee80000100a00 */
[----:B------:R-:W-:Y:S04]  /*a960*/  LDGSTS.E [R8+0x3c00], desc[UR16][R32.64], P4 ;  /* 0x03c0000020087fae */ /* 0x000fe8000a121850 */
[----:B------:R-:W3:Y:S04]  /*a970*/  LDL.64 R116, [R1+0x18] ;  /* 0x0000180001747983 */ /* 0x000ee80000100a00 */
[----:B------:R-:W-:Y:S04]  /*a980*/  LDGSTS.E [R8+0x4000], desc[UR16][R38.64], P4 ;  /* 0x0400000026087fae */ /* 0x000fe8000a121850 */
        /* <DEDUP_REMOVED lines=9> */
[----:B------:R-:W3:Y:S04]  /*aa20*/  LDL.64 R242, [R1] ;  /* 0x0000000001f27983 */ /* 0x000ee80000100a00 */
[----:B------:R-:W-:Y:S04]  /*aa30*/  LDGSTS.E [R8+0x6800], desc[UR16][R98.64], P4 ;  /* 0x0680000062087fae */ /* 0x000fe8000a121850 */
[----:B------:R-:W-:Y:S04]  /*aa40*/  LDGSTS.E [R8+0x6c00], desc[UR16][R104.64], P4 ;  /* 0x06c0000068087fae */ /* 0x000fe8000a121850 */
[----:B------:R-:W-:Y:S04]  /*aa50*/  LDGSTS.E [R8+0x7000], desc[UR16][R110.64], P4 ;  /* 0x070000006e087fae */ /* 0x000fe8000a121850 */
[----:B------:R-:W-:Y:S04]  /*aa60*/  LDGSTS.E [R8+0x7400], desc[UR16][R10.64], P4 ;  /* 0x074000000a087fae */ /* 0x000fe8000a121850 */
[----:B------:R-:W-:Y:S04]  /*aa70*/  LDGSTS.E [R8+0x7800], desc[UR16][R18.64], P4 ;  /* 0x0780000012087fae */ /* 0x000fe8000a121850 */
[----:B------:R-:W-:Y:S04]  /*aa80*/  LDGSTS.E [R8+0x7c00], desc[UR16][R24.64], P4 ;  /* 0x07c0000018087fae */ /* 0x000fe8000a121850 */
[----:B--2---:R-:W-:Y:S04]  /*aa90*/  LDGSTS.E [R5+0x100], desc[UR16][R188.64], P4 ;  /* 0x00100000bc057fae */ /* 0x004fe8000a121850 */
[----:B------:R-:W-:Y:S01]  /*aaa0*/  LDGSTS.E [R5+0x500], desc[UR16][R186.64], P4 ;  /* 0x00500000ba057fae */ /* 0x000fe2000a121850 */
[----:B------:R-:W-:Y:S01]  /*aab0*/  VIADD R2, R252, 0xffffffbc ;  /* 0xffffffbcfc027836 */ /* 0x000fe20000000000 */
[----:B------:R-:W-:Y:S01]  /*aac0*/  ISETP.GE.U32.AND P1, PT, R0, 0x7fffff60, PT ;  /* 0x7fffff600000780c */ /* 0x000fe20003f26070 */
[----:B------:R-:W2:Y:S01]  /*aad0*/  LDC R252, c[0x0][0x230] ;  /* 0x00008c00fffc7b82 */ /* 0x000ea20000000800 */
        /* <DEDUP_REMOVED lines=25> */
[----:B------:R-:W4:Y:S01]  /*ac70*/  LDL.64 R116, [R1+0x150] ;  /* 0x0001500001747983 */ /* 0x000f220000100a00 */
[----:B------:R-:W-:-:S02]  /*ac80*/  ISETP.GE.U32.AND P0, PT, R2, 0x7fffff7d, PT ;  /* 0x7fffff7d0200780c */ /* 0x000fc40003f06070 */
[----:B-1----:R-:W-:Y:S02]  /*ac90*/  IADD3 R2, R3, -0x62, RZ ;  /* 0xffffff9e03027810 */ /* 0x002fe40007ffe0ff */
[----:B------:R-:W-:-:S05]  /*aca0*/  LOP3.LUT R3, R12, 0x40, RZ, 0x3c, !PT ;  /* 0x000000400c037812 */ /* 0x000fca00078e3cff */
[----:B------:R-:W-:Y:S01]  /*acb0*/  VIADD R3, R3, UR12 ;  /* 0x0000000c03037c36 */ /* 0x000fe20008000000 */
[----:B------:R-:W-:Y:S04]  /*acc0*/  LDGSTS.E [R5+0x3900], desc[UR16][R242.64], P4 ;  /* 0x03900000f2057fae */ /* 0x000fe8000a121850 */
[----:B------:R-:W-:Y:S04]  /*acd0*/  LDGSTS.E [R5+0x3d00], desc[UR16][R34.64], P4 ;  /* 0x03d0000022057fae */ /* 0x000fe8000a121850 */
        /* <DEDUP_REMOVED lines=17> */
[----:B--2---:R-:W-:Y:S01]  /*adf0*/  LDGSTS.E [R3+0x200], desc[UR16][R184.64], P4 ;  /* 0x00200000b8037fae */ /* 0x004fe2000a121850 */
[----:B------:R-:W-:-:S03]  /*ae00*/  LOP3.LUT R0, R12, 0x60, RZ, 0x3c, !PT ;  /* 0x000000600c007812 */ /* 0x000fc600078e3cff */
[----:B------:R-:W2:Y:S04]  /*ae10*/  LDL.64 R184, [R1+0x1f8] ;  /* 0x0001f80001b87983 */ /* 0x000ea80000100a00 */
[----:B----4-:R-:W-:Y:S04]  /*ae20*/  LDGSTS.E [R3+0x600], desc[UR16][R116.64], P4 ;  /* 0x0060000074037fae */ /* 0x010fe8000a121850 */
[----:B------:R-:W-:Y:S04]  /*ae30*/  LDGSTS.E [R3+0xa00], desc[UR16][R126.64], P4 ;  /* 0x00a000007e037fae */ /* 0x000fe8000a121850 */
[----:B------:R-:W-:Y:S04]  /*ae40*/  LDGSTS.E [R3+0xe00], desc[UR16][R124.64], P4 ;  /* 0x00e000007c037fae */ /* 0x000fe8000a121850 */
[----:B------:R-:W4:Y:S04]  /*ae50*/  LDL.64 R116, [R1+0x168] ;  /* 0x0001680001747983 */ /* 0x000f280000100a00 */
[----:B------:R-:W-:Y:S04]  /*ae60*/  LDGSTS.E [R3+0x1200], desc[UR16][R122.64], P4 ;  /* 0x012000007a037fae */ /* 0x000fe8000a121850 */
[----:B------:R-:W-:Y:S04]  /*ae70*/  LDGSTS.E [R3+0x1600], desc[UR16][R238.64], P4 ;  /* 0x01600000ee037fae */ /* 0x000fe8000a121850 */
[----:B------:R-:W-:Y:S04]  /*ae80*/  LDGSTS.E [R3+0x1a00], desc[UR16][R182.64], P4 ;  /* 0x01a00000b6037fae */ /* 0x000fe8000a121850 */
[----:B------:R-:W-:Y:S04]  /*ae90*/  LDGSTS.E [R3+0x1e00], desc[UR16][R180.64], P4 ;  /* 0x01e00000b4037fae */ /* 0x000fe8000a121850 */
[----:B------:R-:W-:Y:S04]  /*aea0*/  LDGSTS.E [R3+0x2200], desc[UR16][R178.64], P4 ;  /* 0x02200000b2037fae */ /* 0x000fe8000a121850 */
[----:B---3--:R-:W-:Y:S04]  /*aeb0*/  LDGSTS.E [R3+0x2600], desc[UR16][R176.64], P4 ;  /* 0x02600000b0037fae */ /* 0x008fe8000a121850 */
        /* <DEDUP_REMOVED lines=14> */
[----:B------:R-:W3:Y:S01]  /*afa0*/  LDL.64 R126, [R1+0x200] ;  /* 0x00020000017e7983 */ /* 0x000ee20000100a00 */
[----:B------:R-:W-:-:S03]  /*afb0*/  VIADD R0, R0, UR12 ;  /* 0x0000000c00007c36 */ /* 0x000fc60008000000 */
[----:B------:R-:W-:Y:S04]  /*afc0*/  LDGSTS.E [R3+0x6200], desc[UR16][R90.64], P4 ;  /* 0x062000005a037fae */ /* 0x000fe8000a121850 */
[----:B------:R-:W3:Y:S04]  /*afd0*/  LDL.64 R124, [R1+0x208] ;  /* 0x00020800017c7983 */ /* 0x000ee80000100a00 */
        /* <DEDUP_REMOVED lines=14> */
[----:B------:R-:W3:Y:S04]  /*b0c0*/  LDL.64 R242, [R1+0x248] ;  /* 0x0002480001f27983 */ /* 0x000ee80000100a00 */
[----:B------:R-:W3:Y:S04]  /*b0d0*/  LDL.64 R120, [R1+0x258] ;  /* 0x0002580001787983 */ /* 0x000ee80000100a00 */
[----:B----4-:R-:W-:Y:S04]  /*b0e0*/  LDGSTS.E [R0+0x300], desc[UR16][R116.64], P4 ;  /* 0x0030000074007fae */ /* 0x010fe8000a121850 */
[----:B------:R-:W-:Y:S04]  /*b0f0*/  LDGSTS.E [R0+0x700], desc[UR16][R202.64], P4 ;  /* 0x00700000ca007fae */ /* 0x000fe8000a121850 */
[----:B------:R-:W-:Y:S04]  /*b100*/  LDGSTS.E [R0+0xb00], desc[UR16][R200.64], P4 ;  /* 0x00b00000c8007fae */ /* 0x000fe8000a121850 */
[----:B------:R-:W4:Y:S04]  /*b110*/  LDL.64 R116, [R1+0x250] ;  /* 0x0002500001747983 */ /* 0x000f280000100a00 */
[----:B------:R-:W4:Y:S04]  /*b120*/  LDL.LU.64 R202, [R1+0xa28] ;  /* 0x000a280001ca7983 */ /* 0x000f280000300a00 */
[----:B------:R-:W4:Y:S04]  /*b130*/  LDL.LU.64 R200, [R1+0xa20] ;  /* 0x000a200001c87983 */ /* 0x000f280000300a00 */
[----:B------:R-:W-:Y:S04]  /*b140*/  LDGSTS.E [R0+0xf00], desc[UR16][R142.64], P4 ;  /* 0x00f000008e007fae */ /* 0x000fe8000a121850 */
[----:B------:R-:W-:Y:S04]  /*b150*/  LDGSTS.E [R0+0x1300], desc[UR16][R140.64], P4 ;  /* 0x013000008c007fae */ /* 0x000fe8000a121850 */
[----:B------:R-:W-:Y:S04]  /*b160*/  LDGSTS.E [R0+0x1700], desc[UR16][R138.64], P4 ;  /* 0x017000008a007fae */ /* 0x000fe8000a121850 */
[----:B------:R-:W4:Y:S04]  /*b170*/  LDL.LU.64 R142, [R1+0xa18] ;  /* 0x000a1800018e7983 */ /* 0x000f280000300a00 */
        /* <DEDUP_REMOVED lines=27> */
[----:B--2---:R-:W-:Y:S04]  /*b330*/  LDGSTS.E [R0+0x4f00], desc[UR16][R184.64], P4 ;  /* 0x04f00000b8007fae */ /* 0x004fe8000a121850 */
[----:B---3--:R-:W-:Y:S04]  /*b340*/  LDGSTS.E [R0+0x5300], desc[UR16][R126.64], P4 ;  /* 0x053000007e007fae */ /* 0x008fe8000a121850 */
[----:B------:R-:W2:Y:S04]  /*b350*/  LDL.LU.64 R186, [R1+0x9a0] ;  /* 0x0009a00001ba7983 */ /* 0x000ea80000300a00 */
[----:B------:R-:W3:Y:S04]  /*b360*/  LDL.LU.64 R184, [R1+0x998] ;  /* 0x0009980001b87983 */ /* 0x000ee80000300a00 */
[----:B------:R-:W2:Y:S04]  /*b370*/  LDL.LU.64 R126, [R1+0x990] ;  /* 0x00099000017e7983 */ /* 0x000ea80000300a00 */
[----:B------:R-:W-:Y:S04]  /*b380*/  LDGSTS.E [R0+0x5700], desc[UR16][R124.64], P4 ;  /* 0x057000007c007fae */ /* 0x000fe8000a121850 */
[----:B------:R-:W-:Y:S04]  /*b390*/  LDGSTS.E [R0+0x5b00], desc[UR16][R122.64], P4 ;  /* 0x05b000007a007fae */ /* 0x000fe8000a121850 */
[----:B------:R-:W-:Y:S04]  /*b3a0*/  LDGSTS.E [R0+0x5f00], desc[UR16][R238.64], P4 ;  /* 0x05f00000ee007fae */ /* 0x000fe8000a121850 */
[----:B------:R-:W3:Y:S04]  /*b3b0*/  LDL.LU.64 R124, [R1+0x988] ;  /* 0x00098800017c7983 */ /* 0x000ee80000300a00 */
[----:B------:R-:W2:Y:S04]  /*b3c0*/  LDL.LU.64 R122, [R1+0x980] ;  /* 0x00098000017a7983 */ /* 0x000ea80000300a00 */
[----:B------:R-:W3:Y:S04]  /*b3d0*/  LDL.LU.64 R238, [R1+0x978] ;  /* 0x0009780001ee7983 */ /* 0x000ee80000300a00 */
[----:B------:R-:W-:Y:S04]  /*b3e0*/  LDGSTS.E [R0+0x6300], desc[UR16][R182.64], P4 ;  /* 0x06300000b6007fae */ /* 0x000fe8000a121850 */
[----:B------:R-:W-:Y:S04]  /*b3f0*/  LDGSTS.E [R0+0x6700], desc[UR16][R180.64], P4 ;  /* 0x06700000b4007fae */ /* 0x000fe8000a121850 */
[----:B------:R-:W-:Y:S04]  /*b400*/  LDGSTS.E [R0+0x6b00], desc[UR16][R178.64], P4 ;  /* 0x06b00000b2007fae */ /* 0x000fe8000a121850 */
[----:B------:R-:W2:Y:S04]  /*b410*/  LDL.LU.64 R182, [R1+0x970] ;  /* 0x0009700001b67983 */ /* 0x000ea80000300a00 */
[----:B------:R-:W3:Y:S04]  /*b420*/  LDL.LU.64 R180, [R1+0x968] ;  /* 0x0009680001b47983 */ /* 0x000ee80000300a00 */
[----:B------:R-:W3:Y:S04]  /*b430*/  LDL.LU.64 R178, [R1+0x960] ;  /* 0x0009600001b27983 */ /* 0x000ee80000300a00 */
[----:B------:R-:W-:Y:S04]  /*b440*/  LDGSTS.E [R0+0x6f00], desc[UR16][R176.64], P4 ;  /* 0x06f00000b0007fae */ /* 0x000fe8000a121850 */
[----:B------:R-:W-:Y:S04]  /*b450*/  LDGSTS.E [R0+0x7300], desc[UR16][R118.64], P4 ;  /* 0x0730000076007fae */ /* 0x000fe8000a121850 */
[----:B------:R-:W-:Y:S04]  /*b460*/  LDGSTS.E [R0+0x7700], desc[UR16][R242.64], P4 ;  /* 0x07700000f2007fae */ /* 0x000fe8000a121850 */
[----:B------:R-:W3:Y:S04]  /*b470*/  LDL.LU.64 R176, [R1+0x958] ;  /* 0x0009580001b07983 */ /* 0x000ee80000300a00 */
[----:B------:R-:W2:Y:S04]  /*b480*/  LDL.LU.64 R118, [R1+0x950] ;  /* 0x0009500001767983 */ /* 0x000ea80000300a00 */
[----:B------:R-:W3:Y:S04]  /*b490*/  LDL.LU.64 R242, [R1+0x948] ;  /* 0x0009480001f27983 */ /* 0x000ee80000300a00 */
[----:B----4-:R-:W-:Y:S04]  /*b4a0*/  LDGSTS.E [R0+0x7b00], desc[UR16][R116.64], P4 ;  /* 0x07b0000074007fae */ /* 0x010fe8000a121850 */
[----:B------:R3:W-:Y:S04]  /*b4b0*/  LDGSTS.E [R0+0x7f00], desc[UR16][R120.64], P4 ;  /* 0x07f0000078007fae */ /* 0x0007e8000a121850 */
[----:B------:R-:W0:Y:S04]  /*b4c0*/  LDGDEPBAR ;  /* 0x00000000000079af */ /* 0x000e280000000000 */
[----:B------:R-:W4:Y:S01]  /*b4d0*/  LDL.LU.64 R116, [R1+0x940] ;  /* 0x0009400001747983 */ /* 0x000f220000300a00 */
[----:B------:R-:W-:Y:S01]  /*b4e0*/  BAR.SYNC.DEFER_BLOCKING 0x0 ;  /* 0x0000000000007b1d */ /* 0x000fe20000010000 */
[----:B---3--:R-:W-:-:S04]  /*b4f0*/  IMAD.WIDE R120, R4, 0x4, R242 ;  /* 0x0000000404787825 */ /* 0x008fc800078e02f2 */
[----:B----4-:R-:W-:-:S05]  /*b500*/  IMAD.WIDE R116, R4, 0x4, R116 ;  /* 0x0000000404747825 */ /* 0x010fca00078e0274 */
[----:B------:R1:W-:Y:S04]  /*b510*/  STL.64 [R1+0x408], R116 ;  /* 0x0004087401007387 */ /* 0x0003e80000100a00 */
[----:B------:R-:W-:Y:S01]  /*b520*/  @!PT LDS RZ, [RZ] ;  /* 0x00000000fffff984 */ /* 0x000fe20000000800 */
[----:B------:R-:W-:Y:S01]  /*b530*/  @!PT LDS RZ, [RZ] ;  /* 0x00000000fffff984 */ /* 0x000fe20000000800 */
[----:B------:R-:W-:Y:S01]  /*b540*/  @!PT LDS RZ, [RZ] ;  /* 0x00000000fffff984 */ /* 0x000fe20000000800 */
[----:B------:R1:W-:Y:S04]  /*b550*/  LDGSTS.E [R250+0x68000], desc[UR16][R116.64], !P2 ;  /* 0x6800000074fa7fae */ /* 0x0003e8000d121850 */
[----:B------:R3:W-:Y:S04]  /*b560*/  STL.64 [R1+0x400], R120 ;  /* 0x0004007801007387 */ /* 0x0007e80000100a00 */
[----:B------:R-:W-:Y:S01]  /*b570*/  LDGSTS.E [R250+0x68004], desc[UR16][R120.64], !P3 ;  /* 0x6800400078fa7fae */ /* 0x000fe2000d921850 */
[----:B-1----:R-:W1:Y:S03]  /*b580*/  LDC R117, c[0x0][0x230] ;  /* 0x00008c00ff757b82 */ /* 0x002e660000000800 */
[----:B---3--:R-:W3:Y:S01]  /*b590*/  LDL.LU.64 R120, [R1+0x938] ;  /* 0x0009380001787983 */ /* 0x008ee20000300a00 */
[----:B-1----:R-:W-:-:S04]  /*b5a0*/  IADD3 R116, R117, -0x64, RZ ;  /* 0xffffff9c75747810 */ /* 0x002fc80007ffe0ff */
[----:B------:R-:W1:Y:S01]  /*b5b0*/  LDC R117, c[0x0][0x230] ;  /* 0x00008c00ff757b82 */ /* 0x000e620000000800 */
[----:B------:R-:W-:Y:S01]  /*b5c0*/  ISETP.GE.U32.AND P4, PT, R2, 0x7fffff5f, PT ;  /* 0x7fffff5f0200780c */ /* 0x000fe20003f86070 */
[----:B------:R-:W-:Y:S02]  /*b5d0*/  VIADD R2, R252, 0xffffff9d ;  /* 0xffffff9dfc027836 */ /* 0x000fe40000000000 */
[----:B--2---:R-:W-:-:S03]  /*b5e0*/  IMAD.WIDE R242, R4, 0x4, R118 ;  /* 0x0000000404f27825 */ /* 0x004fc600078e0276 */
[----:B------:R-:W-:Y:S01]  /*b5f0*/  ISETP.GE.U32.AND P2, PT, R2, 0x7fffff5e, PT ;  /* 0x7fffff5e0200780c */ /* 0x000fe20003f46070 */
[----:B------:R-:W2:Y:S01]  /*b600*/  LDC R252, c[0x0][0x230] ;  /* 0x00008c00fffc7b82 */ /* 0x000ea20000000800 */
[----:B------:R3:W-:Y:S04]  /*b610*/  LDGSTS.E [R250+0x68008], desc[UR16][R242.64], !P6 ;  /* 0x68008000f2fa7fae */ /* 0x0007e8000f121850 */
[----:B------:R3:W-:Y:S03]  /*b620*/  STL.64 [R1+0x3f8], R242 ;  /* 0x0003f8f201007387 */ /* 0x0007e60000100a00 */
[----:B------:R-:W4:Y:S01]  /*b630*/  LDC R118, c[0x0][0x230] ;  /* 0x00008c00ff767b82 */ /* 0x000f220000000800 */
[----:B-1----:R-:W-:-:S07]  /*b640*/  VIADD R2, R117, 0xffffffbb ;  /* 0xffffffbb75027836 */ /* 0x002fce0000000000 */
[----:B------:R-:W1:Y:S08]  /*b650*/  LDC R119, c[0x0][0x230] ;  /* 0x00008c00ff777b82 */ /* 0x000e700000000800 */
[----:B------:R-:W2:Y:S01]  /*b660*/  LDC R117, c[0x0][0x230] ;  /* 0x00008c00ff757b82 */ /* 0x000ea20000000800 */
[----:B------:R-:W-:-:S07]  /*b670*/  ISETP.GE.U32.AND P6, PT, R2, 0x7fffff7c, PT ;  /* 0x7fffff7c0200780c */ /* 0x000fce0003fc6070 */
[----:B------:R-:W4:Y:S01]  /*b680*/  LDC R2, c[0x0][0x230] ;  /* 0x00008c00ff027b82 */ /* 0x000f220000000800 */
[----:B------:R-:W-:Y:S01]  /*b690*/  ISETP.GE.U32.AND P3, PT, R116, 0x7fffff5d, PT ;  /* 0x7fffff5d7400780c */ /* 0x000fe20003f66070 */
[----:B--2---:R-:W-:-:S06]  /*b6a0*/  VIADD R116, R117, 0xffffffba ;  /* 0xffffffba75747836 */ /* 0x004fcc0000000000 */
[----:B------:R-:W2:Y:S01]  /*b6b0*/  LDC R117, c[0x0][0x230] ;  /* 0x00008c00ff757b82 */ /* 0x000ea20000000800 */
[----:B----4-:R-:W-:Y:S02]  /*b6c0*/  VIADD R2, R2, 0xffffffb9 ;  /* 0xffffffb902027836 */ /* 0x010fe40000000000 */
[----:B------:R-:W-:-:S04]  /*b6d0*/  IMAD.WIDE R182, R4, 0x4, R182 ;  /* 0x0000000404b67825 */ /* 0x000fc800078e02b6 */
[----:B------:R-:W-:-:S04]  /*b6e0*/  IMAD.WIDE R122, R4, 0x4, R122 ;  /* 0x00000004047a7825 */ /* 0x000fc800078e027a */
[----:B------:R-:W-:-:S04]  /*b6f0*/  IMAD.WIDE R124, R4, 0x4, R124 ;  /* 0x00000004047c7825 */ /* 0x000fc800078e027c */
[----:B---3--:R-:W-:-:S05]  /*b700*/  IMAD.WIDE R242, R4, 0x4, R120 ;  /* 0x0000000404f27825 */ /* 0x008fca00078e0278 */
[----:B------:R3:W-:Y:S04]  /*b710*/  STL.64 [R1+0x3f0], R242 ;  /* 0x0003f0f201007387 */ /* 0x0007e80000100a00 */
[----:B------:R3:W-:Y:S02]  /*b720*/  LDGSTS.E [R250+0x6800c], desc[UR16][R242.64], !P0 ;  /* 0x6800c000f2fa7fae */ /* 0x0007e4000c121850 */
[----:B---3--:R-:W3:Y:S01]  /*b730*/  LDC R243, c[0x0][0x230] ;  /* 0x00008c00fff37b82 */ /* 0x008ee20000000800 */
[----:B------:R-:W-:-:S04]  /*b740*/  IMAD.WIDE R120, R4, 0x4, R176 ;  /* 0x0000000404787825 */ /* 0x000fc800078e02b0 */
[----:B------:R-:W-:Y:S01]  /*b750*/  IMAD.WIDE R176, R4, 0x4, R178 ;  /* 0x0000000404b07825 */ /* 0x000fe200078e02b2 */
[----:B------:R4:W-:Y:S02]  /*b760*/  STL.64 [R1+0x320], R120 ;  /* 0x0003207801007387 */ /* 0x0009e40000100a00 */
[----:B------:R-:W2:Y:S02]  /*b770*/  LDC R178, c[0x0][0x230] ;  /* 0x00008c00ffb27b82 */ /* 0x000ea40000000800 */
[----:B------:R4:W-:Y:S01]  /*b780*/  LDGSTS.E [R250+0x6c000], desc[UR16][R120.64], !P1 ;  /* 0x6c00000078fa7fae */ /* 0x0009e2000c921850 */
[----:B------:R-:W-:Y:S01]  /*b790*/  ISETP.GE.U32.AND P0, PT, R116, 0x7fffff7b, PT ;  /* 0x7fffff7b7400780c */ /* 0x000fe20003f06070 */
[----:B------:R-:W-:Y:S01]  /*b7a0*/  VIADD R116, R252, 0xffffff9b ;  /* 0xffffff9bfc747836 */ /* 0x000fe20000000000 */
[----:B------:R-:W-:Y:S01]  /*b7b0*/  ISETP.GE.U32.AND P1, PT, R2, 0x7fffff7a, PT ;  /* 0x7fffff7a0200780c */ /* 0x000fe20003f26070 */
[----:B------:R1:W-:Y:S02]  /*b7c0*/  LDGSTS.E [R250+0x6c004], desc[UR16][R176.64], !P4 ;  /* 0x6c004000b0fa7fae */ /* 0x0003e4000e121850 */
[----:B------:R-:W2:Y:S02]  /*b7d0*/  LDC R179, c[0x0][0x230] ;  /* 0x00008c00ffb37b82 */ /* 0x000ea40000000800 */
[----:B------:R1:W-:Y:S01]  /*b7e0*/  STL.64 [R1+0x878], R176 ;  /* 0x000878b001007387 */ /* 0x0003e20000100a00 */
[----:B----4-:R-:W-:-:S05]  /*b7f0*/  IMAD.WIDE R120, R4, 0x4, R180 ;  /* 0x0000000404787825 */ /* 0x010fca00078e02b4 */
[----:B------:R-:W4:Y:S01]  /*b800*/  LDC R180, c[0x0][0x230] ;  /* 0x00008c00ffb47b82 */ /* 0x000f220000000800 */
[----:B---3--:R-:W-:Y:S01]  /*b810*/  VIADD R2, R243, 0xffffffb8 ;  /* 0xffffffb8f3027836 */ /* 0x008fe20000000000 */
[----:B------:R3:W-:Y:S04]  /*b820*/  STL.64 [R1+0x318], R120 ;  /* 0x0003187801007387 */ /* 0x0007e80000100a00 */
[----:B------:R3:W-:Y:S01]  /*b830*/  LDGSTS.E [R250+0x6c008], desc[UR16][R120.64], !P2 ;  /* 0x6c00800078fa7fae */ /* 0x0007e2000d121850 */
[----:B------:R-:W-:Y:S02]  /*b840*/  ISETP.GE.U32.AND P4, PT, R2, 0x7fffff79, PT ;  /* 0x7fffff790200780c */ /* 0x000fe40003f86070 */
[----:B------:R-:W-:Y:S01]  /*b850*/  ISETP.GE.U32.AND P2, PT, R116, 0x7fffff5c, PT ;  /* 0x7fffff5c7400780c */ /* 0x000fe20003f46070 */
[----:B-1----:R-:W-:Y:S01]  /*b860*/  VIADD R116, R119, 0xffffff99 ;  /* 0xffffff9977747836 */ /* 0x002fe20000000000 */
[----:B------:R-:W-:Y:S01]  /*b870*/  IADD3 R2, R118, -0x66, RZ ;  /* 0xffffff9a76027810 */ /* 0x000fe20007ffe0ff */
[----:B------:R-:W1:Y:S01]  /*b880*/  LDC R119, c[0x0][0x230] ;  /* 0x00008c00ff777b82 */ /* 0x000e620000000800 */
[----:B------:R-:W-:Y:S01]  /*b890*/  LDGSTS.E [R250+0x6c00c], desc[UR16][R182.64], !P3 ;  /* 0x6c00c000b6fa7fae */ /* 0x000fe2000d921850 */
[----:B------:R-:W-:-:S03]  /*b8a0*/  IMAD.WIDE R176, R4, 0x4, R238 ;  /* 0x0000000404b07825 */ /* 0x000fc600078e02ee */
[----:B------:R-:W4:Y:S03]  /*b8b0*/  LDL R252, [R1+0x7b0] ;  /* 0x0007b00001fc7983 */ /* 0x000f260000100800 */
[----:B---3--:R-:W3:Y:S08]  /*b8c0*/  LDC R121, c[0x0][0x230] ;  /* 0x00008c00ff797b82 */ /* 0x008ef00000000800 */
[----:B------:R-:W1:Y:S01]  /*b8d0*/  LDC R120, c[0x0][0x230] ;  /* 0x00008c00ff787b82 */ /* 0x000e620000000800 */
[----:B------:R-:W-:Y:S01]  /*b8e0*/  ISETP.GE.U32.AND P3, PT, R2, 0x7fffff5b, PT ;  /* 0x7fffff5b0200780c */ /* 0x000fe20003f66070 */
[----:B--2---:R-:W-:-:S06]  /*b8f0*/  VIADD R2, R117, 0xffffff98 ;  /* 0xffffff9875027836 */ /* 0x004fcc0000000000 */
[----:B------:R-:W2:Y:S01]  /*b900*/  LDC R118, c[0x0][0x230] ;  /* 0x00008c00ff767b82 */ /* 0x000ea20000000800 */
[----:B------:R-:W-:Y:S04]  /*b910*/  STL.64 [R1+0x310], R182 ;  /* 0x000310b601007387 */ /* 0x000fe80000100a00 */
[----:B------:R-:W-:Y:S03]  /*b920*/  LDGSTS.E [R249+0x68000], desc[UR16][R176.64], !P6 ;  /* 0x68000000b0f97fae */ /* 0x000fe6000f121850 */
[----:B------:R-:W2:Y:S01]  /*b930*/  LDC R117, c[0x0][0x230] ;  /* 0x00008c00ff757b82 */ /* 0x000ea20000000800 */
[----:B------:R-:W-:Y:S01]  /*b940*/  STL.64 [R1+0x3e8], R176 ;  /* 0x0003e8b001007387 */ /* 0x000fe20000100a00 */
[----:B------:R-:W-:Y:S01]  /*b950*/  ISETP.GE.U32.AND P6, PT, R116, 0x7fffff5a, PT ;  /* 0x7fffff5a7400780c */ /* 0x000fe20003fc6070 */
[----:B------:R-:W-:-:S02]  /*b960*/  VIADD R116, R178, 0xffffffb7 ;  /* 0xffffffb7b2747836 */ /* 0x000fc40000000000 */
[----:B------:R3:W-:Y:S03]  /*b970*/  STL.64 [R1+0x3e0], R122 ;  /* 0x0003e07a01007387 */ /* 0x0007e60000100a00 */
[----:B------:R-:W2:Y:S01]  /*b980*/  LDC R178, c[0x0][0x230] ;  /* 0x00008c00ffb27b82 */ /* 0x000ea20000000800 */
[----:B------:R3:W-:Y:S01]  /*b990*/  LDGSTS.E [R249+0x68004], desc[UR16][R122.64], !P0 ;  /* 0x680040007af97fae */ /* 0x0007e2000c121850 */
[----:B------:R-:W-:Y:S01]  /*b9a0*/  ISETP.GE.U32.AND P0, PT, R2, 0x7fffff59, PT ;  /* 0x7fffff590200780c */ /* 0x000fe20003f06070 */
[----:B------:R-:W-:Y:S02]  /*b9b0*/  VIADD R2, R179, 0xffffffb6 ;  /* 0xffffffb6b3027836 */ /* 0x000fe40000000000 */
[----:B------:R1:W-:Y:S03]  /*b9c0*/  STL.64 [R1+0x3d8], R124 ;  /* 0x0003d87c01007387 */ /* 0x0003e60000100a00 */
[----:B------:R-:W4:Y:S01]  /*b9d0*/  LDC R179, c[0x0][0x230] ;  /* 0x00008c00ffb37b82 */ /* 0x000f220000000800 */
[----:B------:R1:W-:Y:S01]  /*b9e0*/  LDGSTS.E [R249+0x68008], desc[UR16][R124.64], !P1 ;  /* 0x680080007cf97fae */ /* 0x0003e2000c921850 */
[----:B---3--:R-:W-:-:S04]  /*b9f0*/  IMAD.WIDE R122, R4, 0x4, R126 ;  /* 0x00000004047a7825 */ /* 0x008fc800078e027e */
[----:B------:R-:W-:Y:S01]  /*ba00*/  IMAD.WIDE R126, R4, 0x4, R184 ;  /* 0x00000004047e7825 */ /* 0x000fe200078e02b8 */
[----:B------:R-:W-:Y:S01]  /*ba10*/  ISETP.GE.U32.AND P1, PT, R116, 0x7fffff78, PT ;  /* 0x7fffff787400780c */ /* 0x000fe20003f26070 */
[----:B------:R3:W-:Y:S02]  /*ba20*/  STL.64 [R1+0x3d0], R122 ;  /* 0x0003d07a01007387 */ /* 0x0007e40000100a00 */
[----:B-1----:R-:W-:Y:S02]  /*ba30*/  IMAD.WIDE R124, R4, 0x4, R186 ;  /* 0x00000004047c7825 */ /* 0x002fe400078e02ba */
[----:B------:R3:W-:Y:S01]  /*ba40*/  LDGSTS.E [R249+0x6800c], desc[UR16][R122.64], !P4 ;  /* 0x6800c0007af97fae */ /* 0x0007e2000e121850 */
[----:B------:R-:W-:Y:S01]  /*ba50*/  ISETP.GE.U32.AND P4, PT, R2, 0x7fffff77, PT ;  /* 0x7fffff770200780c */ /* 0x000fe20003f86070 */
[----:B------:R-:W-:Y:S01]  /*ba60*/  VIADD R116, R121, 0xffffffb5 ;  /* 0xffffffb579747836 */ /* 0x000fe20000000000 */
[----:B------:R-:W-:Y:S01]  /*ba70*/  IADD3 R2, R120, -0x4c, RZ ;  /* 0xffffffb478027810 */ /* 0x000fe20007ffe0ff */
[----:B------:R1:W-:Y:S01]  /*ba80*/  STL.64 [R1+0x308], R126 ;  /* 0x0003087e01007387 */ /* 0x0003e20000100a00 */
[----:B------:R-:W2:Y:S03]  /*ba90*/  LDC R121, c[0x0][0x230] ;  /* 0x00008c00ff797b82 */ /* 0x000ea60000000800 */
[----:B------:R1:W-:Y:S05]  /*baa0*/  LDGSTS.E [R249+0x6c000], desc[UR16][R126.64], !P2 ;  /* 0x6c0000007ef97fae */ /* 0x0003ea000d121850 */
[----:B---3--:R-:W3:Y:S01]  /*bab0*/  LDC R122, c[0x0][0x230] ;  /* 0x00008c00ff7a7b82 */ /* 0x008ee20000000800 */
[----:B------:R2:W-:Y:S01]  /*bac0*/  STL.64 [R1+0x300], R124 ;  /* 0x0003007c01007387 */ /* 0x0005e20000100a00 */
[----:B------:R-:W-:Y:S01]  /*bad0*/  ISETP.GE.U32.AND P2, PT, R116, 0x7fffff76, PT ;  /* 0x7fffff767400780c */ /* 0x000fe20003f46070 */
[----:B-1----:R-:W-:-:S02]  /*bae0*/  IMAD.WIDE R126, R4, 0x4, R188 ;  /* 0x00000004047e7825 */ /* 0x002fc400078e02bc */
[----:B------:R1:W-:Y:S01]  /*baf0*/  LDGSTS.E [R249+0x6c004], desc[UR16][R124.64], !P3 ;  /* 0x6c0040007cf97fae */ /* 0x0003e2000d921850 */
[----:B------:R-:W-:Y:S02]  /*bb00*/  ISETP.GE.U32.AND P3, PT, R2, 0x7fffff75, PT ;  /* 0x7fffff750200780c */ /* 0x000fe40003f66070 */
[----:B------:R-:W3:Y:S01]  /*bb10*/  LDC R120, c[0x0][0x230] ;  /* 0x00008c00ff787b82 */ /* 0x000ee20000000800 */
[----:B------:R-:W-:Y:S01]  /*bb20*/  VIADD R116, R119, 0xffffff97 ;  /* 0xffffff9777747836 */ /* 0x000fe20000000000 */
[----:B------:R1:W-:Y:S01]  /*bb30*/  STL.64 [R1+0x2f8], R126 ;  /* 0x0002f87e01007387 */ /* 0x0003e20000100a00 */
[----:B--2---:R-:W-:-:S03]  /*bb40*/  VIADD R2, R118, 0xffffff96 ;  /* 0xffffff9676027836 */ /* 0x004fc60000000000 */
[----:B------:R2:W-:Y:S02]  /*bb50*/  LDGSTS.E [R249+0x6c008], desc[UR16][R126.64], !P6 ;  /* 0x6c0080007ef97fae */ /* 0x0005e4000f121850 */
[----:B------:R-:W3:Y:S01]  /*bb60*/  LDC R119, c[0x0][0x230] ;  /* 0x00008c00ff777b82 */ /* 0x000ee20000000800 */
[----:B-1----:R-:W-:-:S05]  /*bb70*/  IMAD.WIDE R124, R4, 0x4, R190 ;  /* 0x00000004047c7825 */ /* 0x002fca00078e02be */
[----:B------:R1:W-:Y:S02]  /*bb80*/  LDGSTS.E [R249+0x6c00c], desc[UR16][R124.64], !P0 ;  /* 0x6c00c0007cf97fae */ /* 0x0003e4000c121850 */
[----:B------:R-:W3:Y:S01]  /*bb90*/  LDC R118, c[0x0][0x230] ;  /* 0x00008c00ff767b82 */ /* 0x000ee20000000800 */
[----:B--2---:R-:W-:Y:S01]  /*bba0*/  IMAD.WIDE R126, R4, 0x4, R128 ;  /* 0x00000004047e7825 */ /* 0x004fe200078e0280 */
[----:B------:R1:W-:Y:S01]  /*bbb0*/  STL.64 [R1+0x2f0], R124 ;  /* 0x0002f07c01007387 */ /* 0x0003e20000100a00 */
[----:B------:R-:W-:Y:S02]  /*bbc0*/  ISETP.GE.U32.AND P0, PT, R2, 0x7fffff57, PT ;  /* 0x7fffff570200780c */ /* 0x000fe40003f06070 */
[----:B------:R-:W-:Y:S01]  /*bbd0*/  VIADD R2, R117, 0xffffff95 ;  /* 0xffffff9575027836 */ /* 0x000fe20000000000 */
[----:B------:R2:W-:Y:S02]  /*bbe0*/  STL.64 [R1+0x3c8], R126 ;  /* 0x0003c87e01007387 */ /* 0x0005e40000100a00 */
[----:B------:R-:W3:Y:S02]  /*bbf0*/  LDC R117, c[0x0][0x230] ;  /* 0x00008c00ff757b82 */ /* 0x000ee40000000800 */
[----:B------:R2:W-:Y:S01]  /*bc00*/  LDGSTS.E [R248+0x68000], desc[UR16][R126.64], !P1 ;  /* 0x680000007ef87fae */ /* 0x0005e2000c921850 */
[----:B-1----:R-:W-:-:S04]  /*bc10*/  IMAD.WIDE R124, R4, 0x4, R130 ;  /* 0x00000004047c7825 */ /* 0x002fc800078e0282 */
[C---:B--2---:R-:W-:Y:S01]  /*bc20*/  IMAD.WIDE R126, R4.reuse, 0x4, R132 ;  /* 0x00000004047e7825 */ /* 0x044fe200078e0284 */
[----:B------:R1:W-:Y:S04]  /*bc30*/  STL.64 [R1+0x3c0], R124 ;  /* 0x0003c07c01007387 */ /* 0x0003e80000100a00 */
[----:B------:R1:W-:Y:S01]  /*bc40*/  LDGSTS.E [R248+0x68004], desc[UR16][R124.64], !P4 ;  /* 0x680040007cf87fae */ /* 0x0003e2000e121850 */
[----:B------:R-:W-:-:S03]  /*bc50*/  IMAD.WIDE R128, R4, 0x4, R134 ;  /* 0x0000000404807825 */ /* 0x000fc600078e0286 */
[----:B------:R2:W-:Y:S04]  /*bc60*/  STL.64 [R1+0x3b8], R126 ;  /* 0x0003b87e01007387 */ /* 0x0005e80000100a00 */
[----:B------:R2:W-:Y:S01]  /*bc70*/  LDGSTS.E [R248+0x68008], desc[UR16][R126.64], !P2 ;  /* 0x680080007ef87fae */ /* 0x0005e2000d121850 */
[----:B------:R-:W-:Y:S01]  /*bc80*/  ISETP.GE.U32.AND P6, PT, R116, 0x7fffff58, PT ;  /* 0x7fffff587400780c */ /* 0x000fe20003fc6070 */
[----:B---3--:R-:W-:Y:S01]  /*bc90*/  VIADD R116, R122, 0xffffff94 ;  /* 0xffffff947a747836 */ /* 0x008fe20000000000 */
[----:B------:R-:W-:Y:S01]  /*bca0*/  ISETP.GE.U32.AND P1, PT, R2, 0x7fffff56, PT ;  /* 0x7fffff560200780c */ /* 0x000fe20003f26070 */
[----:B-1----:R-:W1:Y:S01]  /*bcb0*/  LDC R124, c[0x0][0x230] ;  /* 0x00008c00ff7c7b82 */ /* 0x002e620000000800 */
[----:B------:R3:W-:Y:S01]  /*bcc0*/  STL.64 [R1+0x3b0], R128 ;  /* 0x0003b08001007387 */ /* 0x0007e20000100a00 */
[----:B------:R-:W-:-:S03]  /*bcd0*/  VIADD R2, R121, 0xffffffb3 ;  /* 0xffffffb379027836 */ /* 0x000fc60000000000 */
[----:B------:R3:W-:Y:S03]  /*bce0*/  LDGSTS.E [R248+0x6800c], desc[UR16][R128.64], !P3 ;  /* 0x6800c00080f87fae */ /* 0x0007e6000d921850 */
[----:B--2---:R-:W2:Y:S01]  /*bcf0*/  LDC R126, c[0x0][0x230] ;  /* 0x00008c00ff7e7b82 */ /* 0x004ea20000000800 */
[----:B------:R-:W-:Y:S01]  /*bd00*/  ISETP.GE.U32.AND P4, PT, R116, 0x7fffff55, PT ;  /* 0x7fffff557400780c */ /* 0x000fe20003f86070 */
[----:B------:R-:W-:Y:S01]  /*bd10*/  IMAD.WIDE R122, R4, 0x4, R192 ;  /* 0x00000004047a7825 */ /* 0x000fe200078e02c0 */
[----:B------:R-:W-:-:S05]  /*bd20*/  ISETP.GE.U32.AND P2, PT, R2, 0x7fffff74, PT ;  /* 0x7fffff740200780c */ /* 0x000fca0003f46070 */
[----:B------:R-:W1:Y:S01]  /*bd30*/  LDC R125, c[0x0][0x230] ;  /* 0x00008c00ff7d7b82 */ /* 0x000e620000000800 */
[----:B------:R-:W-:Y:S01]  /*bd40*/  IADD3 R116, R120, -0x4e, RZ ;  /* 0xffffffb278747810 */ /* 0x000fe20007ffe0ff */
[----:B------:R-:W-:Y:S01]  /*bd50*/  VIADD R2, R119, 0xffffffb1 ;  /* 0xffffffb177027836 */ /* 0x000fe20000000000 */
[----:B------:R-:W-:Y:S05]  /*bd60*/  LDGSTS.E [R248+0x6c000], desc[UR16][R122.64], !P6 ;  /* 0x6c0000007af87fae */ /* 0x000fea000f121850 */
[----:B---3--:R-:W3:Y:S01]  /*bd70*/  LDC R129, c[0x0][0x230] ;  /* 0x00008c00ff817b82 */ /* 0x008ee20000000800 */
[----:B------:R-:W-:Y:S01]  /*bd80*/  ISETP.GE.U32.AND P3, PT, R116, 0x7fffff73, PT ;  /* 0x7fffff737400780c */ /* 0x000fe20003f66070 */
[----:B------:R-:W-:Y:S01]  /*bd90*/  IMAD.WIDE R120, R4, 0x4, R194 ;  /* 0x0000000404787825 */ /* 0x000fe200078e02c2 */
[----:B------:R-:W-:-:S05]  /*bda0*/  ISETP.GE.U32.AND P6, PT, R2, 0x7fffff72, PT ;  /* 0x7fffff720200780c */ /* 0x000fca0003fc6070 */
[----:B------:R-:W3:Y:S01]  /*bdb0*/  LDC R128, c[0x0][0x230] ;  /* 0x00008c00ff807b82 */ /* 0x000ee20000000800 */
[----:B------:R-:W-:Y:S01]  /*bdc0*/  VIADD R116, R118, 0xffffffb0 ;  /* 0xffffffb076747836 */ /* 0x000fe20000000000 */
[----:B------:R-:W-:Y:S01]  /*bdd0*/  LDGSTS.E [R248+0x6c004], desc[UR16][R120.64], !P0 ;  /* 0x6c00400078f87fae */ /* 0x000fe2000c121850 */
[----:B------:R-:W-:-:S04]  /*bde0*/  IMAD.WIDE R118, R4, 0x4, R196 ;  /* 0x0000000404767825 */ /* 0x000fc800078e02c4 */
[----:B------:R-:W-:Y:S01]  /*bdf0*/  VIADD R2, R117, 0xffffff93 ;  /* 0xffffff9375027836 */ /* 0x000fe20000000000 */
[----:B------:R-:W4:Y:S01]  /*be00*/  LDC R127, c[0x0][0x230] ;  /* 0x00008c00ff7f7b82 */ /* 0x000f220000000800 */
[----:B------:R-:W-:Y:S01]  /*be10*/  ISETP.GE.U32.AND P0, PT, R116, 0x7fffff71, PT ;  /* 0x7fffff717400780c */ /* 0x000fe20003f06070 */
[----:B------:R-:W-:Y:S01]  /*be20*/  LDGSTS.E [R248+0x6c008], desc[UR16][R118.64], !P1 ;  /* 0x6c00800076f87fae */ /* 0x000fe2000c921850 */
[----:B------:R-:W-:Y:S01]  /*be30*/  IMAD.WIDE R116, R4, 0x4, R198 ;  /* 0x0000000404747825 */ /* 0x000fe200078e02c6 */
[----:B------:R-:W-:-:S03]  /*be40*/  ISETP.GE.U32.AND P1, PT, R2, 0x7fffff54, PT ;  /* 0x7fffff540200780c */ /* 0x000fc60003f26070 */
[----:B------:R-:W-:Y:S01]  /*be50*/  IMAD.WIDE R130, R4, 0x4, R136 ;  /* 0x0000000404827825 */ /* 0x000fe200078e0288 */
[----:B------:R-:W-:Y:S03]  /*be60*/  LDGSTS.E [R248+0x6c00c], desc[UR16][R116.64], !P4 ;  /* 0x6c00c00074f87fae */ /* 0x000fe6000e121850 */
[----:B--2---:R-:W-:Y:S01]  /*be70*/  VIADD R2, R126, 0xffffff91 ;  /* 0xffffff917e027836 */ /* 0x004fe20000000000 */
[----:B------:R2:W-:Y:S01]  /*be80*/  LDGSTS.E [R247+0x68000], desc[UR16][R130.64], !P2 ;  /* 0x6800000082f77fae */ /* 0x0005e2000d121850 */
[----:B------:R-:W-:Y:S02]  /*be90*/  IMAD.WIDE R136, R4, 0x4, R138 ;  /* 0x0000000404887825 */ /* 0x000fe400078e028a */
[----:B------:R-:W2:Y:S01]  /*bea0*/  LDC R139, c[0x0][0x230] ;  /* 0x00008c00ff8b7b82 */ /* 0x000ea20000000800 */
[----:B------:R-:W-:Y:S01]  /*beb0*/  ISETP.GE.U32.AND P2, PT, R2, 0x7fffff52, PT ;  /* 0x7fffff520200780c */ /* 0x000fe20003f46070 */
[----:B-1----:R-:W-:Y:S01]  /*bec0*/  VIADD R124, R124, 0xffffff92 ;  /* 0xffffff927c7c7836 */ /* 0x002fe20000000000 */
[----:B------:R-:W-:Y:S01]  /*bed0*/  LDGSTS.E [R247+0x68004], desc[UR16][R136.64], !P3 ;  /* 0x6800400088f77fae */ /* 0x000fe2000d921850 */
[----:B------:R-:W-:-:S04]  /*bee0*/  IMAD.WIDE R134, R4, 0x4, R140 ;  /* 0x0000000404867825 */ /* 0x000fc800078e028c */
[----:B------:R-:W1:Y:S01]  /*bef0*/  LDC R140, c[0x0][0x230] ;  /* 0x00008c00ff8c7b82 */ /* 0x000e620000000800 */
[----:B---3--:R-:W-:Y:S01]  /*bf00*/  VIADD R2, R129, 0xffffffaf ;  /* 0xffffffaf81027836 */ /* 0x008fe20000000000 */
[----:B------:R-:W-:Y:S01]  /*bf10*/  ISETP.GE.U32.AND P4, PT, R124, 0x7fffff53, PT ;  /* 0x7fffff537c00780c */ /* 0x000fe20003f86070 */
[----:B------:R-:W-:Y:S01]  /*bf20*/  LDGSTS.E [R247+0x68008], desc[UR16][R134.64], !P6 ;  /* 0x6800800086f77fae */ /* 0x000fe2000f121850 */
[----:B------:R-:W-:Y:S01]  /*bf30*/  IADD3 R124, R125, -0x70, RZ ;  /* 0xffffff907d7c7810 */ /* 0x000fe20007ffe0ff */
[----:B------:R-:W-:Y:S01]  /*bf40*/  IMAD.WIDE R132, R4, 0x4, R142 ;  /* 0x0000000404847825 */ /* 0x000fe200078e028e */
[----:B------:R-:W-:Y:S01]  /*bf50*/  ISETP.GE.U32.AND P6, PT, R2, 0x7fffff70, PT ;  /* 0x7fffff700200780c */ /* 0x000fe20003fc6070 */
[----:B------:R-:W-:Y:S01]  /*bf60*/  STL.64 [R1+0x880], R122 ;  /* 0x0008807a01007387 */ /* 0x000fe20000100a00 */
[----:B------:R-:W-:Y:S01]  /*bf70*/  ISETP.GE.U32.AND P3, PT, R124, 0x7fffff51, PT ;  /* 0x7fffff517c00780c */ /* 0x000fe20003f66070 */
[----:B------:R-:W-:Y:S01]  /*bf80*/  VIADD R2, R128, 0xffffffae ;  /* 0xffffffae80027836 */ /* 0x000fe20000000000 */
[----:B------:R-:W3:Y:S01]  /*bf90*/  LDC R143, c[0x0][0x230] ;  /* 0x00008c00ff8f7b82 */ /* 0x000ee20000000800 */
[----:B------:R-:W-:Y:S01]  /*bfa0*/  STL.64 [R1+0x888], R120 ;  /* 0x0008887801007387 */ /* 0x000fe20000100a00 */
[----:B------:R-:W-:-:S03]  /*bfb0*/  VIADD R124, R178, 0xffffffad ;  /* 0xffffffadb27c7836 */ /* 0x000fc60000000000 */
[----:B------:R-:W-:Y:S01]  /*bfc0*/  STL.64 [R1+0x890], R118 ;  /* 0x0008907601007387 */ /* 0x000fe20000100a00 */
[----:B------:R-:W-:Y:S02]  /*bfd0*/  IMAD.WIDE R128, R4, 0x4, R202 ;  /* 0x0000000404807825 */ /* 0x000fe400078e02ca */
[----:B------:R-:W3:Y:S01]  /*bfe0*/  LDC R178, c[0x0][0x230] ;  /* 0x00008c00ffb27b82 */ /* 0x000ee20000000800 */
[----:B------:R2:W-:Y:S04]  /*bff0*/  STL.64 [R1+0x3a8], R130 ;  /* 0x0003a88201007387 */ /* 0x0005e80000100a00 */
[----:B------:R-:W-:Y:S01]  /*c000*/  LDGSTS.E [R247+0x6800c], desc[UR16][R132.64], !P0 ;  /* 0x6800c00084f77fae */ /* 0x000fe2000c121850 */
[----:B------:R-:W-:Y:S01]  /*c010*/  ISETP.GE.U32.AND P0, PT, R2, 0x7fffff6f, PT ;  /* 0x7fffff6f0200780c */ /* 0x000fe20003f06070 */
[----:B----4-:R-:W-:Y:S01]  /*c020*/  VIADD R2, R127, 0xffffffac ;  /* 0xffffffac7f027836 */ /* 0x010fe20000000000 */
[----:B------:R-:W4:Y:S01]  /*c030*/  LDC R142, c[0x0][0x230] ;  /* 0x00008c00ff8e7b82 */ /* 0x000f220000000800 */
[----:B------:R-:W-:-:S04]  /*c040*/  IMAD.WIDE R126, R4, 0x4, R204 ;  /* 0x00000004047e7825 */ /* 0x000fc800078e02cc */
[----:B--2---:R-:W-:-:S04]  /*c050*/  IMAD.WIDE R130, R4, 0x4, R200 ;  /* 0x0000000404827825 */ /* 0x004fc800078e02c8 */
[----:B------:R-:W-:Y:S01]  /*c060*/  VIADD R138, R180, 0xffffff8f ;  /* 0xffffff8fb48a7836 */ /* 0x000fe20000000000 */
[----:B------:R-:W-:Y:S01]  /*c070*/  LDGSTS.E [R247+0x6c000], desc[UR16][R130.64], !P1 ;  /* 0x6c00000082f77fae */ /* 0x000fe2000c921850 */
[----:B------:R-:W2:Y:S03]  /*c080*/  LDC R141, c[0x0][0x230] ;  /* 0x00008c00ff8d7b82 */ /* 0x000ea60000000800 */
[----:B------:R-:W-:Y:S01]  /*c090*/  LDGSTS.E [R247+0x6c004], desc[UR16][R128.64], !P4 ;  /* 0x6c00400080f77fae */ /* 0x000fe2000e121850 */
[----:B------:R-:W-:-:S03]  /*c0a0*/  ISETP.GE.U32.AND P1, PT, R124, 0x7fffff6e, PT ;  /* 0x7fffff6e7c00780c */ /* 0x000fc60003f26070 */
[----:B------:R-:W-:Y:S01]  /*c0b0*/  STL.64 [R1+0x8a0], R248 ;  /* 0x0008a0f801007387 */ /* 0x000fe20000100a00 */
[----:B------:R-:W-:-:S03]  /*c0c0*/  ISETP.GE.U32.AND P4, PT, R2, 0x7fffff6d, PT ;  /* 0x7fffff6d0200780c */ /* 0x000fc60003f86070 */
[----:B------:R-:W-:Y:S01]  /*c0d0*/  LDGSTS.E [R247+0x6c008], desc[UR16][R126.64], !P2 ;  /* 0x6c0080007ef77fae */ /* 0x000fe2000d121850 */
[----:B------:R-:W-:Y:S01]  /*c0e0*/  ISETP.GE.U32.AND P2, PT, R138, 0x7fffff50, PT ;  /* 0x7fffff508a00780c */ /* 0x000fe20003f46070 */
[----:B------:R-:W-:Y:S02]  /*c0f0*/  VIADD R138, R139, 0xffffff8d ;  /* 0xffffff8d8b8a7836 */ /* 0x000fe40000000000 */
[----:B------:R3:W-:Y:S01]  /*c100*/  STL.64 [R1+0x898], R116 ;  /* 0x0008987401007387 */ /* 0x0007e20000100a00 */
[C---:B------:R-:W-:Y:S01]  /*c110*/  IMAD.WIDE R124, R4.reuse, 0x4, R206 ;  /* 0x00000004047c7825 */ /* 0x040fe200078e02ce */
[----:B------:R-:W4:Y:S02]  /*c120*/  LDC R139, c[0x0][0x230] ;  /* 0x00008c00ff8b7b82 */ /* 0x000f240000000800 */
[----:B------:R-:W-:Y:S01]  /*c130*/  STL.64 [R1+0x8a8], R136 ;  /* 0x0008a88801007387 */ /* 0x000fe20000100a00 */
[----:B------:R-:W-:Y:S01]  /*c140*/  IMAD.WIDE R118, R4, 0x4, R144 ;  /* 0x0000000404767825 */ /* 0x000fe200078e0290 */
[----:B-1----:R-:W-:-:S02]  /*c150*/  IADD3 R2, R140, -0x72, RZ ;  /* 0xffffff8e8c027810 */ /* 0x002fc40007ffe0ff */
[----:B------:R-:W-:Y:S02]  /*c160*/  STL.64 [R1+0x8b0], R134 ;  /* 0x0008b08601007387 */ /* 0x000fe40000100a00 */
[----:B------:R-:W1:Y:S01]  /*c170*/  LDC R140, c[0x0][0x230] ;  /* 0x00008c00ff8c7b82 */ /* 0x000e620000000800 */
[----:B---3--:R-:W-:Y:S01]  /*c180*/  IMAD.WIDE R116, R4, 0x4, R146 ;  /* 0x0000000404747825 */ /* 0x008fe200078e0292 */
[----:B------:R-:W-:Y:S04]  /*c190*/  STL.64 [R1+0x8b8], R132 ;  /* 0x0008b88401007387 */ /* 0x000fe80000100a00 */
[----:B------:R-:W-:Y:S02]  /*c1a0*/  STL.64 [R1+0x8c0], R130 ;  /* 0x0008c08201007387 */ /* 0x000fe40000100a00 */
[----:B------:R-:W3:Y:S02]  /*c1b0*/  LDC R146, c[0x0][0x230] ;  /* 0x00008c00ff927b82 */ /* 0x000ee40000000800 */
[----:B------:R-:W-:Y:S04]  /*c1c0*/  STL.64 [R1+0x8c8], R128 ;  /* 0x0008c88001007387 */ /* 0x000fe80000100a00 */
[----:B------:R-:W-:Y:S02]  /*c1d0*/  STL.64 [R1+0x8d0], R126 ;  /* 0x0008d07e01007387 */ /* 0x000fe40000100a00 */
[----:B------:R-:W1:Y:S02]  /*c1e0*/  LDC R145, c[0x0][0x230] ;  /* 0x00008c00ff917b82 */ /* 0x000e640000000800 */
[----:B------:R-:W-:Y:S01]  /*c1f0*/  LDGSTS.E [R247+0x6c00c], desc[UR16][R124.64], !P3 ;  /* 0x6c00c0007cf77fae */ /* 0x000fe2000d921850 */
[----:B------:R-:W-:Y:S01]  /*c200*/  ISETP.GE.U32.AND P3, PT, R2, 0x7fffff4f, PT ;  /* 0x7fffff4f0200780c */ /* 0x000fe20003f66070 */
[----:B------:R-:W-:-:S02]  /*c210*/  VIADD R2, R179, 0xffffff8c ;  /* 0xffffff8cb3027836 */ /* 0x000fc40000000000 */
[----:B------:R-:W-:Y:S02]  /*c220*/  STL.64 [R1+0x8d8], R124 ;  /* 0x0008d87c01007387 */ /* 0x000fe40000100a00 */
[----:B------:R-:W1:Y:S02]  /*c230*/  LDC R144, c[0x0][0x230] ;  /* 0x00008c00ff907b82 */ /* 0x000e640000000800 */
[----:B------:R2:W-:Y:S04]  /*c240*/  STL.64 [R1+0x3a0], R118 ;  /* 0x0003a07601007387 */ /* 0x0005e80000100a00 */
[----:B------:R2:W-:Y:S02]  /*c250*/  LDGSTS.E [R246+0x68000], desc[UR16][R118.64], !P6 ;  /* 0x6800000076f67fae */ /* 0x0005e4000f121850 */
[----:B------:R-:W1:Y:S02]  /*c260*/  LDC R147, c[0x0][0x230] ;  /* 0x00008c00ff937b82 */ /* 0x000e640000000800 */
[----:B------:R4:W-:Y:S04]  /*c270*/  STL.64 [R1+0x398], R116 ;  /* 0x0003987401007387 */ /* 0x0009e80000100a00 */
[----:B------:R4:W-:Y:S01]  /*c280*/  LDGSTS.E [R246+0x68004], desc[UR16][R116.64], !P0 ;  /* 0x6800400074f67fae */ /* 0x0009e2000c121850 */
[----:B--2---:R-:W-:Y:S01]  /*c290*/  IMAD.WIDE R118, R4, 0x4, R148 ;  /* 0x0000000404767825 */ /* 0x004fe200078e0294 */
[----:B------:R-:W-:-:S02]  /*c2a0*/  ISETP.GE.U32.AND P6, PT, R138, 0x7fffff4e, PT ;  /* 0x7fffff4e8a00780c */ /* 0x000fc40003fc6070 */
[----:B------:R-:W-:Y:S01]  /*c2b0*/  ISETP.GE.U32.AND P0, PT, R2, 0x7fffff4d, PT ;  /* 0x7fffff4d0200780c */ /* 0x000fe20003f06070 */
[----:B------:R-:W-:Y:S02]  /*c2c0*/  VIADD R138, R143, 0xffffffab ;  /* 0xffffffab8f8a7836 */ /* 0x000fe40000000000 */
[----:B----4-:R-:W-:Y:S01]  /*c2d0*/  IMAD.WIDE R116, R4, 0x4, R150 ;  /* 0x0000000404747825 */ /* 0x010fe200078e0296 */
[----:B------:R2:W-:Y:S01]  /*c2e0*/  STL.64 [R1+0x390], R118 ;  /* 0x0003907601007387 */ /* 0x0005e20000100a00 */
[----:B------:R-:W4:Y:S02]  /*c2f0*/  LDC R143, c[0x0][0x230] ;  /* 0x00008c00ff8f7b82 */ /* 0x000f240000000800 */
[----:B------:R-:W-:Y:S01]  /*c300*/  VIADD R2, R178, 0xffffffaa ;  /* 0xffffffaab2027836 */ /* 0x000fe20000000000 */
[----:B------:R2:W-:Y:S04]  /*c310*/  LDGSTS.E [R246+0x68008], desc[UR16][R118.64], !P1 ;  /* 0x6800800076f67fae */ /* 0x0005e8000c921850 */
[----:B------:R3:W-:Y:S04]  /*c320*/  STL.64 [R1+0x388], R116 ;  /* 0x0003887401007387 */ /* 0x0007e80000100a00 */
[----:B------:R3:W-:Y:S01]  /*c330*/  LDGSTS.E [R246+0x6800c], desc[UR16][R116.64], !P4 ;  /* 0x6800c00074f67fae */ /* 0x0007e2000e121850 */
[----:B--2---:R-:W-:Y:S01]  /*c340*/  IMAD.WIDE R118, R4, 0x4, R208 ;  /* 0x0000000404767825 */ /* 0x004fe200078e02d0 */
[----:B------:R-:W-:-:S02]  /*c350*/  ISETP.GE.U32.AND P1, PT, R138, 0x7fffff6c, PT ;  /* 0x7fffff6c8a00780c */ /* 0x000fc40003f26070 */
[----:B------:R-:W-:Y:S01]  /*c360*/  ISETP.GE.U32.AND P4, PT, R2, 0x7fffff6b, PT ;  /* 0x7fffff6b0200780c */ /* 0x000fe20003f86070 */
[----:B---3--:R-:W-:Y:S01]  /*c370*/  IMAD.WIDE R116, R4, 0x4, R210 ;  /* 0x0000000404747825 */ /* 0x008fe200078e02d2 */
[----:B------:R2:W-:Y:S01]  /*c380*/  STL.64 [R1+0x2e8], R118 ;  /* 0x0002e87601007387 */ /* 0x0005e20000100a00 */
[----:B------:R-:W-:Y:S02]  /*c390*/  IADD3 R2, R141, -0x58, RZ ;  /* 0xffffffa88d027810 */ /* 0x000fe40007ffe0ff */
[----:B------:R-:W-:Y:S01]  /*c3a0*/  VIADD R138, R142, 0xffffffa9 ;  /* 0xffffffa98e8a7836 */ /* 0x000fe20000000000 */
[----:B------:R2:W-:Y:S01]  /*c3b0*/  LDGSTS.E [R246+0x6c000], desc[UR16][R118.64], !P2 ;  /* 0x6c00000076f67fae */ /* 0x0005e2000d121850 */
[----:B------:R-:W3:Y:S03]  /*c3c0*/  LDC R142, c[0x0][0x230] ;  /* 0x00008c00ff8e7b82 */ /* 0x000ee60000000800 */
[----:B------:R1:W-:Y:S04]  /*c3d0*/  STL.64 [R1+0x2e0], R116 ;  /* 0x0002e07401007387 */ /* 0x0003e80000100a00 */
[----:B------:R1:W-:Y:S01]  /*c3e0*/  LDGSTS.E [R246+0x6c004], desc[UR16][R116.64], !P3 ;  /* 0x6c00400074f67fae */ /* 0x0003e2000d921850 */
[----:B------:R-:W-:Y:S01]  /*c3f0*/  ISETP.GE.U32.AND P3, PT, R2, 0x7fffff69, PT ;  /* 0x7fffff690200780c */ /* 0x000fe20003f66070 */
[----:B------:R-:W-:Y:S01]  /*c400*/  VIADD R2, R139, 0xffffff8b ;  /* 0xffffff8b8b027836 */ /* 0x000fe20000000000 */
[----:B------:R-:W-:Y:S01]  /*c410*/  ISETP.GE.U32.AND P2, PT, R138, 0x7fffff6a, PT ;  /* 0x7fffff6a8a00780c */ /* 0x000fe20003f46070 */
[C---:B--2---:R-:W-:Y:S01]  /*c420*/  IMAD.WIDE R118, R4.reuse, 0x4, R214 ;  /* 0x0000000404767825 */ /* 0x044fe200078e02d6 */
[----:B------:R-:W2:Y:S03]  /*c430*/  LDC R141, c[0x0][0x230] ;  /* 0x00008c00ff8d7b82 */ /* 0x000ea60000000800 */
[----:B-1----:R-:W-:-:S05]  /*c440*/  IMAD.WIDE R116, R4, 0x4, R212 ;  /* 0x0000000404747825 */ /* 0x002fca00078e02d4 */
[----:B------:R-:W1:Y:S01]  /*c450*/  LDC R139, c[0x0][0x230] ;  /* 0x00008c00ff8b7b82 */ /* 0x000e620000000800 */
[----:B------:R-:W-:Y:S01]  /*c460*/  VIADD R138, R146, 0xffffff8a ;  /* 0xffffff8a928a7836 */ /* 0x000fe20000000000 */
[----:B------:R4:W-:Y:S04]  /*c470*/  STL.64 [R1+0x2d8], R116 ;  /* 0x0002d87401007387 */ /* 0x0009e80000100a00 */
[----:B------:R4:W-:Y:S01]  /*c480*/  LDGSTS.E [R246+0x6c008], desc[UR16][R116.64], !P6 ;  /* 0x6c00800074f67fae */ /* 0x0009e2000f121850 */
[----:B------:R-:W-:Y:S01]  /*c490*/  ISETP.GE.U32.AND P6, PT, R2, 0x7fffff4c, PT ;  /* 0x7fffff4c0200780c */ /* 0x000fe20003fc6070 */
[----:B------:R-:W-:Y:S01]  /*c4a0*/  VIADD R2, R140, 0xffffff89 ;  /* 0xffffff898c027836 */ /* 0x000fe20000000000 */
[----:B------:R-:W1:Y:S01]  /*c4b0*/  LDC R146, c[0x0][0x230] ;  /* 0x00008c00ff927b82 */ /* 0x000e620000000800 */
[----:B------:R3:W-:Y:S04]  /*c4c0*/  STL.64 [R1+0x2d0], R118 ;  /* 0x0002d07601007387 */ /* 0x0007e80000100a00 */
[----:B------:R3:W-:Y:S01]  /*c4d0*/  LDGSTS.E [R246+0x6c00c], desc[UR16][R118.64], !P0 ;  /* 0x6c00c00076f67fae */ /* 0x0007e2000c121850 */
[----:B----4-:R-:W-:-:S03]  /*c4e0*/  IMAD.WIDE R116, R4, 0x4, R152 ;  /* 0x0000000404747825 */ /* 0x010fc600078e0298 */
[----:B------:R-:W-:Y:S01]  /*c4f0*/  STL.64 [R1+0x8e0], R246 ;  /* 0x0008e0f601007387 */ /* 0x000fe20000100a00 */
[----:B------:R-:W-:Y:S01]  /*c500*/  ISETP.GE.U32.AND P0, PT, R138, 0x7fffff4b, PT ;  /* 0x7fffff4b8a00780c */ /* 0x000fe20003f06070 */
[----:B------:R-:W4:Y:S01]  /*c510*/  LDC R140, c[0x0][0x230] ;  /* 0x00008c00ff8c7b82 */ /* 0x000f220000000800 */
[----:B------:R-:W-:Y:S01]  /*c520*/  VIADD R138, R145, 0xffffff88 ;  /* 0xffffff88918a7836 */ /* 0x000fe20000000000 */
[----:B------:R2:W-:Y:S01]  /*c530*/  STL.64 [R1+0x380], R116 ;  /* 0x0003807401007387 */ /* 0x0005e20000100a00 */
[----:B---3--:R-:W-:-:S03]  /*c540*/  IMAD.WIDE R118, R4, 0x4, R154 ;  /* 0x0000000404767825 */ /* 0x008fc600078e029a */
[----:B------:R2:W-:Y:S01]  /*c550*/  LDGSTS.E [R245+0x68000], desc[UR16][R116.64], !P1 ;  /* 0x6800000074f57fae */ /* 0x0005e2000c921850 */
[----:B------:R-:W-:Y:S01]  /*c560*/  ISETP.GE.U32.AND P1, PT, R2, 0x7fffff4a, PT ;  /* 0x7fffff4a0200780c */ /* 0x000fe20003f26070 */
[----:B------:R-:W3:Y:S01]  /*c570*/  LDC R145, c[0x0][0x230] ;  /* 0x00008c00ff917b82 */ /* 0x000ee20000000800 */
[----:B------:R-:W-:Y:S01]  /*c580*/  VIADD R2, R144, 0xffffffa7 ;  /* 0xffffffa790027836 */ /* 0x000fe20000000000 */
[----:B------:R2:W-:Y:S01]  /*c590*/  LDGSTS.E [R245+0x68004], desc[UR16][R118.64], !P4 ;  /* 0x6800400076f57fae */ /* 0x0005e2000e121850 */
[----:B------:R-:W-:Y:S02]  /*c5a0*/  ISETP.GE.U32.AND P4, PT, R138, 0x7fffff49, PT ;  /* 0x7fffff498a00780c */ /* 0x000fe40003f86070 */
[----:B------:R-:W-:Y:S01]  /*c5b0*/  IADD3 R138, R143, -0x5a, RZ ;  /* 0xffffffa68f8a7810 */ /* 0x000fe20007ffe0ff */
[----:B------:R1:W-:Y:S02]  /*c5c0*/  STL.64 [R1+0x378], R118 ;  /* 0x0003787601007387 */ /* 0x0003e40000100a00 */
[----:B------:R-:W3:Y:S01]  /*c5d0*/  LDC R143, c[0x0][0x230] ;  /* 0x00008c00ff8f7b82 */ /* 0x000ee20000000800 */
[----:B--2---:R-:W-:-:S05]  /*c5e0*/  IMAD.WIDE R116, R4, 0x4, R156 ;  /* 0x0000000404747825 */ /* 0x004fca00078e029c */
[----:B------:R2:W-:Y:S02]  /*c5f0*/  STL.64 [R1+0x370], R116 ;  /* 0x0003707401007387 */ /* 0x0005e40000100a00 */
[----:B------:R-:W3:Y:S01]  /*c600*/  LDC R144, c[0x0][0x230] ;  /* 0x00008c00ff907b82 */ /* 0x000ee20000000800 */
[----:B-1----:R-:W-:Y:S01]  /*c610*/  IMAD.WIDE R118, R4, 0x4, R158 ;  /* 0x0000000404767825 */ /* 0x002fe200078e029e */
[----:B------:R2:W-:Y:S01]  /*c620*/  LDGSTS.E [R245+0x68008], desc[UR16][R116.64], !P2 ;  /* 0x6800800074f57fae */ /* 0x0005e2000d121850 */
[----:B------:R-:W-:Y:S02]  /*c630*/  ISETP.GE.U32.AND P2, PT, R2, 0x7fffff68, PT ;  /* 0x7fffff680200780c */ /* 0x000fe40003f46070 */
[----:B------:R-:W-:Y:S01]  /*c640*/  VIADD R2, R147, 0xffffffa5 ;  /* 0xffffffa593027836 */ /* 0x000fe20000000000 */
[----:B------:R1:W-:Y:S02]  /*c650*/  STL.64 [R1+0x368], R118 ;  /* 0x0003687601007387 */ /* 0x0003e40000100a00 */
[----:B------:R-:W3:Y:S02]  /*c660*/  LDC R147, c[0x0][0x230] ;  /* 0x00008c00ff937b82 */ /* 0x000ee40000000800 */
[----:B------:R1:W-:Y:S01]  /*c670*/  LDGSTS.E [R245+0x6800c], desc[UR16][R118.64], !P3 ;  /* 0x6800c00076f57fae */ /* 0x0003e2000d921850 */
[----:B--2---:R-:W-:-:S05]  /*c680*/  IMAD.WIDE R116, R4, 0x4, R216 ;  /* 0x0000000404747825 */ /* 0x004fca00078e02d8 */
[----:B------:R2:W-:Y:S01]  /*c690*/  STL.64 [R1+0x2c8], R116 ;  /* 0x0002c87401007387 */ /* 0x0005e20000100a00 */
[----:B-1----:R-:W-:-:S03]  /*c6a0*/  IMAD.WIDE R118, R4, 0x4, R218 ;  /* 0x0000000404767825 */ /* 0x002fc600078e02da */
[----:B------:R2:W-:Y:S01]  /*c6b0*/  LDGSTS.E [R245+0x6c000], desc[UR16][R116.64], !P6 ;  /* 0x6c00000074f57fae */ /* 0x0005e2000f121850 */
[----:B------:R-:W-:Y:S02]  /*c6c0*/  ISETP.GE.U32.AND P3, PT, R138, 0x7fffff67, PT ;  /* 0x7fffff678a00780c */ /* 0x000fe40003f66070 */
[----:B------:R-:W-:Y:S01]  /*c6d0*/  ISETP.GE.U32.AND P6, PT, R2, 0x7fffff66, PT ;  /* 0x7fffff660200780c */ /* 0x000fe20003fc6070 */
[----:B------:R1:W-:Y:S01]  /*c6e0*/  STL.64 [R1+0x2c0], R118 ;  /* 0x0002c07601007387 */ /* 0x0003e20000100a00 */
[----:B------:R-:W-:-:S03]  /*c6f0*/  VIADD R138, R142, 0xffffffa4 ;  /* 0xffffffa48e8a7836 */ /* 0x000fc60000000000 */
[----:B------:R1:W-:Y:S01]  /*c700*/  LDGSTS.E [R245+0x6c004], desc[UR16][R118.64], !P0 ;  /* 0x6c00400076f57fae */ /* 0x0003e2000c121850 */
[C---:B--2---:R-:W-:Y:S01]  /*c710*/  IMAD.WIDE R116, R4.reuse, 0x4, R220 ;  /* 0x0000000404747825 */ /* 0x044fe200078e02dc */
[----:B------:R-:W2:Y:S03]  /*c720*/  LDC R142, c[0x0][0x230] ;  /* 0x00008c00ff8e7b82 */ /* 0x000ea60000000800 */
[----:B------:R-:W-:Y:S01]  /*c730*/  VIADD R2, R141, 0xffffff87 ;  /* 0xffffff878d027836 */ /* 0x000fe20000000000 */
[----:B------:R3:W-:Y:S01]  /*c740*/  STL.64 [R1+0x2b8], R116 ;  /* 0x0002b87401007387 */ /* 0x0007e20000100a00 */
[----:B-1----:R-:W-:-:S03]  /*c750*/  IMAD.WIDE R118, R4, 0x4, R222 ;  /* 0x0000000404767825 */ /* 0x002fc600078e02de */
[----:B------:R3:W-:Y:S01]  /*c760*/  LDGSTS.E [R245+0x6c008], desc[UR16][R116.64], !P1 ;  /* 0x6c00800074f57fae */ /* 0x0007e2000c921850 */
[----:B------:R-:W-:Y:S01]  /*c770*/  ISETP.GE.U32.AND P0, PT, R138, 0x7fffff65, PT ;  /* 0x7fffff658a00780c */ /* 0x000fe20003f06070 */
[----:B------:R-:W1:Y:S01]  /*c780*/  LDC R141, c[0x0][0x230] ;  /* 0x00008c00ff8d7b82 */ /* 0x000e620000000800 */
[----:B------:R-:W-:Y:S01]  /*c790*/  ISETP.GE.U32.AND P1, PT, R2, 0x7fffff48, PT ;  /* 0x7fffff480200780c */ /* 0x000fe20003f26070 */
[----:B------:R3:W-:Y:S01]  /*c7a0*/  STL.64 [R1+0x2b0], R118 ;  /* 0x0002b07601007387 */ /* 0x0007e20000100a00 */
[----:B----4-:R-:W-:-:S03]  /*c7b0*/  VIADD R138, R140, 0xffffff86 ;  /* 0xffffff868c8a7836 */ /* 0x010fc60000000000 */
[----:B------:R4:W-:Y:S01]  /*c7c0*/  LDGSTS.E [R245+0x6c00c], desc[UR16][R118.64], !P4 ;  /* 0x6c00c00076f57fae */ /* 0x0009e2000e121850 */
[----:B---3--:R-:W-:Y:S01]  /*c7d0*/  IMAD.WIDE R116, R4, 0x4, R160 ;  /* 0x0000000404747825 */ /* 0x008fe200078e02a0 */
[----:B------:R-:W3:Y:S03]  /*c7e0*/  LDC R140, c[0x0][0x230] ;  /* 0x00008c00ff8c7b82 */ /* 0x000ee60000000800 */
[----:B------:R-:W-:Y:S01]  /*c7f0*/  VIADD R2, R139, 0xffffff85 ;  /* 0xffffff858b027836 */ /* 0x000fe20000000000 */
[----:B------:R2:W-:Y:S04]  /*c800*/  STL.64 [R1+0x360], R116 ;  /* 0x0003607401007387 */ /* 0x0005e80000100a00 */
[----:B------:R2:W-:Y:S01]  /*c810*/  LDGSTS.E [R244+0x68000], desc[UR16][R116.64], !P2 ;  /* 0x6800000074f47fae */ /* 0x0005e2000d121850 */
[----:B------:R-:W-:Y:S01]  /*c820*/  ISETP.GE.U32.AND P4, PT, R138, 0x7fffff47, PT ;  /* 0x7fffff478a00780c */ /* 0x000fe20003f86070 */
[----:B----4-:R-:W-:Y:S01]  /*c830*/  IMAD.WIDE R118, R4, 0x4, R164 ;  /* 0x0000000404767825 */ /* 0x010fe200078e02a4 */
[----:B------:R-:W-:Y:S01]  /*c840*/  ISETP.GE.U32.AND P2, PT, R2, 0x7fffff46, PT ;  /* 0x7fffff460200780c */ /* 0x000fe20003f46070 */
[----:B------:R-:W4:Y:S01]  /*c850*/  LDC R139, c[0x0][0x230] ;  /* 0x00008c00ff8b7b82 */ /* 0x000f220000000800 */
[----:B------:R-:W-:Y:S01]  /*c860*/  IADD3 R2, R143, -0x7c, RZ ;  /* 0xffffff848f027810 */ /* 0x000fe20007ffe0ff */
[----:B--2---:R-:W-:-:S06]  /*c870*/  IMAD.WIDE R116, R4, 0x4, R162 ;  /* 0x0000000404747825 */ /* 0x004fcc00078e02a2 */
[----:B------:R-:W2:Y:S01]  /*c880*/  LDC R143, c[0x0][0x230] ;  /* 0x00008c00ff8f7b82 */ /* 0x000ea20000000800 */
[----:B------:R1:W-:Y:S04]  /*c890*/  STL.64 [R1+0x358], R116 ;  /* 0x0003587401007387 */ /* 0x0003e80000100a00 */
[----:B------:R1:W-:Y:S01]  /*c8a0*/  LDGSTS.E [R244+0x68004], desc[UR16][R116.64], !P3 ;  /* 0x6800400074f47fae */ /* 0x0003e2000d921850 */
[----:B------:R-:W-:Y:S01]  /*c8b0*/  ISETP.GE.U32.AND P3, PT, R2, 0x7fffff45, PT ;  /* 0x7fffff450200780c */ /* 0x000fe20003f66070 */
[----:B------:R-:W-:Y:S02]  /*c8c0*/  VIADD R138, R147, 0xffffffa3 ;  /* 0xffffffa3938a7836 */ /* 0x000fe40000000000 */
[----:B------:R3:W-:Y:S01]  /*c8d0*/  STL.64 [R1+0x350], R118 ;  /* 0x0003507601007387 */ /* 0x0007e20000100a00 */
[----:B------:R-:W-:-:S02]  /*c8e0*/  VIADD R2, R144, 0xffffffa2 ;  /* 0xffffffa290027836 */ /* 0x000fc40000000000 */
[C---:B------:R-:W-:Y:S01]  /*c8f0*/  IMAD.WIDE R124, R4.reuse, 0x4, R236 ;  /* 0x00000004047c7825 */ /* 0x040fe200078e02ec */
[----:B------:R3:W-:Y:S03]  /*c900*/  LDGSTS.E [R244+0x68008], desc[UR16][R118.64], !P6 ;  /* 0x6800800076f47fae */ /* 0x0007e6000f121850 */
[C---:B-1----:R-:W-:Y:S01]  /*c910*/  IMAD.WIDE R116, R4.reuse, 0x4, R166 ;  /* 0x0000000404747825 */ /* 0x042fe200078e02a6 */
[----:B------:R-:W1:Y:S04]  /*c920*/  LDC R144, c[0x0][0x230] ;  /* 0x00008c00ff907b82 */ /* 0x000e680000000800 */
[----:B------:R4:W-:Y:S01]  /*c930*/  STL.64 [R1+0x348], R116 ;  /* 0x0003487401007387 */ /* 0x0009e20000100a00 */
[----:B---3--:R-:W-:-:S03]  /*c940*/  IMAD.WIDE R118, R4, 0x4, R224 ;  /* 0x0000000404767825 */ /* 0x008fc600078e02e0 */
[----:B------:R4:W-:Y:S01]  /*c950*/  LDGSTS.E [R244+0x6800c], desc[UR16][R116.64], !P0 ;  /* 0x6800c00074f47fae */ /* 0x0009e2000c121850 */
[----:B------:R-:W-:Y:S01]  /*c960*/  ISETP.GE.U32.AND P6, PT, R138, 0x7fffff64, PT ;  /* 0x7fffff648a00780c */ /* 0x000fe20003fc6070 */
[----:B------:R-:W-:Y:S02]  /*c970*/  VIADD R138, R146, 0xffffffa1 ;  /* 0xffffffa1928a7836 */ /* 0x000fe40000000000 */
[----:B------:R3:W-:Y:S01]  /*c980*/  STL.64 [R1+0x2a8], R118 ;  /* 0x0002a87601007387 */ /* 0x0007e20000100a00 */
[----:B------:R-:W-:-:S03]  /*c990*/  ISETP.GE.U32.AND P0, PT, R2, 0x7fffff63, PT ;  /* 0x7fffff630200780c */ /* 0x000fc60003f06070 */
[----:B------:R3:W-:Y:S01]  /*c9a0*/  LDGSTS.E [R244+0x6c000], desc[UR16][R118.64], !P1 ;  /* 0x6c00000076f47fae */ /* 0x0007e2000c921850 */
[----:B----4-:R-:W-:-:S05]  /*c9b0*/  IMAD.WIDE R116, R4, 0x4, R226 ;  /* 0x0000000404747825 */ /* 0x010fca00078e02e2 */
[----:B------:R4:W-:Y:S01]  /*c9c0*/  STL.64 [R1+0x2a0], R116 ;  /* 0x0002a07401007387 */ /* 0x0009e20000100a00 */
[----:B------:R-:W-:Y:S02]  /*c9d0*/  VIADD R2, R142, 0xffffffa0 ;  /* 0xffffffa08e027836 */ /* 0x000fe40000000000 */
[----:B---3--:R-:W-:Y:S01]  /*c9e0*/  IMAD.WIDE R118, R4, 0x4, R228 ;  /* 0x0000000404767825 */ /* 0x008fe200078e02e4 */
[----:B------:R4:W-:Y:S01]  /*c9f0*/  LDGSTS.E [R244+0x6c004], desc[UR16][R116.64], !P4 ;  /* 0x6c00400074f47fae */ /* 0x0009e2000e121850 */
[----:B------:R-:W-:Y:S01]  /*ca00*/  ISETP.GE.U32.AND P1, PT, R138, 0x7fffff62, PT ;  /* 0x7fffff628a00780c */ /* 0x000fe20003f26070 */
[----:B------:R-:W3:Y:S01]  /*ca10*/  LDC R142, c[0x0][0x230] ;  /* 0x00008c00ff8e7b82 */ /* 0x000ee20000000800 */
[----:B------:R-:W-:Y:S01]  /*ca20*/  VIADD R138, R141, 0xffffff83 ;  /* 0xffffff838d8a7836 */ /* 0x000fe20000000000 */
[----:B------:R2:W-:Y:S01]  /*ca30*/  STL.64 [R1+0x298], R118 ;  /* 0x0002987601007387 */ /* 0x0005e20000100a00 */
[----:B------:R-:W-:-:S03]  /*ca40*/  ISETP.GE.U32.AND P4, PT, R2, 0x7fffff61, PT ;  /* 0x7fffff610200780c */ /* 0x000fc60003f86070 */
[----:B------:R2:W-:Y:S01]  /*ca50*/  LDGSTS.E [R244+0x6c008], desc[UR16][R118.64], !P2 ;  /* 0x6c00800076f47fae */ /* 0x0005e2000d121850 */
[C---:B----4-:R-:W-:Y:S01]  /*ca60*/  IMAD.WIDE R116, R4.reuse, 0x4, R230 ;  /* 0x0000000404747825 */ /* 0x050fe200078e02e6 */
[----:B------:R-:W4:Y:S04]  /*ca70*/  LDC R141, c[0x0][0x230] ;  /* 0x00008c00ff8d7b82 */ /* 0x000f280000000800 */
[----:B------:R1:W-:Y:S04]  /*ca80*/  STL.64 [R1+0x290], R116 ;  /* 0x0002907401007387 */ /* 0x0003e80000100a00 */
[----:B------:R1:W-:Y:S01]  /*ca90*/  LDGSTS.E [R244+0x6c00c], desc[UR16][R116.64], !P3 ;  /* 0x6c00c00074f47fae */ /* 0x0003e2000d921850 */
[----:B--2---:R-:W-:Y:S01]  /*caa0*/  IMAD.WIDE R118, R4, 0x4, R170 ;  /* 0x0000000404767825 */ /* 0x004fe200078e02aa */
[----:B------:R-:W-:-:S02]  /*cab0*/  ISETP.GE.U32.AND P2, PT, R138, 0x7fffff44, PT ;  /* 0x7fffff448a00780c */ /* 0x000fc40003f46070 */
[----:B------:R-:W-:Y:S01]  /*cac0*/  STL.64 [R1+0x8e8], R244 ;  /* 0x0008e8f401007387 */ /* 0x000fe20000100a00 */
[----:B------:R-:W-:Y:S01]  /*cad0*/  IADD3 R2, R145, -0x7e, RZ ;  /* 0xffffff8291027810 */ /* 0x000fe20007ffe0ff */
[----:B-1----:R-:W-:Y:S01]  /*cae0*/  IMAD.WIDE R116, R4, 0x4, R168 ;  /* 0x0000000404747825 */ /* 0x002fe200078e02a8 */
[----:B------:R-:W1:Y:S04]  /*caf0*/  LDC R145, c[0x0][0x230] ;  /* 0x00008c00ff917b82 */ /* 0x000e680000000800 */
[----:B------:R2:W-:Y:S04]  /*cb00*/  STL.64 [R1+0x340], R116 ;  /* 0x0003407401007387 */ /* 0x0005e80000100a00 */
[----:B------:R2:W-:Y:S04]  /*cb10*/  LDGSTS.E [R13+0x68000], desc[UR16][R116.64], !P6 ;  /* 0x68000000740d7fae */ /* 0x0005e8000f121850 */
[----:B------:R-:W-:Y:S01]  /*cb20*/  STL.64 [R1+0x8f0], R250 ;  /* 0x0008f0fa01007387 */ /* 0x000fe20000100a00 */
[----:B------:R-:W-:-:S03]  /*cb30*/  ISETP.GE.U32.AND P3, PT, R2, 0x7fffff43, PT ;  /* 0x7fffff430200780c */ /* 0x000fc60003f66070 */
[----:B------:R3:W-:Y:S01]  /*cb40*/  STL.64 [R1+0x338], R118 ;  /* 0x0003387601007387 */ /* 0x0007e20000100a00 */
[----:B--2---:R-:W-:-:S03]  /*cb50*/  IMAD.WIDE R116, R4, 0x4, R172 ;  /* 0x0000000404747825 */ /* 0x004fc600078e02ac */
[----:B------:R3:W-:Y:S04]  /*cb60*/  LDGSTS.E [R13+0x68004], desc[UR16][R118.64], !P0 ;  /* 0x68004000760d7fae */ /* 0x0007e8000c121850 */
[----:B------:R2:W-:Y:S04]  /*cb70*/  STL.64 [R1+0x330], R116 ;  /* 0x0003307401007387 */ /* 0x0005e80000100a00 */
[----:B------:R2:W-:Y:S01]  /*cb80*/  LDGSTS.E [R13+0x68008], desc[UR16][R116.64], !P1 ;  /* 0x68008000740d7fae */ /* 0x0005e2000c921850 */
[----:B---3--:R-:W-:-:S05]  /*cb90*/  IMAD.WIDE R118, R4, 0x4, R174 ;  /* 0x0000000404767825 */ /* 0x008fca00078e02ae */
        /* <DEDUP_REMOVED lines=8> */
[----:B------:R2:W-:Y:S04]  /*cc20*/  STL.64 [R1+0x8f8], R4 ;  /* 0x0008f80401007387 */ /* 0x0005e80000100a00 */
[----:B------:R-:W-:Y:S04]  /*cc30*/  STL.64 [R1+0x278], R124 ;  /* 0x0002787c01007387 */ /* 0x000fe80000100a00 */
[----:B------:R-:W2:Y:S04]  /*cc40*/  LDL.LU.64 R198, [R1+0x180] ;  /* 0x0001800001c67983 */ /* 0x000ea80000300a00 */
[----:B------:R-:W-:Y:S04]  /*cc50*/  LDGSTS.E [R13+0x6c004], desc[UR16][R118.64], !P3 ;  /* 0x6c004000760d7fae */ /* 0x000fe8000d921850 */
[----:B------:R2:W-:Y:S04]  /*cc60*/  STL.64 [R1+0x268], R116 ;  /* 0x0002687401007387 */ /* 0x0005e80000100a00 */
[----:B---3--:R-:W3:Y:S04]  /*cc70*/  LDL.LU.64 R118, [R1+0x160] ;  /* 0x0001600001767983 */ /* 0x008ee80000300a00 */
[----:B------:R-:W3:Y:S04]  /*cc80*/  LDL.LU.64 R120, [R1+0x140] ;  /* 0x0001400001787983 */ /* 0x000ee80000300a00 */
        /* <DEDUP_REMOVED lines=11> */
[----:B------:R-:W3:Y:S01]  /*cd40*/  LDL.LU.64 R242, [R1+0x8] ;  /* 0x0000080001f27983 */ /* 0x000ee20000300a00 */
[----:B------:R-:W-:-:S02]  /*cd50*/  VIADD R138, R139, 0xffffff80 ;  /* 0xffffff808b8a7836 */ /* 0x000fc40000000000 */
[----:B------:R-:W-:Y:S01]  /*cd60*/  VIADD R139, R140, 0xffffff81 ;  /* 0xffffff818c8b7836 */ /* 0x000fe20000000000 */
[----:B------:R-:W-:Y:S01]  /*cd70*/  ISETP.GT.AND P0, PT, R252, 0xbf, PT ;  /* 0x000000bffc00780c */ /* 0x000fe20003f04270 */
[----:B------:R-:W1:Y:S01]  /*cd80*/  LDC R140, c[0x0][0x230] ;  /* 0x00008c00ff8c7b82 */ /* 0x000e620000000800 */
[----:B------:R-:W-:Y:S02]  /*cd90*/  ISETP.GE.AND P6, PT, R251, R138, PT ;  /* 0x0000008afb00720c */ /* 0x000fe40003fc6270 */
[----:B------:R-:W-:Y:S02]  /*cda0*/  ISETP.GE.U32.AND P1, PT, R139, 0x7fffff42, PT ;  /* 0x7fffff428b00780c */ /* 0x000fe40003f26070 */
[----:B------:R-:W-:Y:S02]  /*cdb0*/  SEL R2, RZ, 0x4, P6 ;  /* 0x00000004ff027807 */ /* 0x000fe40003000000 */
[----:B------:R-:W-:Y:S01]  /*cdc0*/  ISETP.GE.U32.AND P6, PT, R138, 0x7fffff41, PT ;  /* 0x7fffff418a00780c */ /* 0x000fe20003fc6070 */
[----:B------:R-:W-:Y:S01]  /*cdd0*/  VIADD R138, R143, 0xffffff7f ;  /* 0xffffff7f8f8a7836 */ /* 0x000fe20000000000 */
[----:B------:R-:W-:Y:S01]  /*cde0*/  SEL R2, R2, RZ, P0 ;  /* 0x000000ff02027207 */ /* 0x000fe20000000000 */
[----:B------:R3:W-:Y:S01]  /*cdf0*/  STL.64 [R1+0x900], R12 ;  /* 0x0009000c01007387 */ /* 0x0007e20000100a00 */
[----:B------:R-:W3:Y:S02]  /*ce00*/  LDC R139, c[0x0][0x230] ;  /* 0x00008c00ff8b7b82 */ /* 0x000ee40000000800 */
[----:B------:R-:W-:-:S02]  /*ce10*/  ISETP.GE.U32.AND P4, PT, R138, 0x7fffff40, PT ;  /* 0x7fffff408a00780c */ /* 0x000fc40003f86070 */
[----:B------:R-:W-:Y:S01]  /*ce20*/  IADD3 R138, R142, -0x84, RZ ;  /* 0xffffff7c8e8a7810 */ /* 0x000fe20007ffe0ff */
[----:B------:R-:W-:Y:S01]  /*ce30*/  LDGSTS.E [R13+0x6c008], desc[UR16][R124.64], !P1 ;  /* 0x6c0080007c0d7fae */ /* 0x000fe2000c921850 */
[----:B------:R-:W-:Y:S01]  /*ce40*/  ISETP.NE.U32.AND P0, PT, R2, RZ, PT ;  /* 0x000000ff0200720c */ /* 0x000fe20003f05070 */
[----:B----4-:R-:W-:Y:S01]  /*ce50*/  VIADD R2, R141, 0xffffff7e ;  /* 0xffffff7e8d027836 */ /* 0x010fe20000000000 */
[----:B------:R-:W-:Y:S01]  /*ce60*/  ISETP.GE.U32.AND P1, PT, R138, 0x7fffff3d, PT ;  /* 0x7fffff3d8a00780c */ /* 0x000fe20003f26070 */
[----:B------:R-:W4:Y:S01]  /*ce70*/  LDC R141, c[0x0][0x230] ;  /* 0x00008c00ff8d7b82 */ /* 0x000f220000000800 */
[----:B------:R3:W-:Y:S02]  /*ce80*/  LDGSTS.E [R13+0x6c00c], desc[UR16][R116.64], !P6 ;  /* 0x6c00c000740d7fae */ /* 0x0007e4000f121850 */
[----:B------:R-:W-:-:S05]  /*ce90*/  ISETP.GE.U32.AND P2, PT, R2, 0x7fffff3f, PT ;  /* 0x7fffff3f0200780c */ /* 0x000fca0003f46070 */
[----:B------:R-:W4:Y:S01]  /*cea0*/  LDC R142, c[0x0][0x230] ;  /* 0x00008c00ff8e7b82 */ /* 0x000f220000000800 */
[----:B------:R-:W-:Y:S01]  /*ceb0*/  VIADD R2, R144, 0xffffff7d ;  /* 0xffffff7d90027836 */ /* 0x000fe20000000000 */
[----:B------:R-:W0:Y:S06]  /*cec0*/  LDGDEPBAR ;  /* 0x00000000000079af */ /* 0x000e2c0000000000 */
[----:B------:R-:W4:Y:S01]  /*ced0*/  LDC R138, c[0x0][0x230] ;  /* 0x00008c00ff8a7b82 */ /* 0x000f220000000800 */
[----:B------:R-:W-:Y:S01]  /*cee0*/  ISETP.GE.U32.AND P3, PT, R2, 0x7fffff3e, PT ;  /* 0x7fffff3e0200780c */ /* 0x000fe20003f66070 */
[----:B-1----:R-:W-:-:S05]  /*cef0*/  VIADD R2, R145, 0xffffff5f ;  /* 0xffffff5f91027836 */ /* 0x002fca0000000000 */
[----:B------:R-:W-:Y:S01]  /*cf00*/  ISETP.GE.U32.AND P6, PT, R2, 0x7fffff20, PT ;  /* 0x7fffff200200780c */ /* 0x000fe20003fc6070 */
[----:B------:R-:W-:Y:S01]  /*cf10*/  IMAD.SHL.U32 R2, R9, 0x40, RZ ;  /* 0x0000004009027824 */ /* 0x000fe200078e00ff */
[----:B----4-:R-:W-:Y:S04]  /*cf20*/  STL.64 [R1+0x908], R140 ;  /* 0x0009088c01007387 */ /* 0x010fe80000100a00 */
[----:B------:R-:W-:Y:S04]  /*cf30*/  STL [R1+0x910], R142 ;  /* 0x0009108e01007387 */ /* 0x000fe80000100800 */
[----:B------:R-:W-:Y:S01]  /*cf40*/  STL [R1+0x914], R138 ;  /* 0x0009148a01007387 */ /* 0x000fe20000100800 */
[----:B--2---:R-:W-:-:S05]  /*cf50*/  IMAD.WIDE R4, R2, 0x4, R198 ;  /* 0x0000000402047825 */ /* 0x004fca00078e02c6 */
[----:B------:R1:W-:Y:S01]  /*cf60*/  STL.64 [R1+0x180], R4 ;  /* 0x0001800401007387 */ /* 0x0003e20000100a00 */
[----:B---3--:R-:W-:-:S04]  /*cf70*/  IMAD.WIDE R116, R2, 0x4, R118 ;  /* 0x0000000402747825 */ /* 0x008fc800078e0276 */
[C---:B------:R-:W-:Y:S01]  /*cf80*/  IMAD.WIDE R12, R2.reuse, 0x4, R120 ;  /* 0x00000004020c7825 */ /* 0x040fe200078e0278 */
[----:B------:R2:W-:Y:S03]  /*cf90*/  STL.64 [R1+0x270], R116 ;  /* 0x0002707401007387 */ /* 0x0005e60000100a00 */
[C---:B-1----:R-:W-:Y:S01]  /*cfa0*/  IMAD.WIDE R4, R2.reuse, 0x4, R196 ;  /* 0x0000000402047825 */ /* 0x042fe200078e02c4 */
[----:B------:R1:W-:Y:S04]  /*cfb0*/  STL.64 [R1+0x140], R12 ;  /* 0x0001400c01007387 */ /* 0x0003e80000100a00 */
[----:B------:R3:W-:Y:S01]  /*cfc0*/  STL.64 [R1+0x120], R4 ;  /* 0x0001200401007387 */ /* 0x0007e20000100a00 */
[----:B--2---:R-:W-:-:S04]  /*cfd0*/  IMAD.WIDE R116, R2, 0x4, R194 ;  /* 0x0000000402747825 */ /* 0x004fc800078e02c2 */
[C---:B-1----:R-:W-:Y:S01]  /*cfe0*/  IMAD.WIDE R12, R2.reuse, 0x4, R122 ;  /* 0x00000004020c7825 */ /* 0x042fe200078e027a */
[----:B------:R1:W-:Y:S03]  /*cff0*/  STL.64 [R1+0x428], R116 ;  /* 0x0004287401007387 */ /* 0x0003e60000100a00 */
[C---:B---3--:R-:W-:Y:S01]  /*d000*/  IMAD.WIDE R4, R2.reuse, 0x4, R192 ;  /* 0x0000000402047825 */ /* 0x048fe200078e02c0 */
[----:B------:R2:W-:Y:S04]  /*d010*/  STL.64 [R1+0x438], R12 ;  /* 0x0004380c01007387 */ /* 0x0005e80000100a00 */
[----:B------:R3:W-:Y:S01]  /*d020*/  STL.64 [R1+0x448], R4 ;  /* 0x0004480401007387 */ /* 0x0007e20000100a00 */
[----:B-1----:R-:W-:-:S04]  /*d030*/  IMAD.WIDE R116, R2, 0x4, R190 ;  /* 0x0000000402747825 */ /* 0x002fc800078e02be */
[C---:B--2---:R-:W-:Y:S01]  /*d040*/  IMAD.WIDE R12, R2.reuse, 0x4, R188 ;  /* 0x00000004020c7825 */ /* 0x044fe200078e02bc */
        /* <DEDUP_REMOVED lines=12> */
[----:B------:R-:W-:Y:S03]  /*d110*/  STL.64 [R1+0x4e0], R116 ;  /* 0x0004e07401007387 */ /* 0x000fe60000100a00 */
[----:B---3--:R-:W-:Y:S01]  /*d120*/  IMAD.WIDE R4, R2, 0x4, R32 ;  /* 0x0000000402047825 */ /* 0x008fe200078e0220 */
[----:B------:R-:W2:Y:S04]  /*d130*/  LDL.LU.64 R198, [R1+0x178] ;  /* 0x0001780001c67983 */ /* 0x000ea80000300a00 */
[----:B------:R1:W-:Y:S04]  /*d140*/  STL.64 [R1+0x4f0], R12 ;  /* 0x0004f00c01007387 */ /* 0x0003e80000100a00 */
[----:B------:R-:W3:Y:S04]  /*d150*/  LDL.LU.64 R118, [R1+0x158] ;  /* 0x0001580001767983 */ /* 0x000ee80000300a00 */
[----:B------:R4:W-:Y:S04]  /*d160*/  STL.64 [R1+0x500], R4 ;  /* 0x0005000401007387 */ /* 0x0009e80000100a00 */
[----:B------:R-:W2:Y:S04]  /*d170*/  LDL.LU.64 R120, [R1+0x138] ;  /* 0x0001380001787983 */ /* 0x000ea80000300a00 */
        /* <DEDUP_REMOVED lines=11> */
[----:B------:R-:W2:Y:S01]  /*d230*/  LDL.LU.64 R242, [R1] ;  /* 0x0000000001f27983 */ /* 0x000ea20000300a00 */
[----:B------:R-:W-:-:S02]  /*d240*/  VIADD R9, R139, 0xffffff5e ;  /* 0xffffff5e8b097836 */ /* 0x000fc40000000000 */
[----:B------:R-:W-:-:S04]  /*d250*/  IMAD.WIDE R138, R2, 0x4, R38 ;  /* 0x00000004028a7825 */ /* 0x000fc800078e0226 */
[C---:B------:R-:W-:Y:S01]  /*d260*/  IMAD.WIDE R142, R2.reuse, 0x4, R44 ;  /* 0x00000004028e7825 */ /* 0x040fe200078e022c */
[----:B------:R-:W-:Y:S03]  /*d270*/  STL.64 [R1+0x510], R138 ;  /* 0x0005108a01007387 */ /* 0x000fe60000100a00 */
[C---:B------:R-:W-:Y:S01]  /*d280*/  IMAD.WIDE R140, R2.reuse, 0x4, R50 ;  /* 0x00000004028c7825 */ /* 0x040fe200078e0232 */
[----:B------:R-:W-:Y:S03]  /*d290*/  STL.64 [R1+0x918], R138 ;  /* 0x0009188a01007387 */ /* 0x000fe60000100a00 */
[C---:B-1----:R-:W-:Y:S01]  /*d2a0*/  IMAD.WIDE R12, R2.reuse, 0x4, R56 ;  /* 0x00000004020c7825 */ /* 0x042fe200078e0238 */
[----:B------:R-:W-:Y:S03]  /*d2b0*/  STL.64 [R1+0x520], R142 ;  /* 0x0005208e01007387 */ /* 0x000fe60000100a00 */
[C---:B----4-:R-:W-:Y:S01]  /*d2c0*/  IMAD.WIDE R4, R2.reuse, 0x4, R62 ;  /* 0x0000000402047825 */ /* 0x050fe200078e023e */
[----:B------:R-:W-:Y:S03]  /*d2d0*/  STL.64 [R1+0x920], R142 ;  /* 0x0009208e01007387 */ /* 0x000fe60000100a00 */
[C---:B------:R-:W-:Y:S01]  /*d2e0*/  IMAD.WIDE R250, R2.reuse, 0x4, R68 ;  /* 0x0000000402fa7825 */ /* 0x040fe200078e0244 */
        /* <DEDUP_REMOVED lines=20> */
[----:B------:R-:W-:Y:S04]  /*d430*/  STL.64 [R1+0x588], R128 ;  /* 0x0005888001007387 */ /* 0x000fe80000100a00 */
[----:B------:R-:W-:Y:S04]  /*d440*/  STL.64 [R1+0x590], R130 ;  /* 0x0005908201007387 */ /* 0x000fe80000100a00 */
[----:B------:R-:W-:Y:S04]  /*d450*/  STL.64 [R1+0x598], R132 ;  /* 0x0005988401007387 */ /* 0x000fe80000100a00 */
[----:B------:R-:W-:Y:S04]  /*d460*/  STL.64 [R1+0x5a0], R134 ;  /* 0x0005a08601007387 */ /* 0x000fe80000100a00 */
[----:B------:R-:W-:Y:S04]  /*d470*/  STL.64 [R1+0x5a8], R136 ;  /* 0x0005a88801007387 */ /* 0x000fe80000100a00 */
[----:B------:R-:W-:Y:S01]  /*d480*/  STL.64 [R1+0x5b0], R248 ;  /* 0x0005b0f801007387 */ /* 0x000fe20000100a00 */
[----:B---3--:R-:W-:-:S04]  /*d490*/  IMAD.WIDE R44, R2, 0x4, R118 ;  /* 0x00000004022c7825 */ /* 0x008fc800078e0276 */
[----:B--2---:R-:W-:-:S04]  /*d4a0*/  IMAD.WIDE R240, R2, 0x4, R120 ;  /* 0x0000000402f07825 */ /* 0x004fc800078e0278 */
[----:B------:R-:W-:-:S04]  /*d4b0*/  IMAD.WIDE R10, R2, 0x4, R196 ;  /* 0x00000004020a7825 */ /* 0x000fc800078e02c4 */
[C---:B------:R-:W-:Y:S01]  /*d4c0*/  IMAD.WIDE R116, R2.reuse, 0x4, R194 ;  /* 0x0000000402747825 */ /* 0x040fe200078e02c2 */
[----:B------:R1:W-:Y:S03]  /*d4d0*/  STL.64 [R1+0x38], R10 ;  /* 0x0000380a01007387 */ /* 0x0003e60000100a00 */
        /* <DEDUP_REMOVED lines=11> */
[----:B------:R4:W-:Y:S04]  /*d590*/  STL.64 [R1+0x78], R186 ;  /* 0x000078ba01007387 */ /* 0x0009e80000100a00 */
[----:B------:R4:W-:Y:S04]  /*d5a0*/  STL.64 [R1+0xc0], R184 ;  /* 0x0000c0b801007387 */ /* 0x0009e80000100a00 */
[----:B------:R-:W3:Y:S01]  /*d5b0*/  LDL.LU.64 R208, [R1+0x170] ;  /* 0x0001700001d07983 */ /* 0x000ee20000300a00 */
[----:B------:R-:W-:-:S03]  /*d5c0*/  IMAD.WIDE R38, R2, 0x4, R198 ;  /* 0x0000000402267825 */ /* 0x000fc600078e02c6 */
[----:B------:R-:W2:Y:S04]  /*d5d0*/  LDL.LU.64 R206, [R1+0x150] ;  /* 0x0001500001ce7983 */ /* 0x000ea80000300a00 */
[----:B------:R-:W1:Y:S01]  /*d5e0*/  LDL.LU.64 R204, [R1+0x130] ;  /* 0x0001300001cc7983 */ /* 0x000e620000300a00 */
[----:B------:R-:W-:-:S03]  /*d5f0*/  IMAD.WIDE R174, R2, 0x4, R242 ;  /* 0x0000000402ae7825 */ /* 0x000fc600078e02f2 */
[----:B------:R-:W4:Y:S04]  /*d600*/  LDL.LU.64 R202, [R1+0x110] ;  /* 0x0001100001ca7983 */ /* 0x000f280000300a00 */
[----:B------:R-:W4:Y:S04]  /*d610*/  LDL.LU.64 R200, [R1+0xf0] ;  /* 0x0000f00001c87983 */ /* 0x000f280000300a00 */
[----:B------:R-:W4:Y:S04]  /*d620*/  LDL.LU.64 R198, [R1+0xd0] ;  /* 0x0000d00001c67983 */ /* 0x000f280000300a00 */
[----:B------:R-:W4:Y:S04]  /*d630*/  LDL.LU.64 R242, [R1+0xb8] ;  /* 0x0000b80001f27983 */ /* 0x000f280000300a00 */
[----:B------:R-:W4:Y:S04]  /*d640*/  LDL.LU.64 R196, [R1+0xa0] ;  /* 0x0000a00001c47983 */ /* 0x000f280000300a00 */
[----:B------:R-:W4:Y:S04]  /*d650*/  LDL.LU.64 R194, [R1+0x88] ;  /* 0x0000880001c27983 */ /* 0x000f280000300a00 */
[----:B------:R-:W4:Y:S01]  /*d660*/  LDL.LU.64 R192, [R1+0x70] ;  /* 0x0000700001c07983 */ /* 0x000f220000300a00 */
[----:B------:R-:W-:-:S03]  /*d670*/  IMAD.WIDE R180, R2, 0x4, R188 ;  /* 0x0000000402b47825 */ /* 0x000fc600078e02bc */
[----:B------:R-:W4:Y:S01]  /*d680*/  LDL.LU.64 R190, [R1+0x58] ;  /* 0x0000580001be7983 */ /* 0x000f220000300a00 */
[----:B------:R-:W-:-:S03]  /*d690*/  IMAD.WIDE R178, R2, 0x4, R238 ;  /* 0x0000000402b27825 */ /* 0x000fc600078e02ee */
[----:B------:R-:W4:Y:S04]  /*d6a0*/  LDL.LU.64 R188, [R1+0x40] ;  /* 0x0000400001bc7983 */ /* 0x000f280000300a00 */
[----:B------:R-:W4:Y:S01]  /*d6b0*/  LDL.LU.64 R238, [R1+0x28] ;  /* 0x0000280001ee7983 */ /* 0x000f220000300a00 */
        /* <DEDUP_REMOVED lines=38> */
[----:B------:R-:W-:Y:S01]  /*d920*/  STL.64 [R1+0x558], R110 ;  /* 0x0005586e01007387 */ /* 0x000fe20000100a00 */
[----:B---3--:R-:W-:-:S04]  /*d930*/  IMAD.WIDE R58, R2, 0x4, R208 ;  /* 0x00000004023a7825 */ /* 0x008fc800078e02d0 */
[----:B--2---:R-:W-:-:S04]  /*d940*/  IMAD.WIDE R50, R2, 0x4, R206 ;  /* 0x0000000402327825 */ /* 0x004fc800078e02ce */
[----:B-1----:R-:W-:-:S04]  /*d950*/  IMAD.WIDE R10, R2, 0x4, R204 ;  /* 0x00000004020a7825 */ /* 0x002fc800078e02cc */
[----:B----4-:R-:W-:-:S04]  /*d960*/  IMAD.WIDE R14, R2, 0x4, R200 ;  /* 0x00000004020e7825 */ /* 0x010fc800078e02c8 */
[----:B------:R-:W-:-:S04]  /*d970*/  IMAD.WIDE R18, R2, 0x4, R198 ;  /* 0x0000000402127825 */ /* 0x000fc800078e02c6 */
[----:B------:R-:W-:-:S04]  /*d980*/  IMAD.WIDE R106, R2, 0x4, R196 ;  /* 0x00000004026a7825 */ /* 0x000fc800078e02c4 */
[C---:B------:R-:W-:Y:S01]  /*d990*/  IMAD.WIDE R104, R2.reuse, 0x4, R194 ;  /* 0x0000000402687825 */ /* 0x040fe200078e02c2 */
[----:B------:R-:W-:Y:S03]  /*d9a0*/  STL.64 [R1+0x8], R106 ;  /* 0x0000086a01007387 */ /* 0x000fe60000100a00 */
[C---:B------:R-:W-:Y:S01]  /*d9b0*/  IMAD.WIDE R100, R2.reuse, 0x4, R192 ;  /* 0x0000000402647825 */ /* 0x040fe200078e02c0 */
[----:B------:R-:W-:Y:S04]  /*d9c0*/  STL.64 [R1+0x20], R104 ;  /* 0x0000206801007387 */ /* 0x000fe80000100a00 */
[----:B------:R-:W-:Y:S04]  /*d9d0*/  STL.64 [R1+0x30], R100 ;  /* 0x0000306401007387 */ /* 0x000fe80000100a00 */
[----:B------:R-:W2:Y:S04]  /*d9e0*/  LDL.LU.64 R198, [R1+0x168] ;  /* 0x0001680001c67983 */ /* 0x000ea80000300a00 */
[----:B------:R-:W3:Y:S01]  /*d9f0*/  LDL.LU.64 R196, [R1+0x148] ;  /* 0x0001480001c47983 */ /* 0x000ee20000300a00 */
[----:B------:R-:W-:-:S03]  /*da00*/  IMAD.WIDE R92, R2, 0x4, R238 ;  /* 0x00000004025c7825 */ /* 0x000fc600078e02ee */
[----:B------:R-:W4:Y:S04]  /*da10*/  LDL.LU.64 R194, [R1+0x128] ;  /* 0x0001280001c27983 */ /* 0x000f280000300a00 */
[----:B------:R-:W4:Y:S04]  /*da20*/  LDL.LU.64 R192, [R1+0x108] ;  /* 0x0001080001c07983 */ /* 0x000f280000300a00 */
[----:B------:R-:W4:Y:S04]  /*da30*/  LDL.LU.64 R200, [R1+0xe8] ;  /* 0x0000e80001c87983 */ /* 0x000f280000300a00 */
[----:B------:R-:W4:Y:S04]  /*da40*/  LDL.LU.64 R212, [R1+0x188] ;  /* 0x0001880001d47983 */ /* 0x000f280000300a00 */
[----:B------:R-:W4:Y:S01]  /*da50*/  LDL.LU.64 R238, [R1+0x190] ;  /* 0x0001900001ee7983 */ /* 0x000f220000300a00 */
[----:B------:R-:W-:-:S03]  /*da60*/  IMAD.WIDE R34, R2, 0x4, R202 ;  /* 0x0000000402227825 */ /* 0x000fc600078e02ca */
[----:B------:R-:W4:Y:S04]  /*da70*/  LDL.LU.64 R210, [R1+0x198] ;  /* 0x0001980001d27983 */ /* 0x000f280000300a00 */
[----:B------:R-:W4:Y:S04]  /*da80*/  LDL.LU.64 R208, [R1+0x1a0] ;  /* 0x0001a00001d07983 */ /* 0x000f280000300a00 */
[----:B------:R-:W4:Y:S04]  /*da90*/  LDL.LU.64 R206, [R1+0x1a8] ;  /* 0x0001a80001ce7983 */ /* 0x000f280000300a00 */
[----:B------:R-:W4:Y:S04]  /*daa0*/  LDL.LU.64 R204, [R1+0x1b0] ;  /* 0x0001b00001cc7983 */ /* 0x000f280000300a00 */
[----:B------:R-:W4:Y:S01]  /*dab0*/  LDL.LU.64 R202, [R1+0x1b8] ;  /* 0x0001b80001ca7983 */ /* 0x000f220000300a00 */
[----:B------:R-:W-:-:S04]  /*dac0*/  IMAD.WIDE R98, R2, 0x4, R190 ;  /* 0x0000000402627825 */ /* 0x000fc800078e02be */
[C---:B------:R-:W-:Y:S02]  /*dad0*/  IMAD.WIDE R94, R2.reuse, 0x4, R188 ;  /* 0x00000004025e7825 */ /* 0x040fe400078e02bc */
[----:B------:R-:W4:Y:S02]  /*dae0*/  LDL.LU.64 R188, [R1+0x1c0] ;  /* 0x0001c00001bc7983 */ /* 0x000f240000300a00 */
[C---:B------:R-:W-:Y:S02]  /*daf0*/  IMAD.WIDE R88, R2.reuse, 0x4, R6 ;  /* 0x0000000402587825 */ /* 0x040fe400078e0206 */
[----:B------:R-:W4:Y:S02]  /*db00*/  LDL.LU.64 R190, [R1+0x1c8] ;  /* 0x0001c80001be7983 */ /* 0x000f240000300a00 */
[C---:B------:R-:W-:Y:S02]  /*db10*/  IMAD.WIDE R30, R2.reuse, 0x4, R30 ;  /* 0x00000004021e7825 */ /* 0x040fe400078e021e */
[----:B------:R-:W-:Y:S02]  /*db20*/  STL.64 [R1+0x60], R98 ;  /* 0x0000606201007387 */ /* 0x000fe40000100a00 */
[----:B------:R-:W-:-:S02]  /*db30*/  IMAD.WIDE R86, R2, 0x4, R36 ;  /* 0x0000000402567825 */ /* 0x000fc400078e0224 */
[----:B------:R-:W-:Y:S02]  /*db40*/  STL.64 [R1+0x88], R94 ;  /* 0x0000885e01007387 */ /* 0x000fe40000100a00 */
[C---:B------:R-:W-:Y:S02]  /*db50*/  IMAD.WIDE R42, R2.reuse, 0x4, R42 ;  /* 0x00000004022a7825 */ /* 0x040fe400078e022a */
[----:B------:R-:W-:Y:S02]  /*db60*/  STL.64 [R1+0x98], R92 ;  /* 0x0000985c01007387 */ /* 0x000fe40000100a00 */
[C---:B------:R-:W-:Y:S02]  /*db70*/  IMAD.WIDE R82, R2.reuse, 0x4, R48 ;  /* 0x0000000402527825 */ /* 0x040fe400078e0230 */
[----:B------:R-:W-:Y:S02]  /*db80*/  STL.64 [R1+0xa8], R88 ;  /* 0x0000a85801007387 */ /* 0x000fe40000100a00 */
[----:B------:R-:W-:-:S02]  /*db90*/  IMAD.WIDE R54, R2, 0x4, R54 ;  /* 0x0000000402367825 */ /* 0x000fc400078e0236 */
[----:B------:R1:W-:Y:S02]  /*dba0*/  STL.64 [R1+0xf0], R30 ;  /* 0x0000f01e01007387 */ /* 0x0003e40000100a00 */
[C---:B------:R-:W-:Y:S02]  /*dbb0*/  IMAD.WIDE R60, R2.reuse, 0x4, R60 ;  /* 0x00000004023c7825 */ /* 0x040fe400078e023c */
[----:B------:R-:W-:Y:S02]  /*dbc0*/  STL.64 [R1+0x100], R86 ;  /* 0x0001005601007387 */ /* 0x000fe40000100a00 */
        /* <DEDUP_REMOVED lines=21> */
[----:B------:R-:W-:Y:S04]  /*dd20*/  STL.64 [R1+0x440], R70 ;  /* 0x0004404601007387 */ /* 0x000fe80000100a00 */
[----:B------:R-:W-:Y:S04]  /*dd30*/  STL.64 [R1+0x450], R68 ;  /* 0x0004504401007387 */ /* 0x000fe80000100a00 */
[----:B------:R-:W-:Y:S04]  /*dd40*/  STL.64 [R1+0x468], R64 ;  /* 0x0004684001007387 */ /* 0x000fe80000100a00 */
[----:B------:R1:W-:Y:S04]  /*dd50*/  STL.64 [R1+0x480], R28 ;  /* 0x0004801c01007387 */ /* 0x0003e80000100a00 */
[----:B------:R1:W-:Y:S01]  /*dd60*/  STL.64 [R1+0x498], R20 ;  /* 0x0004981401007387 */ /* 0x0003e20000100a00 */
[----:B--2---:R-:W-:-:S04]  /*dd70*/  IMAD.WIDE R56, R2, 0x4, R198 ;  /* 0x0000000402387825 */ /* 0x004fc800078e02c6 */
[----:B---3--:R-:W-:-:S04]  /*dd80*/  IMAD.WIDE R48, R2, 0x4, R196 ;  /* 0x0000000402307825 */ /* 0x008fc800078e02c4 */
[----:B----4-:R-:W-:-:S04]  /*dd90*/  IMAD.WIDE R40, R2, 0x4, R194 ;  /* 0x0000000402287825 */ /* 0x010fc800078e02c2 */
[C---:B------:R-:W-:Y:S02]  /*dda0*/  IMAD.WIDE R32, R2.reuse, 0x4, R192 ;  /* 0x0000000402207825 */ /* 0x040fe400078e02c0 */
[----:B------:R-:W2:Y:S02]  /*ddb0*/  LDL.LU.64 R192, [R1+0x1d0] ;  /* 0x0001d00001c07983 */ /* 0x000ea40000300a00 */
[C---:B------:R-:W-:Y:S02]  /*ddc0*/  IMAD.WIDE R24, R2.reuse, 0x4, R200 ;  /* 0x0000000402187825 */ /* 0x040fe400078e02c8 */
[----:B------:R-:W3:Y:S04]  /*ddd0*/  LDL.LU.64 R194, [R1+0x1d8] ;  /* 0x0001d80001c27983 */ /* 0x000ee80000300a00 */
[----:B------:R-:W4:Y:S04]  /*dde0*/  LDL.LU.64 R196, [R1+0x1e0] ;  /* 0x0001e00001c47983 */ /* 0x000f280000300a00 */
[----:B------:R-:W4:Y:S04]  /*ddf0*/  LDL.LU.64 R198, [R1+0x1e8] ;  /* 0x0001e80001c67983 */ /* 0x000f280000300a00 */
[----:B------:R-:W4:Y:S04]  /*de00*/  LDL.LU.64 R200, [R1+0x1f0] ;  /* 0x0001f00001c87983 */ /* 0x000f280000300a00 */
[----:B------:R-:W2:Y:S04]  /*de10*/  LDL.LU.64 R62, [R1+0x180] ;  /* 0x00018000013e7983 */ /* 0x000ea80000300a00 */
[----:B------:R-:W3:Y:S01]  /*de20*/  LDL.LU.64 R52, [R1+0x270] ;  /* 0x0002700001347983 */ /* 0x000ee20000300a00 */
[----:B------:R-:W-:-:S03]  /*de30*/  IMAD.WIDE R232, R2, 0x4, R206 ;  /* 0x0000000402e87825 */ /* 0x000fc600078e02ce */
[----:B------:R-:W4:Y:S01]  /*de40*/  LDL.LU.64 R46, [R1+0x140] ;  /* 0x00014000012e7983 */ /* 0x000f220000300a00 */
[----:B------:R-:W-:-:S04]  /*de50*/  IMAD.WIDE R230, R2, 0x4, R204 ;  /* 0x0000000402e67825 */ /* 0x000fc800078e02cc */
[C---:B------:R-:W-:Y:S02]  /*de60*/  IMAD.WIDE R228, R2.reuse, 0x4, R202 ;  /* 0x0000000402e47825 */ /* 0x040fe400078e02ca */
[----:B------:R-:W4:Y:S02]  /*de70*/  LDL.LU.64 R202, [R1+0x1f8] ;  /* 0x0001f80001ca7983 */ /* 0x000f240000300a00 */
[C---:B------:R-:W-:Y:S02]  /*de80*/  IMAD.WIDE R234, R2.reuse, 0x4, R208 ;  /* 0x0000000402ea7825 */ /* 0x040fe400078e02d0 */
[----:B------:R-:W4:Y:S02]  /*de90*/  LDL.LU.64 R204, [R1+0x200] ;  /* 0x0002000001cc7983 */ /* 0x000f240000300a00 */
[C---:B------:R-:W-:Y:S02]  /*dea0*/  IMAD.WIDE R236, R2.reuse, 0x4, R210 ;  /* 0x0000000402ec7825 */ /* 0x040fe400078e02d2 */
[----:B------:R-:W4:Y:S02]  /*deb0*/  LDL.LU.64 R206, [R1+0x208] ;  /* 0x0002080001ce7983 */ /* 0x000f240000300a00 */
[----:B------:R-:W-:-:S02]  /*dec0*/  IMAD.WIDE R16, R2, 0x4, R212 ;  /* 0x0000000402107825 */ /* 0x000fc400078e02d4 */
[----:B------:R-:W4:Y:S04]  /*ded0*/  LDL.LU.64 R208, [R1+0x210] ;  /* 0x0002100001d07983 */ /* 0x000f280000300a00 */
        /* <DEDUP_REMOVED lines=9> */
[----:B------:R-:W4:Y:S04]  /*df70*/  LDL.64 R12, [R1+0x120] ;  /* 0x00012000010c7983 */ /* 0x000f280000100a00 */
[----:B------:R-:W4:Y:S04]  /*df80*/  LDL.64 R36, [R1+0x428] ;  /* 0x0004280001247983 */ /* 0x000f280000100a00 */
[----:B------:R-:W4:Y:S04]  /*df90*/  LDL.64 R140, [R1+0x438] ;  /* 0x00043800018c7983 */ /* 0x000f280000100a00 */
[----:B------:R-:W4:Y:S04]  /*dfa0*/  LDL.64 R142, [R1+0x448] ;  /* 0x00044800018e7983 */ /* 0x000f280000100a00 */
[----:B------:R-:W4:Y:S01]  /*dfb0*/  LDL.64 R138, [R1+0x460] ;  /* 0x00046000018a7983 */ /* 0x000f220000100a00 */
[----:B------:R-:W-:-:S03]  /*dfc0*/  IMAD.WIDE R6, R2, 0x4, R26 ;  /* 0x0000000402067825 */ /* 0x000fc600078e021a */
[----:B------:R-:W4:Y:S04]  /*dfd0*/  LDL.64 R26, [R1+0x478] ;  /* 0x00047800011a7983 */ /* 0x000f280000100a00 */
[----:B------:R-:W4:Y:S04]  /*dfe0*/  LDL.64 R22, [R1+0x490] ;  /* 0x0004900001167983 */ /* 0x000f280000100a00 */
[----:B------:R-:W4:Y:S04]  /*dff0*/  LDL.64 R114, [R1+0x4a8] ;  /* 0x0004a80001727983 */ /* 0x000f280000100a00 */
[----:B------:R-:W4:Y:S04]  /*e000*/  LDL.64 R108, [R1+0x4c0] ;  /* 0x0004c000016c7983 */ /* 0x000f280000100a00 */
[----:B------:R-:W4:Y:S04]  /*e010*/  LDL.64 R102, [R1+0x4d0] ;  /* 0x0004d00001667983 */ /* 0x000f280000100a00 */
[----:B------:R-:W4:Y:S04]  /*e020*/  LDL.64 R96, [R1+0x4e0] ;  /* 0x0004e00001607983 */ /* 0x000f280000100a00 */
[----:B------:R-:W4:Y:S04]  /*e030*/  LDL.64 R90, [R1+0x4f0] ;  /* 0x0004f000015a7983 */ /* 0x000f280000100a00 */
[----:B------:R-:W4:Y:S04]  /*e040*/  LDL.64 R84, [R1+0x500] ;  /* 0x0005000001547983 */ /* 0x000f280000100a00 */
[----:B--2---:R-:W-:Y:S04]  /*e050*/  LDGSTS.E [R8+0x10000], desc[UR16][R62.64], P5 ;  /* 0x100000003e087fae */ /* 0x004fe8000a921850 */
[----:B---3--:R-:W-:Y:S04]  /*e060*/  LDGSTS.E [R8+0x10400], desc[UR16][R52.64], P5 ;  /* 0x1040000034087fae */ /* 0x008fe8000a921850 */
[----:B----4-:R-:W-:Y:S04]  /*e070*/  LDGSTS.E [R8+0x10800], desc[UR16][R46.64], P5 ;  /* 0x108000002e087fae */ /* 0x010fe8000a921850 */
[----:B------:R-:W-:Y:S04]  /*e080*/  LDGSTS.E [R8+0x10c00], desc[UR16][R12.64], P5 ;  /* 0x10c000000c087fae */ /* 0x000fe8000a921850 */
[----:B------:R-:W-:Y:S04]  /*e090*/  LDGSTS.E [R8+0x11000], desc[UR16][R36.64], P5 ;  /* 0x1100000024087fae */ /* 0x000fe8000a921850 */
[----:B------:R-:W-:Y:S04]  /*e0a0*/  LDGSTS.E [R8+0x11400], desc[UR16][R140.64], P5 ;  /* 0x114000008c087fae */ /* 0x000fe8000a921850 */
[----:B------:R-:W2:Y:S04]  /*e0b0*/  LDL.LU.64 R12, [R1+0x930] ;  /* 0x00093000010c7983 */ /* 0x000ea80000300a00 */
[----:B------:R-:W3:Y:S04]  /*e0c0*/  LDL.LU.64 R36, [R1+0x38] ;  /* 0x0000380001247983 */ /* 0x000ee80000300a00 */
[----:B------:R-:W4:Y:S04]  /*e0d0*/  LDL.LU.64 R140, [R1+0x928] ;  /* 0x00092800018c7983 */ /* 0x000f280000300a00 */
[----:B------:R-:W-:Y:S04]  /*e0e0*/  LDGSTS.E [R8+0x11800], desc[UR16][R142.64], P5 ;  /* 0x118000008e087fae */ /* 0x000fe8000a921850 */
[----:B------:R-:W-:Y:S04]  /*e0f0*/  LDGSTS.E [R8+0x11c00], desc[UR16][R138.64], P5 ;  /* 0x11c000008a087fae */ /* 0x000fe8000a921850 */
[----:B------:R1:W-:Y:S04]  /*e100*/  LDGSTS.E [R8+0x12000], desc[UR16][R26.64], P5 ;  /* 0x120000001a087fae */ /* 0x0003e8000a921850 */
[----:B------:R-:W2:Y:S04]  /*e110*/  LDL.LU.64 R142, [R1+0x920] ;  /* 0x00092000018e7983 */ /* 0x000ea80000300a00 */
[----:B------:R-:W3:Y:S04]  /*e120*/  LDL.LU.64 R138, [R1+0x918] ;  /* 0x00091800018a7983 */ /* 0x000ee80000300a00 */
[----:B------:R1:W-:Y:S01]  /*e130*/  LDGSTS.E [R8+0x12400], desc[UR16][R22.64], P5 ;  /* 0x1240000016087fae */ /* 0x0003e2000a921850 */
[C---:B------:R-:W-:Y:S01]  /*e140*/  IMAD.WIDE R212, R2.reuse, 0x4, R212 ;  /* 0x0000000402d47825 */ /* 0x040fe200078e02d4 */
[----:B-1----:R-:W1:Y:S02]  /*e150*/  LDC R26, c[0x0][0x230] ;  /* 0x00008c00ff1a7b82 */ /* 0x002e640000000800 */
[----:B------:R-:W-:Y:S04]  /*e160*/  LDGSTS.E [R8+0x12800], desc[UR16][R114.64], P5 ;  /* 0x1280000072087fae */ /* 0x000fe8000a921850 */
[----:B------:R-:W-:Y:S01]  /*e170*/  LDGSTS.E [R8+0x12c00], desc[UR16][R108.64], P5 ;  /* 0x12c000006c087fae */ /* 0x000fe2000a921850 */
[C---:B------:R-:W-:Y:S01]  /*e180*/  IMAD.WIDE R214, R2.reuse, 0x4, R214 ;  /* 0x0000000402d67825 */ /* 0x040fe200078e02d6 */
[----:B------:R-:W1:Y:S02]  /*e190*/  LDC R27, c[0x0][0x230] ;  /* 0x00008c00ff1b7b82 */ /* 0x000e640000000800 */
        /* <DEDUP_REMOVED lines=8> */
[----:B---3--:R-:W-:Y:S04]  /*e220*/  LDGSTS.E [R8+0x14000], desc[UR16][R138.64], P5 ;  /* 0x140000008a087fae */ /* 0x008fe8000a921850 */
[----:B--2---:R-:W-:Y:S04]  /*e230*/  LDGSTS.E [R8+0x14400], desc[UR16][R142.64], P5 ;  /* 0x144000008e087fae */ /* 0x004fe8000a921850 */
[----:B----4-:R-:W-:Y:S04]  /*e240*/  LDGSTS.E [R8+0x14800], desc[UR16][R140.64], P5 ;  /* 0x148000008c087fae */ /* 0x010fe8000a921850 */
[----:B------:R-:W2:Y:S04]  /*e250*/  LDL.LU R138, [R1+0x914] ;  /* 0x00091400018a7983 */ /* 0x000ea80000300800 */
[----:B------:R-:W3:Y:S04]  /*e260*/  LDL.LU R142, [R1+0x910] ;  /* 0x00091000018e7983 */ /* 0x000ee80000300800 */
[----:B------:R-:W4:Y:S04]  /*e270*/  LDL.LU.64 R140, [R1+0x908] ;  /* 0x00090800018c7983 */ /* 0x000f280000300a00 */
[----:B------:R-:W-:Y:S04]  /*e280*/  LDGSTS.E [R8+0x14c00], desc[UR16][R12.64], P5 ;  /* 0x14c000000c087fae */ /* 0x000fe8000a921850 */
[----:B------:R-:W-:Y:S04]  /*e290*/  LDGSTS.E [R8+0x15000], desc[UR16][R4.64], P5 ;  /* 0x1500000004087fae */ /* 0x000fe8000a921850 */
[----:B------:R-:W-:Y:S04]  /*e2a0*/  LDGSTS.E [R8+0x15400], desc[UR16][R250.64], P5 ;  /* 0x15400000fa087fae */ /* 0x000fe8000a921850 */
[----:B------:R-:W3:Y:S04]  /*e2b0*/  LDL.LU.64 R12, [R1+0x900] ;  /* 0x00090000010c7983 */ /* 0x000ee80000300a00 */
[----:B------:R-:W2:Y:S04]  /*e2c0*/  LDL.LU.64 R4, [R1+0x8f8] ;  /* 0x0008f80001047983 */ /* 0x000ea80000300a00 */
[----:B------:R-:W-:Y:S04]  /*e2d0*/  LDGSTS.E [R8+0x15800], desc[UR16][R244.64], P5 ;  /* 0x15800000f4087fae */ /* 0x000fe8000a921850 */
[----:B------:R-:W-:Y:S04]  /*e2e0*/  LDGSTS.E [R8+0x15c00], desc[UR16][R246.64], P5 ;  /* 0x15c00000f6087fae */ /* 0x000fe8000a921850 */
[----:B------:R-:W-:Y:S04]  /*e2f0*/  LDGSTS.E [R8+0x16000], desc[UR16][R124.64], P5 ;  /* 0x160000007c087fae */ /* 0x000fe8000a921850 */
[----:B------:R-:W-:Y:S04]  /*e300*/  LDGSTS.E [R8+0x16400], desc[UR16][R126.64], P5 ;  /* 0x164000007e087fae */ /* 0x000fe8000a921850 */
[----:B------:R-:W4:Y:S04]  /*e310*/  LDL.LU.64 R250, [R1+0x8f0] ;  /* 0x0008f00001fa7983 */ /* 0x000f280000300a00 */
[----:B------:R-:W-:Y:S04]  /*e320*/  LDGSTS.E [R8+0x16800], desc[UR16][R128.64], P5 ;  /* 0x1680000080087fae */ /* 0x000fe8000a921850 */
[----:B------:R-:W3:Y:S04]  /*e330*/  LDL.LU.64 R244, [R1+0x8e8] ;  /* 0x0008e80001f47983 */ /* 0x000ee80000300a00 */
        /* <DEDUP_REMOVED lines=10> */
[----:B------:R-:W3:Y:S04]  /*e3e0*/  LDL.LU.64 R132, [R1+0x8b8] ;  /* 0x0008b80001847983 */ /* 0x000ee80000300a00 */
[----:B------:R-:W3:Y:S04]  /*e3f0*/  LDL.LU.64 R134, [R1+0x8b0] ;  /* 0x0008b00001867983 */ /* 0x000ee80000300a00 */
[----:B------:R-:W3:Y:S04]  /*e400*/  LDL.LU.64 R136, [R1+0x8a8] ;  /* 0x0008a80001887983 */ /* 0x000ee80000300a00 */
[----:B------:R-:W3:Y:S04]  /*e410*/  LDL.LU.64 R248, [R1+0x8a0] ;  /* 0x0008a00001f87983 */ /* 0x000ee80000300a00 */
[----:B--2---:R-:W-:Y:S04]  /*e420*/  LDGSTS.E [R5+0x10100], desc[UR16][R38.64], P5 ;  /* 0x1010000026057fae */ /* 0x004fe8000a921850 */
[----:B------:R-:W-:Y:S04]  /*e430*/  LDGSTS.E [R5+0x10500], desc[UR16][R44.64], P5 ;  /* 0x105000002c057fae */ /* 0x000fe8000a921850 */
[----:B------:R-:W-:Y:S04]  /*e440*/  LDGSTS.E [R5+0x10900], desc[UR16][R240.64], P5 ;  /* 0x10900000f0057fae */ /* 0x000fe8000a921850 */
[----:B------:R-:W-:Y:S04]  /*e450*/  LDGSTS.E [R5+0x10d00], desc[UR16][R36.64], P5 ;  /* 0x10d0000024057fae */ /* 0x000fe8000a921850 */
[----:B------:R-:W-:Y:S04]  /*e460*/  LDGSTS.E [R5+0x11100], desc[UR16][R116.64], P5 ;  /* 0x1110000074057fae */ /* 0x000fe8000a921850 */
[----:B------:R-:W-:Y:S04]  /*e470*/  LDGSTS.E [R5+0x11500], desc[UR16][R118.64], P5 ;  /* 0x1150000076057fae */ /* 0x000fe8000a921850 */
[----:B------:R-:W-:Y:S04]  /*e480*/  LDGSTS.E [R5+0x11900], desc[UR16][R120.64], P5 ;  /* 0x1190000078057fae */ /* 0x000fe8000a921850 */
[----:B------:R-:W2:Y:S04]  /*e490*/  LDL.LU.64 R116, [R1+0x898] ;  /* 0x0008980001747983 */ /* 0x000ea80000300a00 */
[----:B------:R-:W2:Y:S04]  /*e4a0*/  LDL.LU.64 R118, [R1+0x890] ;  /* 0x0008900001767983 */ /* 0x000ea80000300a00 */
[----:B------:R-:W2:Y:S04]  /*e4b0*/  LDL.LU.64 R120, [R1+0x888] ;  /* 0x0008880001787983 */ /* 0x000ea80000300a00 */
[----:B------:R-:W-:Y:S04]  /*e4c0*/  LDGSTS.E [R5+0x11d00], desc[UR16][R122.64], P5 ;  /* 0x11d000007a057fae */ /* 0x000fe8000a921850 */
[----:B------:R-:W-:Y:S04]  /*e4d0*/  LDGSTS.E [R5+0x12100], desc[UR16][R176.64], P5 ;  /* 0x12100000b0057fae */ /* 0x000fe8000a921850 */
[----:B------:R-:W-:Y:S04]  /*e4e0*/  LDGSTS.E [R5+0x12500], desc[UR16][R186.64], P5 ;  /* 0x12500000ba057fae */ /* 0x000fe8000a921850 */
[----:B------:R-:W3:Y:S04]  /*e4f0*/  LDL.LU.64 R122, [R1+0x880] ;  /* 0x00088000017a7983 */ /* 0x000ee80000300a00 */
[----:B------:R-:W4:Y:S04]  /*e500*/  LDL.LU.64 R176, [R1+0x878] ;  /* 0x0008780001b07983 */ /* 0x000f280000300a00 */
[----:B------:R-:W2:Y:S04]  /*e510*/  LDL.LU.64 R186, [R1+0x408] ;  /* 0x0004080001ba7983 */ /* 0x000ea80000300a00 */
[----:B------:R-:W-:Y:S04]  /*e520*/  LDGSTS.E [R5+0x12900], desc[UR16][R184.64], P5 ;  /* 0x12900000b8057fae */ /* 0x000fe8000a921850 */
[----:B------:R-:W-:Y:S04]  /*e530*/  LDGSTS.E [R5+0x12d00], desc[UR16][R182.64], P5 ;  /* 0x12d00000b6057fae */ /* 0x000fe8000a921850 */
[----:B------:R-:W-:Y:S04]  /*e540*/  LDGSTS.E [R5+0x13100], desc[UR16][R180.64], P5 ;  /* 0x13100000b4057fae */ /* 0x000fe8000a921850 */
[----:B------:R-:W-:Y:S04]  /*e550*/  LDGSTS.E [R5+0x13500], desc[UR16][R178.64], P5 ;  /* 0x13500000b2057fae */ /* 0x000fe8000a921850 */
[----:B------:R-:W3:Y:S01]  /*e560*/  LDL.LU.64 R184, [R1+0x400] ;  /* 0x0004000001b87983 */ /* 0x000ee20000300a00 */
[----:B------:R-:W-:-:S03]  /*e570*/  IMAD.WIDE R220, R2, 0x4, R220 ;  /* 0x0000000402dc7825 */ /* 0x000fc600078e02dc */
        /* <DEDUP_REMOVED lines=10> */
[----:B------:R-:W-:Y:S04]  /*e620*/  STL.64 [R1+0x7c0], R6 ;  /* 0x0007c00601007387 */ /* 0x000fe80000100a00 */
[----:B------:R-:W-:Y:S04]  /*e630*/  LDGSTS.E [R5+0x14900], desc[UR16][R166.64], P5 ;  /* 0x14900000a6057fae */ /* 0x000fe8000a921850 */
[----:B------:R-:W-:Y:S04]  /*e640*/  STL.64 [R1+0x860], R212 ;  /* 0x000860d401007387 */ /* 0x000fe80000100a00 */
[----:B------:R-:W-:Y:S04]  /*e650*/  LDGSTS.E [R5+0x14d00], desc[UR16][R164.64], P5 ;  /* 0x14d00000a4057fae */ /* 0x000fe8000a921850 */
[----:B------:R1:W-:Y:S04]  /*e660*/  STL.64 [R1+0x848], R214 ;  /* 0x000848d601007387 */ /* 0x0003e80000100a00 */
[----:B------:R-:W-:Y:S04]  /*e670*/  LDGSTS.E [R5+0x15100], desc[UR16][R162.64], P5 ;  /* 0x15100000a2057fae */ /* 0x000fe8000a921850 */
[----:B------:R-:W-:Y:S04]  /*e680*/  STL.64 [R1+0x830], R216 ;  /* 0x000830d801007387 */ /* 0x000fe80000100a00 */
[----:B------:R-:W-:Y:S04]  /*e690*/  LDGSTS.E [R5+0x15500], desc[UR16][R160.64], P5 ;  /* 0x15500000a0057fae */ /* 0x000fe8000a921850 */
[----:B------:R-:W-:Y:S04]  /*e6a0*/  STL.64 [R1+0x818], R218 ;  /* 0x000818da01007387 */ /* 0x000fe80000100a00 */
        /* <DEDUP_REMOVED lines=9> */
[----:B------:R-:W-:Y:S04]  /*e740*/  LDGSTS.E [R5+0x16d00], desc[UR16][R148.64], P5 ;  /* 0x16d0000094057fae */ /* 0x000fe8000a921850 */
[----:B------:R-:W-:Y:S04]  /*e750*/  LDGSTS.E [R5+0x17100], desc[UR16][R112.64], P5 ;  /* 0x1710000070057fae */ /* 0x000fe8000a921850 */
[----:B------:R-:W-:Y:S01]  /*e760*/  LDGSTS.E [R5+0x17500], desc[UR16][R146.64], P5 ;  /* 0x1750000092057fae */ /* 0x000fe2000a921850 */
[----:B------:R-:W-:-:S03]  /*e770*/  IMAD.WIDE R242, R2, 0x4, R242 ;  /* 0x0000000402f27825 */ /* 0x000fc600078e02f2 */
        /* <DEDUP_REMOVED lines=16> */
[----:B------:R1:W-:Y:S04]  /*e880*/  LDGSTS.E [R3+0x13a00], desc[UR16][R30.64], P5 ;  /* 0x13a000001e037fae */ /* 0x0003e8000a921850 */
[----:B------:R-:W-:Y:S04]  /*e890*/  LDGSTS.E [R3+0x13e00], desc[UR16][R86.64], P5 ;  /* 0x13e0000056037fae */ /* 0x000fe8000a921850 */
[----:B------:R-:W-:Y:S04]  /*e8a0*/  LDGSTS.E [R3+0x14200], desc[UR16][R42.64], P5 ;  /* 0x142000002a037fae */ /* 0x000fe8000a921850 */
[----:B------:R-:W-:Y:S01]  /*e8b0*/  LDGSTS.E [R3+0x14600], desc[UR16][R82.64], P5 ;  /* 0x1460000052037fae */ /* 0x000fe2000a921850 */
[C---:B------:R-:W-:Y:S01]  /*e8c0*/  IMAD.WIDE R238, R2.reuse, 0x4, R238 ;  /* 0x0000000402ee7825 */ /* 0x040fe200078e02ee */
[----:B-1----:R-:W1:Y:S02]  /*e8d0*/  LDC R30, c[0x0][0x230] ;  /* 0x00008c00ff1e7b82 */ /* 0x002e640000000800 */
[----:B------:R-:W-:Y:S04]  /*e8e0*/  LDGSTS.E [R3+0x14a00], desc[UR16][R54.64], P5 ;  /* 0x14a0000036037fae */ /* 0x000fe8000a921850 */
[----:B------:R-:W-:Y:S01]  /*e8f0*/  LDGSTS.E [R3+0x14e00], desc[UR16][R60.64], P5 ;  /* 0x14e000003c037fae */ /* 0x000fe2000a921850 */
[C---:B------:R-:W-:Y:S01]  /*e900*/  IMAD.WIDE R188, R2.reuse, 0x4, R188 ;  /* 0x0000000402bc7825 */ /* 0x040fe200078e02bc */
[----:B------:R-:W1:Y:S02]  /*e910*/  LDC R31, c[0x0][0x230] ;  /* 0x00008c00ff1f7b82 */ /* 0x000e640000000800 */
        /* <DEDUP_REMOVED lines=10> */
[----:B------:R2:W-:Y:S04]  /*e9c0*/  LDGSTS.E [R3+0x17a00], desc[UR16][R20.64], P5 ;  /* 0x17a0000014037fae */ /* 0x0005e8000a921850 */
[----:B------:R3:W-:Y:S04]  /*e9d0*/  LDGSTS.E [R3+0x17e00], desc[UR16][R6.64], P5 ;  /* 0x17e0000006037fae */ /* 0x0007e8000a921850 */
[----:B------:R-:W-:Y:S01]  /*e9e0*/  LDGSTS.E [R0+0x10300], desc[UR16][R56.64], P5 ;  /* 0x1030000038007fae */ /* 0x000fe2000a921850 */
[----:B------:R-:W-:Y:S01]  /*e9f0*/  IMAD.WIDE R190, R2, 0x4, R190 ;  /* 0x0000000402be7825 */ /* 0x000fe200078e02be */
[----:B-1----:R-:W1:Y:S02]  /*ea00*/  LDC R29, c[0x0][0x230] ;  /* 0x00008c00ff1d7b82 */ /* 0x002e640000000800 */
[----:B------:R-:W-:Y:S04]  /*ea10*/  LDGSTS.E [R0+0x10700], desc[UR16][R48.64], P5 ;  /* 0x1070000030007fae */ /* 0x000fe8000a921850 */
[----:B------:R-:W-:Y:S01]  /*ea20*/  LDGSTS.E [R0+0x10b00], desc[UR16][R40.64], P5 ;  /* 0x10b0000028007fae */ /* 0x000fe2000a921850 */
[----:B--2---:R-:W-:-:S03]  /*ea30*/  IMAD.WIDE R186, R4, 0x4, R186 ;  /* 0x0000000404ba7825 */ /* 0x004fc600078e02ba */
[----:B------:R-:W-:Y:S01]  /*ea40*/  LDGSTS.E [R0+0x10f00], desc[UR16][R32.64], P5 ;  /* 0x10f0000020007fae */ /* 0x000fe2000a921850 */
[----:B------:R-:W2:Y:S03]  /*ea50*/  LDC R21, c[0x0][0x230] ;  /* 0x00008c00ff157b82 */ /* 0x000ea60000000800 */
[----:B------:R2:W-:Y:S04]  /*ea60*/  STL.64 [R1+0x7d8], R186 ;  /* 0x0007d8ba01007387 */ /* 0x0005e80000100a00 */
[----:B------:R-:W2:Y:S01]  /*ea70*/  LDL.LU.64 R150, [R1+0x318] ;  /* 0x0003180001967983 */ /* 0x000ea20000300a00 */
[C---:B----4-:R-:W-:Y:S01]  /*ea80*/  IMAD.WIDE R176, R4.reuse, 0x4, R176 ;  /* 0x0000000404b07825 */ /* 0x050fe200078e02b0 */
[----:B------:R-:W4:Y:S02]  /*ea90*/  LDC R28, c[0x0][0x230] ;  /* 0x00008c00ff1c7b82 */ /* 0x000f240000000800 */
[----:B------:R-:W4:Y:S04]  /*eaa0*/  LDL.LU.64 R148, [R1+0x310] ;  /* 0x0003100001947983 */ /* 0x000f280000300a00 */
[----:B------:R-:W4:Y:S01]  /*eab0*/  LDL.LU.64 R156, [R1+0x3e8] ;  /* 0x0003e800019c7983 */ /* 0x000f220000300a00 */
[----:B---3--:R-:W-:-:S03]  /*eac0*/  IMAD.WIDE R184, R4, 0x4, R184 ;  /* 0x0000000404b87825 */ /* 0x008fc600078e02b8 */
[----:B------:R-:W-:Y:S01]  /*ead0*/  LDGSTS.E [R0+0x11300], desc[UR16][R24.64], P5 ;  /* 0x1130000018007fae */ /* 0x000fe2000a921850 */
[----:B------:R-:W-:-:S03]  /*eae0*/  IMAD.WIDE R182, R4, 0x4, R182 ;  /* 0x0000000404b67825 */ /* 0x000fc600078e02b6 */
[----:B------:R-:W-:Y:S01]  /*eaf0*/  STL.64 [R1+0x7e0], R184 ;  /* 0x0007e0b801007387 */ /* 0x000fe20000100a00 */
[----:B------:R-:W-:-:S03]  /*eb00*/  IMAD.WIDE R180, R4, 0x4, R180 ;  /* 0x0000000404b47825 */ /* 0x000fc600078e02b4 */
[----:B------:R-:W-:Y:S04]  /*eb10*/  STL.64 [R1+0x7f0], R182 ;  /* 0x0007f0b601007387 */ /* 0x000fe80000100a00 */
[----:B------:R-:W-:Y:S01]  /*eb20*/  STL.64 [R1+0x7f8], R180 ;  /* 0x0007f8b401007387 */ /* 0x000fe20000100a00 */
[----:B------:R-:W-:-:S03]  /*eb30*/  IMAD.WIDE R178, R4, 0x4, R178 ;  /* 0x0000000404b27825 */ /* 0x000fc600078e02b2 */
[----:B------:R-:W3:Y:S04]  /*eb40*/  LDL.LU.64 R154, [R1+0x3e0] ;  /* 0x0003e000019a7983 */ /* 0x000ee80000300a00 */
[----:B------:R-:W3:Y:S04]  /*eb50*/  LDL.LU.64 R152, [R1+0x3d8] ;  /* 0x0003d80001987983 */ /* 0x000ee80000300a00 */
[----:B------:R-:W-:Y:S04]  /*eb60*/  STL.64 [R1+0x808], R178 ;  /* 0x000808b201007387 */ /* 0x000fe80000100a00 */
[----:B------:R-:W-:Y:S04]  /*eb70*/  STL.64 [R1+0x810], R176 ;  /* 0x000810b001007387 */ /* 0x000fe80000100a00 */
[----:B------:R-:W-:Y:S01]  /*eb80*/  LDGSTS.E [R0+0x11700], desc[UR16][R16.64], P5 ;  /* 0x1170000010007fae */ /* 0x000fe2000a921850 */
[----:B------:R-:W-:-:S03]  /*eb90*/  IMAD.WIDE R192, R2, 0x4, R192 ;  /* 0x0000000402c07825 */ /* 0x000fc600078e02c0 */
        /* <DEDUP_REMOVED lines=34> */
[----:B------:R-:W-:Y:S01]  /*edc0*/  LDGSTS.E [R0+0x17f00], desc[UR16][R226.64], P5 ;  /* 0x17f00000e2007fae */ /* 0x000fe2000a921850 */
[----:B--2---:R-:W-:-:S04]  /*edd0*/  IMAD.WIDE R174, R4, 0x4, R150 ;  /* 0x0000000404ae7825 */ /* 0x004fc800078e0296 */
[C---:B----4-:R-:W-:Y:S01]  /*ede0*/  IMAD.WIDE R172, R4.reuse, 0x4, R148 ;  /* 0x0000000404ac7825 */ /* 0x050fe200078e0294 */
[----:B------:R-:W2:Y:S04]  /*edf0*/  LDL.LU.64 R150, [R1+0x3d0] ;  /* 0x0003d00001967983 */ /* 0x000ea80000300a00 */
[----:B------:R-:W4:Y:S04]  /*ee00*/  LDL.LU.64 R148, [R1+0x308] ;  /* 0x0003080001947983 */ /* 0x000f280000300a00 */
[----:B------:R-:W-:Y:S04]  /*ee10*/  STL.64 [R1+0x820], R174 ;  /* 0x000820ae01007387 */ /* 0x000fe80000100a00 */
[----:B------:R-:W-:Y:S04]  /*ee20*/  STL.64 [R1+0x828], R172 ;  /* 0x000828ac01007387 */ /* 0x000fe80000100a00 */
[----:B------:R-:W4:Y:S01]  /*ee30*/  LDL.LU.64 R160, [R1+0x300] ;  /* 0x0003000001a07983 */ /* 0x000f220000300a00 */
[----:B------:R-:W-:-:S03]  /*ee40*/  IMAD.WIDE R170, R4, 0x4, R156 ;  /* 0x0000000404aa7825 */ /* 0x000fc600078e029c */
[----:B------:R-:W4:Y:S04]  /*ee50*/  LDL.LU.64 R158, [R1+0x2f8] ;  /* 0x0002f800019e7983 */ /* 0x000f280000300a00 */
[----:B------:R-:W4:Y:S01]  /*ee60*/  LDL.LU.64 R156, [R1+0x2f0] ;  /* 0x0002f000019c7983 */ /* 0x000f220000300a00 */
[----:B---3--:R-:W-:-:S04]  /*ee70*/  IMAD.WIDE R168, R4, 0x4, R154 ;  /* 0x0000000404a87825 */ /* 0x008fc800078e029a */
[----:B------:R-:W-:Y:S01]  /*ee80*/  IMAD.WIDE R166, R4, 0x4, R152 ;  /* 0x0000000404a67825 */ /* 0x000fe200078e0298 */
[----:B------:R-:W3:Y:S04]  /*ee90*/  LDL.LU.64 R154, [R1+0x3c8] ;  /* 0x0003c800019a7983 */ /* 0x000ee80000300a00 */
[----:B------:R-:W-:Y:S04]  /*eea0*/  STL.64 [R1+0x838], R170 ;  /* 0x000838aa01007387 */ /* 0x000fe80000100a00 */
[----:B------:R-:W-:Y:S04]  /*eeb0*/  STL.64 [R1+0x840], R168 ;  /* 0x000840a801007387 */ /* 0x000fe80000100a00 */
[----:B------:R-:W-:Y:S04]  /*eec0*/  STL.64 [R1+0x850], R166 ;  /* 0x000850a601007387 */ /* 0x000fe80000100a00 */
[----:B------:R-:W3:Y:S01]  /*eed0*/  LDL.LU.64 R152, [R1+0x3c0] ;  /* 0x0003c00001987983 */ /* 0x000ee20000300a00 */
[----:B------:R-:W-:-:S03]  /*eee0*/  ISETP.GE.U32.AND P5, PT, R9, 0x7fffff1f, PT ;  /* 0x7fffff1f0900780c */ /* 0x000fc60003fa6070 */
[----:B------:R-:W0:Y:S01]  /*eef0*/  LDGDEPBAR ;  /* 0x00000000000079af */ /* 0x000e220000000000 */
[C---:B--2---:R-:W-:Y:S01]  /*ef00*/  IMAD.WIDE R164, R4.reuse, 0x4, R150 ;  /* 0x0000000404a47825 */ /* 0x044fe200078e0296 */
[----:B------:R-:W-:Y:S03]  /*ef10*/  BAR.SYNC.DEFER_BLOCKING 0x0 ;  /* 0x0000000000007b1d */ /* 0x000fe60000010000 */
[----:B----4-:R-:W-:-:S03]  /*ef20*/  IMAD.WIDE R162, R4, 0x4, R148 ;  /* 0x0000000404a27825 */ /* 0x010fc600078e0294 */
[----:B------:R-:W2:Y:S04]  /*ef30*/  LDL.LU.64 R150, [R1+0x3b8] ;  /* 0x0003b80001967983 */ /* 0x000ea80000300a00 */
[----:B------:R-:W4:Y:S01]  /*ef40*/  LDL.LU.64 R148, [R1+0x3b0] ;  /* 0x0003b00001947983 */ /* 0x000f220000300a00 */
[----:B------:R-:W-:-:S03]  /*ef50*/  IMAD.WIDE R160, R4, 0x4, R160 ;  /* 0x0000000404a07825 */ /* 0x000fc600078e02a0 */
[----:B------:R-:W-:Y:S04]  /*ef60*/  STL.64 [R1+0x858], R164 ;  /* 0x000858a401007387 */ /* 0x000fe80000100a00 */
[----:B------:R-:W-:Y:S04]  /*ef70*/  STL.64 [R1+0x868], R162 ;  /* 0x000868a201007387 */ /* 0x000fe80000100a00 */
[----:B------:R-:W-:Y:S04]  /*ef80*/  STL.64 [R1+0x870], R160 ;  /* 0x000870a001007387 */ /* 0x000fe80000100a00 */
[----:B------:R-:W3:Y:S01]  /*ef90*/  LDL.LU.64 R68, [R1+0x3a8] ;  /* 0x0003a80001447983 */ /* 0x000ee20000300a00 */
[----:B------:R-:W-:-:S03]  /*efa0*/  VIADD R9, R138, 0xffffff5d ;  /* 0xffffff5d8a097836 */ /* 0x000fc60000000000 */
[----:B------:R-:W2:Y:S04]  /*efb0*/  LDL.LU.64 R74, [R1+0x3a0] ;  /* 0x0003a000014a7983 */ /* 0x000ea80000300a00 */
[----:B------:R-:W4:Y:S04]  /*efc0*/  LDL.LU.64 R104, [R1+0x398] ;  /* 0x0003980001687983 */ /* 0x000f280000300a00 */
[----:B------:R-:W-:Y:S01]  /*efd0*/  @!PT LDS RZ, [RZ] ;  /* 0x00000000fffff984 */ /* 0x000fe20000000800 */
[----:B------:R-:W-:Y:S01]  /*efe0*/  @!PT LDS RZ, [RZ] ;  /* 0x00000000fffff984 */ /* 0x000fe20000000800 */
[----:B------:R-:W-:Y:S01]  /*eff0*/  @!PT LDS RZ, [RZ] ;  /* 0x00000000fffff984 */ /* 0x000fe20000000800 */
[----:B------:R-:W-:Y:S01]  /*f000*/  LDGSTS.E [R250+0x70000], desc[UR16][R186.64], !P4 ;  /* 0x70000000bafa7fae */ /* 0x000fe2000e121850 */
[----:B---3--:R-:W-:Y:S01]  /*f010*/  IMAD.WIDE R138, R4, 0x4, R68 ;  /* 0x00000004048a7825 */ /* 0x008fe200078e0244 */
[----:B------:R-:W-:-:S02]  /*f020*/  ISETP.GE.U32.AND P4, PT, R9, 0x7fffff1e, PT ;  /* 0x7fffff1e0900780c */ /* 0x000fc40003f86070 */
[----:B------:R-:W3:Y:S04]  /*f030*/  LDL.LU.64 R68, [R1+0x390] ;  /* 0x0003900001447983 */ /* 0x000ee80000300a00 */
[----:B------:R-:W4:Y:S04]  /*f040*/  LDL.LU.64 R98, [R1+0x388] ;  /* 0x0003880001627983 */ /* 0x000f280000300a00 */
[----:B------:R-:W4:Y:S01]  /*f050*/  LDL.LU.64 R92, [R1+0x2e8] ;  /* 0x0002e800015c7983 */ /* 0x000f220000300a00 */
[----:B------:R-:W-:Y:S02]  /*f060*/  VIADD R9, R140, 0xffffff5c ;  /* 0xffffff5c8c097836 */ /* 0x000fe40000000000 */
[----:B------:R-:W-:Y:S01]  /*f070*/  IMAD.WIDE R146, R4, 0x4, R122 ;  /* 0x0000000404927825 */ /* 0x000fe200078e027a */
[----:B------:R-:W-:Y:S02]  /*f080*/  LDGSTS.E [R250+0x70004], desc[UR16][R184.64], !P2 ;  /* 0x70004000b8fa7fae */ /* 0x000fe4000d121850 */
[----:B------:R-:W-:Y:S01]  /*f090*/  ISETP.GE.U32.AND P2, PT, R9, 0x7fffff1d, PT ;  /* 0x7fffff1d0900780c */ /* 0x000fe20003f46070 */
[----:B------:R-:W-:Y:S01]  /*f0a0*/  VIADD R9, R142, 0xffffff7a ;  /* 0xffffff7a8e097836 */ /* 0x000fe20000000000 */
[----:B------:R-:W4:Y:S01]  /*f0b0*/  LDL.LU.64 R86, [R1+0x2e0] ;  /* 0x0002e00001567983 */ /* 0x000f220000300a00 */
[----:B--2---:R-:W-:Y:S01]  /*f0c0*/  IMAD.WIDE R122, R4, 0x4, R74 ;  /* 0x00000004047a7825 */ /* 0x004fe200078e024a */
[----:B------:R-:W-:-:S02]  /*f0d0*/  IADD3 R20, R141, -0x85, RZ ;  /* 0xffffff7b8d147810 */ /* 0x000fc40007ffe0ff */
[----:B------:R-:W2:Y:S01]  /*f0e0*/  LDL.LU.64 R80, [R1+0x2d8] ;  /* 0x0002d80001507983 */ /* 0x000ea20000300a00 */
[----:B------:R-:W-:-:S03]  /*f0f0*/  IMAD.WIDE R142, R4, 0x4, R118 ;  /* 0x00000004048e7825 */ /* 0x000fc600078e0276 */
[----:B------:R-:W2:Y:S01]  /*f100*/  LDL.LU.64 R74, [R1+0x2d0] ;  /* 0x0002d000014a7983 */ /* 0x000ea20000300a00 */
[----:B------:R-:W-:-:S03]  /*f110*/  IMAD.WIDE R140, R4, 0x4, R116 ;  /* 0x00000004048c7825 */ /* 0x000fc600078e0274 */
[----:B------:R-:W-:Y:S01]  /*f120*/  LDGSTS.E [R250+0x70008], desc[UR16][R182.64], !P3 ;  /* 0x70008000b6fa7fae */ /* 0x000fe2000d921850 */
[----:B---3--:R-:W-:-:S04]  /*f130*/  IMAD.WIDE R118, R4, 0x4, R68 ;  /* 0x0000000404767825 */ /* 0x008fc800078e0244 */
[C---:B----4-:R-:W-:Y:S01]  /*f140*/  IMAD.WIDE R116, R4.reuse, 0x4, R98 ;  /* 0x0000000404747825 */ /* 0x050fe200078e0262 */
[----:B------:R-:W3:Y:S03]  /*f150*/  LDL.LU.64 R68, [R1+0x380] ;  /* 0x0003800001447983 */ /* 0x000ee60000300a00 */
[C---:B------:R-:W-:Y:S01]  /*f160*/  IMAD.WIDE R114, R4.reuse, 0x4, R92 ;  /* 0x0000000404727825 */ /* 0x040fe200078e025c */
[----:B------:R-:W4:Y:S04]  /*f170*/  LDL.LU.64 R98, [R1+0x378] ;  /* 0x0003780001627983 */ /* 0x000f280000300a00 */
[----:B------:R-:W4:Y:S01]  /*f180*/  LDL.LU.64 R92, [R1+0x370] ;  /* 0x00037000015c7983 */ /* 0x000f220000300a00 */
[----:B------:R-:W-:-:S04]  /*f190*/  IMAD.WIDE R112, R4, 0x4, R86 ;  /* 0x0000000404707825 */ /* 0x000fc800078e0256 */
[C---:B--2---:R-:W-:Y:S01]  /*f1a0*/  IMAD.WIDE R110, R4.reuse, 0x4, R80 ;  /* 0x00000004046e7825 */ /* 0x044fe200078e0250 */
[----:B------:R-:W2:Y:S03]  /*f1b0*/  LDL.LU.64 R86, [R1+0x368] ;  /* 0x0003680001567983 */ /* 0x000ea60000300a00 */
[C---:B------:R-:W-:Y:S01]  /*f1c0*/  IMAD.WIDE R108, R4.reuse, 0x4, R74 ;  /* 0x00000004046c7825 */ /* 0x040fe200078e024a */
[----:B------:R-:W2:Y:S04]  /*f1d0*/  LDL.LU.64 R80, [R1+0x2c8] ;  /* 0x0002c80001507983 */ /* 0x000ea80000300a00 */
[----:B------:R-:W2:Y:S01]  /*f1e0*/  LDL.LU.64 R74, [R1+0x2c0] ;  /* 0x0002c000014a7983 */ /* 0x000ea20000300a00 */
[----:B------:R-:W-:Y:S01]  /*f1f0*/  IMAD.WIDE R144, R4, 0x4, R120 ;  /* 0x0000000404907825 */ /* 0x000fe200078e0278 */
[----:B------:R-:W-:-:S02]  /*f200*/  ISETP.GE.U32.AND P3, PT, R20, 0x7fffff3c, PT ;  /* 0x7fffff3c1400780c */ /* 0x000fc40003f66070 */
[----:B------:R-:W-:Y:S01]  /*f210*/  LDGSTS.E [R250+0x7000c], desc[UR16][R180.64], !P1 ;  /* 0x7000c000b4fa7fae */ /* 0x000fe2000c921850 */
[----:B---3--:R-:W-:-:S04]  /*f220*/  IMAD.WIDE R106, R4, 0x4, R68 ;  /* 0x00000004046a7825 */ /* 0x008fc800078e0244 */
[C---:B----4-:R-:W-:Y:S01]  /*f230*/  IMAD.WIDE R102, R4.reuse, 0x4, R92 ;  /* 0x0000000404667825 */ /* 0x050fe200078e025c */
[----:B------:R-:W3:Y:S04]  /*f240*/  LDL.LU.64 R68, [R1+0x2b8] ;  /* 0x0002b80001447983 */ /* 0x000ee80000300a00 */
[----:B------:R-:W4:Y:S04]  /*f250*/  LDL.LU.64 R92, [R1+0x2b0] ;  /* 0x0002b000015c7983 */ /* 0x000f280000300a00 */
[----:B------:R-:W4:Y:S01]  /*f260*/  LDL.LU.64 R64, [R1+0x360] ;  /* 0x0003600001407983 */ /* 0x000f220000300a00 */
[----:B--2---:R-:W-:-:S03]  /*f270*/  IMAD.WIDE R100, R4, 0x4, R86 ;  /* 0x0000000404647825 */ /* 0x004fc600078e0256 */
[----:B------:R-:W2:Y:S01]  /*f280*/  LDL.LU.64 R70, [R1+0x358] ;  /* 0x0003580001467983 */ /* 0x000ea20000300a00 */
[----:B------:R-:W-:-:S03]  /*f290*/  IMAD.WIDE R120, R4, 0x4, R104 ;  /* 0x0000000404787825 */ /* 0x000fc600078e0268 */
[----:B------:R-:W2:Y:S01]  /*f2a0*/  LDL.LU.64 R86, [R1+0x350] ;  /* 0x0003500001567983 */ /* 0x000ea20000300a00 */
[----:B------:R-:W-:-:S03]  /*f2b0*/  IMAD.WIDE R96, R4, 0x4, R74 ;  /* 0x0000000404607825 */ /* 0x000fc600078e024a */
[----:B------:R-:W2:Y:S01]  /*f2c0*/  LDL.LU.64 R74, [R1+0x348] ;  /* 0x00034800014a7983 */ /* 0x000ea20000300a00 */
[----:B------:R-:W-:-:S04]  /*f2d0*/  IMAD.WIDE R104, R4, 0x4, R98 ;  /* 0x0000000404687825 */ /* 0x000fc800078e0262 */
[----:B------:R-:W-:Y:S01]  /*f2e0*/  VIADD R20, R22, 0xffffff79 ;  /* 0xffffff7916147836 */ /* 0x000fe20000000000 */
[----:B------:R-:W-:Y:S01]  /*f2f0*/  ISETP.GE.U32.AND P1, PT, R9, 0x7fffff3b, PT ;  /* 0x7fffff3b0900780c */ /* 0x000fe20003f26070 */
[C---:B------:R-:W-:Y:S01]  /*f300*/  IMAD.WIDE R98, R4.reuse, 0x4, R80 ;  /* 0x0000000404627825 */ /* 0x040fe200078e0250 */
[----:B------:R-:W1:Y:S01]  /*f310*/  LDC R22, c[0x0][0x230] ;  /* 0x00008c00ff167b82 */ /* 0x000e620000000800 */
[----:B------:R-:W2:Y:S04]  /*f320*/  LDL.LU.64 R80, [R1+0x2a8] ;  /* 0x0002a80001507983 */ /* 0x000ea80000300a00 */
[----:B------:R-:W-:Y:S01]  /*f330*/  LDGSTS.E [R250+0x74000], desc[UR16][R178.64], !P6 ;  /* 0x74000000b2fa7fae */ /* 0x000fe2000f121850 */
[----:B---3--:R-:W-:-:S04]  /*f340*/  IMAD.WIDE R94, R4, 0x4, R68 ;  /* 0x00000004045e7825 */ /* 0x008fc800078e0244 */
[C---:B----4-:R-:W-:Y:S01]  /*f350*/  IMAD.WIDE R90, R4.reuse, 0x4, R64 ;  /* 0x00000004045a7825 */ /* 0x050fe200078e0240 */
[----:B------:R-:W3:Y:S04]  /*f360*/  LDL.LU.64 R68, [R1+0x2a0] ;  /* 0x0002a00001447983 */ /* 0x000ee80000300a00 */
[----:B------:R-:W4:Y:S04]  /*f370*/  LDL.LU.64 R76, [R1+0x298] ;  /* 0x00029800014c7983 */ /* 0x000f280000300a00 */
[----:B------:R-:W4:Y:S01]  /*f380*/  LDL.LU.64 R64, [R1+0x290] ;  /* 0x0002900001407983 */ /* 0x000f220000300a00 */
[----:B--2---:R-:W-:-:S04]  /*f390*/  IMAD.WIDE R88, R4, 0x4, R70 ;  /* 0x0000000404587825 */ /* 0x004fc800078e0246 */
[----:B------:R-:W-:-:S04]  /*f3a0*/  IMAD.WIDE R84, R4, 0x4, R74 ;  /* 0x0000000404547825 */ /* 0x000fc800078e024a */
[----:B------:R-:W-:Y:S01]  /*f3b0*/  IMAD.WIDE R82, R4, 0x4, R80 ;  /* 0x0000000404527825 */ /* 0x000fe200078e0250 */
[----:B------:R-:W2:Y:S04]  /*f3c0*/  LDL.LU.64 R74, [R1+0x340] ;  /* 0x00034000014a7983 */ /* 0x000ea80000300a00 */
[----:B------:R-:W2:Y:S04]  /*f3d0*/  LDL.LU.64 R66, [R1+0x338] ;  /* 0x0003380001427983 */ /* 0x000ea80000300a00 */
[----:B------:R-:W2:Y:S01]  /*f3e0*/  LDL.LU.64 R70, [R1+0x330] ;  /* 0x0003300001467983 */ /* 0x000ea20000300a00 */
[----:B------:R-:W-:-:S02]  /*f3f0*/  VIADD R9, R26, 0xffffff78 ;  /* 0xffffff781a097836 */ /* 0x000fc40000000000 */
[----:B------:R-:W1:Y:S01]  /*f400*/  LDC R26, c[0x0][0x230] ;  /* 0x00008c00ff1a7b82 */ /* 0x000e620000000800 */
[----:B------:R-:W-:Y:S01]  /*f410*/  ISETP.GE.U32.AND P6, PT, R20, 0x7fffff3a, PT ;  /* 0x7fffff3a1400780c */ /* 0x000fe20003fc6070 */
[----:B------:R-:W-:Y:S01]  /*f420*/  LDGSTS.E [R250+0x74004], desc[UR16][R176.64], !P5 ;  /* 0x74004000b0fa7fae */ /* 0x000fe2000e921850 */
[----:B------:R-:W-:Y:S01]  /*f430*/  VIADD R20, R27, 0xffffff5b ;  /* 0xffffff5b1b147836 */ /* 0x000fe20000000000 */
[----:B------:R-:W-:Y:S01]  /*f440*/  ISETP.GE.U32.AND P5, PT, R9, 0x7fffff39, PT ;  /* 0x7fffff390900780c */ /* 0x000fe20003fa6070 */
[----:B-1----:R-:W-:Y:S01]  /*f450*/  VIADD R9, R29, 0xffffff5a ;  /* 0xffffff5a1d097836 */ /* 0x002fe20000000000 */
[----:B------:R-:W-:Y:S02]  /*f460*/  LDGSTS.E [R250+0x74008], desc[UR16][R174.64], !P4 ;  /* 0x74008000aefa7fae */ /* 0x000fe4000e121850 */
[----:B------:R-:W1:Y:S01]  /*f470*/  LDC R27, c[0x0][0x230] ;  /* 0x00008c00ff1b7b82 */ /* 0x000e620000000800 */
[----:B------:R-:W-:Y:S01]  /*f480*/  ISETP.GE.U32.AND P4, PT, R20, 0x7fffff1c, PT ;  /* 0x7fffff1c1400780c */ /* 0x000fe20003f86070 */
[----:B------:R-:W-:Y:S01]  /*f490*/  LDGSTS.E [R250+0x7400c], desc[UR16][R172.64], !P2 ;  /* 0x7400c000acfa7fae */ /* 0x000fe2000d121850 */
[----:B------:R-:W-:Y:S01]  /*f4a0*/  ISETP.GE.U32.AND P2, PT, R9, 0x7fffff1b, PT ;  /* 0x7fffff1b0900780c */ /* 0x000fe20003f46070 */
[----:B------:R-:W-:-:S04]  /*f4b0*/  VIADD R20, R23, 0xffffff58 ;  /* 0xffffff5817147836 */ /* 0x000fc80000000000 */
[----:B------:R-:W1:Y:S01]  /*f4c0*/  LDC R29, c[0x0][0x230] ;  /* 0x00008c00ff1d7b82 */ /* 0x000e620000000800 */
[----:B------:R-:W-:Y:S01]  /*f4d0*/  IADD3 R9, R21, -0xa7, RZ ;  /* 0xffffff5915097810 */ /* 0x000fe20007ffe0ff */
[----:B------:R-:W-:Y:S06]  /*f4e0*/  LDGSTS.E [R249+0x70000], desc[UR16][R170.64], !P3 ;  /* 0x70000000aaf97fae */ /* 0x000fec000d921850 */
[----:B------:R-:W1:Y:S01]  /*f4f0*/  LDC R23, c[0x0][0x230] ;  /* 0x00008c00ff177b82 */ /* 0x000e620000000800 */
[----:B------:R-:W-:Y:S01]  /*f500*/  ISETP.GE.U32.AND P3, PT, R9, 0x7fffff1a, PT ;  /* 0x7fffff1a0900780c */ /* 0x000fe20003f66070 */
[----:B------:R-:W-:Y:S01]  /*f510*/  VIADD R9, R22, 0xffffff77 ;  /* 0xffffff7716097836 */ /* 0x000fe20000000000 */
[----:B------:R-:W-:Y:S01]  /*f520*/  LDGSTS.E [R249+0x70004], desc[UR16][R168.64], !P1 ;  /* 0x70004000a8f97fae */ /* 0x000fe2000c921850 */
[----:B------:R-:W-:-:S04]  /*f530*/  ISETP.GE.U32.AND P1, PT, R20, 0x7fffff19, PT ;  /* 0x7fffff191400780c */ /* 0x000fc80003f26070 */
[----:B------:R-:W1:Y:S01]  /*f540*/  LDC R22, c[0x0][0x230] ;  /* 0x00008c00ff167b82 */ /* 0x000e620000000800 */
[----:B------:R-:W-:Y:S01]  /*f550*/  LDGSTS.E [R249+0x70008], desc[UR16][R166.64], !P6 ;  /* 0x70008000a6f97fae */ /* 0x000fe2000f121850 */
[----:B------:R-:W-:Y:S01]  /*f560*/  ISETP.GE.U32.AND P6, PT, R9, 0x7fffff38, PT ;  /* 0x7fffff380900780c */ /* 0x000fe20003fc6070 */
[----:B------:R-:W-:Y:S02]  /*f570*/  VIADD R20, R28, 0xffffff76 ;  /* 0xffffff761c147836 */ /* 0x000fe40000000000 */
[----:B------:R-:W-:Y:S01]  /*f580*/  VIADD R9, R26, 0xffffff75 ;  /* 0xffffff751a097836 */ /* 0x000fe20000000000 */
[----:B------:R-:W-:Y:S02]  /*f590*/  LDGSTS.E [R249+0x7000c], desc[UR16][R164.64], !P5 ;  /* 0x7000c000a4f97fae */ /* 0x000fe4000e921850 */
[----:B------:R-:W1:Y:S01]  /*f5a0*/  LDC R21, c[0x0][0x230] ;  /* 0x00008c00ff157b82 */ /* 0x000e620000000800 */
[----:B------:R-:W-:Y:S01]  /*f5b0*/  ISETP.GE.U32.AND P5, PT, R20, 0x7fffff37, PT ;  /* 0x7fffff371400780c */ /* 0x000fe20003fa6070 */
[----:B------:R-:W-:Y:S01]  /*f5c0*/  LDGSTS.E [R249+0x74000], desc[UR16][R162.64], !P4 ;  /* 0x74000000a2f97fae */ /* 0x000fe2000e121850 */
[----:B-1----:R-:W-:-:S05]  /*f5d0*/  VIADD R20, R27, 0xffffff74 ;  /* 0xffffff741b147836 */ /* 0x002fca0000000000 */
[----:B------:R-:W1:Y:S01]  /*f5e0*/  LDC R26, c[0x0][0x230] ;  /* 0x00008c00ff1a7b82 */ /* 0x000e620000000800 */
[C---:B------:R-:W-:Y:S01]  /*f5f0*/  IMAD.WIDE R158, R4.reuse, 0x4, R158 ;  /* 0x00000004049e7825 */ /* 0x040fe200078e029e */
[----:B------:R-:W-:Y:S01]  /*f600*/  ISETP.GE.U32.AND P4, PT, R9, 0x7fffff36, PT ;  /* 0x7fffff360900780c */ /* 0x000fe20003f86070 */
[----:B------:R-:W-:Y:S01]  /*f610*/  LDGSTS.E [R249+0x74004], desc[UR16][R160.64], !P2 ;  /* 0x74004000a0f97fae */ /* 0x000fe2000d121850 */
[----:B------:R-:W-:Y:S01]  /*f620*/  IADD3 R9, R29, -0xa9, RZ ;  /* 0xffffff571d097810 */ /* 0x000fe20007ffe0ff */
[C---:B------:R-:W-:Y:S02]  /*f630*/  IMAD.WIDE R156, R4.reuse, 0x4, R156 ;  /* 0x00000004049c7825 */ /* 0x040fe400078e029c */
[----:B------:R-:W-:Y:S01]  /*f640*/  LDGSTS.E [R249+0x74008], desc[UR16][R158.64], !P3 ;  /* 0x740080009ef97fae */ /* 0x000fe2000d921850 */
[----:B------:R-:W1:Y:S01]  /*f650*/  LDC R27, c[0x0][0x230] ;  /* 0x00008c00ff1b7b82 */ /* 0x000e620000000800 */
[----:B------:R-:W-:Y:S01]  /*f660*/  ISETP.GE.U32.AND P3, PT, R9, 0x7fffff18, PT ;  /* 0x7fffff180900780c */ /* 0x000fe20003f66070 */
[C---:B------:R-:W-:Y:S01]  /*f670*/  IMAD.WIDE R154, R4.reuse, 0x4, R154 ;  /* 0x00000004049a7825 */ /* 0x040fe200078e029a */
[----:B------:R-:W-:Y:S03]  /*f680*/  LDGSTS.E [R249+0x7400c], desc[UR16][R156.64], !P1 ;  /* 0x7400c0009cf97fae */ /* 0x000fe6000c921850 */
[----:B------:R-:W-:Y:S01]  /*f690*/  VIADD R9, R23, 0xffffff55 ;  /* 0xffffff5517097836 */ /* 0x000fe20000000000 */
[----:B------:R-:W-:Y:S01]  /*f6a0*/  LDGSTS.E [R248+0x70000], desc[UR16][R154.64], !P6 ;  /* 0x700000009af87fae */ /* 0x000fe2000f121850 */
[----:B------:R-:W4:Y:S01]  /*f6b0*/  LDC R29, c[0x0][0x230] ;  /* 0x00008c00ff1d7b82 */ /* 0x000f220000000800 */
[----:B------:R-:W-:-:S02]  /*f6c0*/  IMAD.WIDE R152, R4, 0x4, R152 ;  /* 0x0000000404987825 */ /* 0x000fc400078e0298 */
[----:B------:R-:W-:Y:S02]  /*f6d0*/  ISETP.GE.U32.AND P6, PT, R9, 0x7fffff16, PT ;  /* 0x7fffff160900780c */ /* 0x000fe40003fc6070 */
[----:B------:R-:W-:-:S03]  /*f6e0*/  VIADD R9, R22, 0xffffff54 ;  /* 0xffffff5416097836 */ /* 0x000fc60000000000 */
[----:B------:R-:W4:Y:S01]  /*f6f0*/  LDC R28, c[0x0][0x230] ;  /* 0x00008c00ff1c7b82 */ /* 0x000f220000000800 */
[----:B------:R-:W-:Y:S01]  /*f700*/  ISETP.GE.U32.AND P2, PT, R20, 0x7fffff35, PT ;  /* 0x7fffff351400780c */ /* 0x000fe20003f46070 */
[----:B------:R-:W-:Y:S01]  /*f710*/  VIADD R20, R21, 0xffffff56 ;  /* 0xffffff5615147836 */ /* 0x000fe20000000000 */
[----:B------:R-:W-:Y:S01]  /*f720*/  LDGSTS.E [R248+0x70004], desc[UR16][R152.64], !P5 ;  /* 0x7000400098f87fae */ /* 0x000fe2000e921850 */
[----:B------:R-:W-:Y:S01]  /*f730*/  IMAD.WIDE R150, R4, 0x4, R150 ;  /* 0x0000000404967825 */ /* 0x000fe200078e0296 */
[----:B------:R-:W-:-:S03]  /*f740*/  ISETP.GE.U32.AND P5, PT, R9, 0x7fffff15, PT ;  /* 0x7fffff150900780c */ /* 0x000fc60003fa6070 */
[----:B-1----:R-:W-:Y:S01]  /*f750*/  VIADD R9, R26, 0xffffff73 ;  /* 0xffffff731a097836 */ /* 0x002fe20000000000 */
[----:B------:R-:W1:Y:S01]  /*f760*/  LDC R23, c[0x0][0x230] ;  /* 0x00008c00ff177b82 */ /* 0x000e620000000800 */
[----:B------:R-:W-:Y:S01]  /*f770*/  ISETP.GE.U32.AND P1, PT, R20, 0x7fffff17, PT ;  /* 0x7fffff171400780c */ /* 0x000fe20003f26070 */
[----:B------:R-:W-:Y:S01]  /*f780*/  LDGSTS.E [R248+0x70008], desc[UR16][R150.64], !P4 ;  /* 0x7000800096f87fae */ /* 0x000fe2000e121850 */
[----:B------:R-:W-:Y:S01]  /*f790*/  IMAD.WIDE R148, R4, 0x4, R148 ;  /* 0x0000000404947825 */ /* 0x000fe200078e0294 */
[----:B------:R-:W-:-:S03]  /*f7a0*/  ISETP.GE.U32.AND P4, PT, R9, 0x7fffff34, PT ;  /* 0x7fffff340900780c */ /* 0x000fc60003f86070 */
[----:B------:R-:W-:Y:S01]  /*f7b0*/  VIADD R9, R27, 0xffffff72 ;  /* 0xffffff721b097836 */ /* 0x000fe20000000000 */
[----:B------:R-:W1:Y:S01]  /*f7c0*/  LDC R21, c[0x0][0x230] ;  /* 0x00008c00ff157b82 */ /* 0x000e620000000800 */
[----:B------:R-:W-:Y:S07]  /*f7d0*/  LDGSTS.E [R248+0x7000c], desc[UR16][R148.64], !P2 ;  /* 0x7000c00094f87fae */ /* 0x000fee000d121850 */
[----:B------:R-:W1:Y:S01]  /*f7e0*/  LDC R22, c[0x0][0x230] ;  /* 0x00008c00ff167b82 */ /* 0x000e620000000800 */
[----:B------:R-:W-:Y:S01]  /*f7f0*/  ISETP.GE.U32.AND P2, PT, R9, 0x7fffff33, PT ;  /* 0x7fffff330900780c */ /* 0x000fe20003f46070 */
[----:B------:R-:W-:-:S02]  /*f800*/  VIADD R9, R30, 0xffffff70 ;  /* 0xffffff701e097836 */ /* 0x000fc40000000000 */
[----:B---3--:R-:W-:-:S04]  /*f810*/  IMAD.WIDE R80, R4, 0x4, R68 ;  /* 0x0000000404507825 */ /* 0x008fc800078e0244 */
[----:B------:R-:W3:Y:S01]  /*f820*/  LDC R26, c[0x0][0x230] ;  /* 0x00008c00ff1a7b82 */ /* 0x000ee20000000800 */
[----:B------:R-:W2:Y:S01]  /*f830*/  LDL.LU.64 R68, [R1+0x328] ;  /* 0x0003280001447983 */ /* 0x000ea20000300a00 */
[----:B----4-:R-:W-:-:S03]  /*f840*/  IMAD.WIDE R78, R4, 0x4, R76 ;  /* 0x00000004044e7825 */ /* 0x010fc600078e024c */
[----:B------:R-:W4:Y:S01]  /*f850*/  LDL.LU.64 R60, [R1+0x288] ;  /* 0x00028800013c7983 */ /* 0x000f220000300a00 */
[----:B------:R-:W-:Y:S02]  /*f860*/  IMAD.WIDE R76, R4, 0x4, R64 ;  /* 0x00000004044c7825 */ /* 0x000fe400078e0240 */
[----:B------:R-:W3:Y:S01]  /*f870*/  LDC R27, c[0x0][0x230] ;  /* 0x00008c00ff1b7b82 */ /* 0x000ee20000000800 */
[----:B------:R-:W4:Y:S04]  /*f880*/  LDL.LU.64 R64, [R1+0x280] ;  /* 0x0002800001407983 */ /* 0x000f280000300a00 */
[----:B------:R-:W4:Y:S01]  /*f890*/  LDL.LU.64 R54, [R1+0x278] ;  /* 0x0002780001367983 */ /* 0x000f220000300a00 */
[----:B------:R-:W-:Y:S02]  /*f8a0*/  IADD3 R20, R29, -0x8f, RZ ;  /* 0xffffff711d147810 */ /* 0x000fe40007ffe0ff */
[----:B------:R-:W3:Y:S01]  /*f8b0*/  LDC R29, c[0x0][0x230] ;  /* 0x00008c00ff1d7b82 */ /* 0x000ee20000000800 */
[----:B------:R-:W4:Y:S04]  /*f8c0*/  LDL.LU.64 R42, [R1+0x268] ;  /* 0x00026800012a7983 */ /* 0x000f280000300a00 */
[----:B------:R-:W-:Y:S03]  /*f8d0*/  LDGSTS.E [R248+0x74000], desc[UR16][R146.64], !P3 ;  /* 0x7400000092f87fae */ /* 0x000fe6000d921850 */
[----:B------:R-:W3:Y:S01]  /*f8e0*/  LDC R30, c[0x0][0x230] ;  /* 0x00008c00ff1e7b82 */ /* 0x000ee20000000800 */
[----:B------:R-:W-:Y:S01]  /*f8f0*/  LDGSTS.E [R248+0x74004], desc[UR16][R144.64], !P1 ;  /* 0x7400400090f87fae */ /* 0x000fe2000c921850 */
[----:B------:R-:W-:Y:S01]  /*f900*/  ISETP.GE.U32.AND P1, PT, R9, 0x7fffff31, PT ;  /* 0x7fffff310900780c */ /* 0x000fe20003f26070 */
[----:B------:R-:W-:Y:S01]  /*f910*/  VIADD R9, R28, 0xffffff6f ;  /* 0xffffff6f1c097836 */ /* 0x000fe20000000000 */
[----:B------:R-:W-:Y:S01]  /*f920*/  ISETP.GE.U32.AND P3, PT, R20, 0x7fffff32, PT ;  /* 0x7fffff321400780c */ /* 0x000fe20003f66070 */
[----:B------:R-:W-:Y:S03]  /*f930*/  LDGSTS.E [R248+0x74008], desc[UR16][R142.64], !P6 ;  /* 0x740080008ef87fae */ /* 0x000fe6000f121850 */
[----:B------:R-:W3:Y:S01]  /*f940*/  LDC R28, c[0x0][0x230] ;  /* 0x00008c00ff1c7b82 */ /* 0x000ee20000000800 */
[----:B-1----:R-:W-:Y:S01]  /*f950*/  VIADD R20, R23, 0xffffff40 ;  /* 0xffffff4017147836 */ /* 0x002fe20000000000 */
[----:B------:R-:W-:Y:S01]  /*f960*/  LDGSTS.E [R248+0x7400c], desc[UR16][R140.64], !P5 ;  /* 0x7400c0008cf87fae */ /* 0x000fe2000e921850 */
[----:B------:R-:W-:-:S02]  /*f970*/  VIADD R21, R21, 0xffffff6e ;  /* 0xffffff6e15157836 */ /* 0x000fc40000000000 */
[----:B------:R-:W-:Y:S01]  /*f980*/  VIADD R22, R22, 0xffffff53 ;  /* 0xffffff5316167836 */ /* 0x000fe20000000000 */
[----:B------:R-:W-:Y:S01]  /*f990*/  ISETP.GE.AND P5, PT, R251, R20, PT ;  /* 0x00000014fb00720c */ /* 0x000fe20003fa6270 */
[C---:B------:R-:W-:Y:S01]  /*f9a0*/  IMAD.WIDE R136, R4.reuse, 0x4, R136 ;  /* 0x0000000404887825 */ /* 0x040fe200078e0288 */
[----:B------:R-:W1:Y:S01]  /*f9b0*/  LDC R23, c[0x0][0x230] ;  /* 0x00008c00ff177b82 */ /* 0x000e620000000800 */
[----:B------:R-:W-:Y:S01]  /*f9c0*/  ISETP.GE.U32.AND P6, PT, R9, 0x7fffff30, PT ;  /* 0x7fffff300900780c */ /* 0x000fe20003fc6070 */
[----:B------:R-:W-:Y:S01]  /*f9d0*/  LDGSTS.E [R247+0x70000], desc[UR16][R138.64], !P4 ;  /* 0x700000008af77fae */ /* 0x000fe2000e121850 */
[----:B------:R-:W-:Y:S02]  /*f9e0*/  SEL R9, RZ, 0x4, P5 ;  /* 0x00000004ff097807 */ /* 0x000fe40002800000 */
[----:B------:R-:W-:Y:S01]  /*f9f0*/  ISETP.GE.U32.AND P5, PT, R21, 0x7fffff2f, PT ;  /* 0x7fffff2f1500780c */ /* 0x000fe20003fa6070 */
[----:B------:R-:W-:Y:S01]  /*fa00*/  IMAD.WIDE R134, R4, 0x4, R134 ;  /* 0x0000000404867825 */ /* 0x000fe200078e0286 */
[----:B------:R-:W-:Y:S01]  /*fa10*/  ISETP.GE.U32.AND P4, PT, R22, 0x7fffff14, PT ;  /* 0x7fffff141600780c */ /* 0x000fe20003f86070 */
[----:B------:R-:W-:Y:S01]  /*fa20*/  LDGSTS.E [R247+0x70004], desc[UR16][R136.64], !P2 ;  /* 0x7000400088f77fae */ /* 0x000fe2000d121850 */
[----:B---3--:R-:W-:Y:S01]  /*fa30*/  IADD3 R21, R26, -0xae, RZ ;  /* 0xffffff521a157810 */ /* 0x008fe20007ffe0ff */
[----:B------:R-:W-:Y:S01]  /*fa40*/  VIADD R22, R27, 0xffffff6d ;  /* 0xffffff6d1b167836 */ /* 0x000fe20000000000 */
[----:B------:R-:W3:Y:S01]  /*fa50*/  LDC R26, c[0x0][0x230] ;  /* 0x00008c00ff1a7b82 */ /* 0x000ee20000000800 */
[C---:B------:R-:W-:Y:S01]  /*fa60*/  IMAD.WIDE R132, R4.reuse, 0x4, R132 ;  /* 0x0000000404847825 */ /* 0x040fe200078e0284 */
[----:B------:R-:W-:Y:S01]  /*fa70*/  ISETP.GE.U32.AND P2, PT, R21, 0x7fffff13, PT ;  /* 0x7fffff131500780c */ /* 0x000fe20003f46070 */
[----:B------:R-:W-:Y:S02]  /*fa80*/  LDGSTS.E [R247+0x70008], desc[UR16][R134.64], !P3 ;  /* 0x7000800086f77fae */ /* 0x000fe4000d921850 */
[----:B------:R-:W-:-:S02]  /*fa90*/  IMAD.WIDE R130, R4, 0x4, R130 ;  /* 0x0000000404827825 */ /* 0x000fc400078e0282 */
[----:B------:R-:W4:Y:S01]  /*faa0*/  LDL.LU.64 R214, [R1+0x120] ;  /* 0x0001200001d67983 */ /* 0x000f220000300a00 */
[----:B------:R-:W3:Y:S01]  /*fab0*/  LDC R27, c[0x0][0x230] ;  /* 0x00008c00ff1b7b82 */ /* 0x000ee20000000800 */
[----:B------:R-:W-:Y:S01]  /*fac0*/  VIADD R21, R29, 0xffffff51 ;  /* 0xffffff511d157836 */ /* 0x000fe20000000000 */
[----:B------:R-:W-:Y:S01]  /*fad0*/  ISETP.GE.U32.AND P3, PT, R22, 0x7fffff2e, PT ;  /* 0x7fffff2e1600780c */ /* 0x000fe20003f66070 */
[----:B------:R-:W-:Y:S01]  /*fae0*/  VIADD R22, R28, 0xffffff50 ;  /* 0xffffff501c167836 */ /* 0x000fe20000000000 */
[----:B------:R-:W-:Y:S04]  /*faf0*/  LDGSTS.E [R247+0x7000c], desc[UR16][R132.64], !P1 ;  /* 0x7000c00084f77fae */ /* 0x000fe8000c921850 */
[----:B------:R-:W3:Y:S01]  /*fb00*/  LDC R29, c[0x0][0x230] ;  /* 0x00008c00ff1d7b82 */ /* 0x000ee20000000800 */
[----:B------:R-:W-:Y:S01]  /*fb10*/  ISETP.GE.U32.AND P1, PT, R21, 0x7fffff12, PT ;  /* 0x7fffff121500780c */ /* 0x000fe20003f26070 */
[----:B------:R-:W-:Y:S01]  /*fb20*/  VIADD R21, R30, 0xffffff6c ;  /* 0xffffff6c1e157836 */ /* 0x000fe20000000000 */
[----:B------:R-:W-:Y:S01]  /*fb30*/  LDGSTS.E [R247+0x74000], desc[UR16][R130.64], !P4 ;  /* 0x7400000082f77fae */ /* 0x000fe2000e121850 */
[----:B------:R-:W-:-:S04]  /*fb40*/  IMAD.WIDE R128, R4, 0x4, R128 ;  /* 0x0000000404807825 */ /* 0x000fc800078e0280 */
[----:B------:R-:W3:Y:S01]  /*fb50*/  LDC R28, c[0x0][0x230] ;  /* 0x00008c00ff1c7b82 */ /* 0x000ee20000000800 */
[----:B------:R-:W-:Y:S01]  /*fb60*/  ISETP.GE.U32.AND P4, PT, R22, 0x7fffff11, PT ;  /* 0x7fffff111600780c */ /* 0x000fe20003f86070 */
[----:B------:R-:W-:Y:S06]  /*fb70*/  LDGSTS.E [R247+0x74004], desc[UR16][R128.64], !P2 ;  /* 0x7400400080f77fae */ /* 0x000fec000d121850 */
[----:B------:R-:W3:Y:S01]  /*fb80*/  LDC R30, c[0x0][0x230] ;  /* 0x00008c00ff1e7b82 */ /* 0x000ee20000000800 */
[----:B------:R-:W-:Y:S01]  /*fb90*/  ISETP.GE.U32.AND P2, PT, R21, 0x7fffff2d, PT ;  /* 0x7fffff2d1500780c */ /* 0x000fe20003f46070 */
[----:B------:R-:W-:-:S04]  /*fba0*/  IMAD.WIDE R126, R4, 0x4, R126 ;  /* 0x00000004047e7825 */ /* 0x000fc800078e027e */
[----:B-1----:R-:W-:Y:S01]  /*fbb0*/  VIADD R21, R23, 0xffffff6b ;  /* 0xffffff6b17157836 */ /* 0x002fe20000000000 */
[----:B------:R-:W-:Y:S01]  /*fbc0*/  LDGSTS.E [R247+0x74008], desc[UR16][R126.64], !P1 ;  /* 0x740080007ef77fae */ /* 0x000fe2000c921850 */
[----:B------:R-:W1:Y:S01]  /*fbd0*/  LDC R23, c[0x0][0x230] ;  /* 0x00008c00ff177b82 */ /* 0x000e620000000800 */
[----:B------:R-:W-:Y:S01]  /*fbe0*/  IMAD.WIDE R124, R4, 0x4, R124 ;  /* 0x00000004047c7825 */ /* 0x000fe200078e027c */
[----:B---3--:R-:W-:Y:S02]  /*fbf0*/  IADD3 R22, R26, -0x96, RZ ;  /* 0xffffff6a1a167810 */ /* 0x008fe40007ffe0ff */
[----:B------:R-:W-:Y:S01]  /*fc00*/  ISETP.GE.U32.AND P1, PT, R21, 0x7fffff2c, PT ;  /* 0x7fffff2c1500780c */ /* 0x000fe20003f26070 */
[----:B------:R-:W-:Y:S01]  /*fc10*/  VIADD R21, R27, 0xffffff4f ;  /* 0xffffff4f1b157836 */ /* 0x000fe20000000000 */
[----:B------:R-:W-:Y:S02]  /*fc20*/  LDGSTS.E [R247+0x7400c], desc[UR16][R124.64], !P4 ;  /* 0x7400c0007cf77fae */ /* 0x000fe4000e121850 */
[----:B------:R-:W3:Y:S01]  /*fc30*/  LDC R26, c[0x0][0x230] ;  /* 0x00008c00ff1a7b82 */ /* 0x000ee20000000800 */
[----:B------:R-:W-:Y:S01]  /*fc40*/  ISETP.GE.U32.AND P4, PT, R22, 0x7fffff2b, PT ;  /* 0x7fffff2b1600780c */ /* 0x000fe20003f86070 */
[----:B------:R-:W-:Y:S01]  /*fc50*/  LDGSTS.E [R246+0x70000], desc[UR16][R122.64], !P6 ;  /* 0x700000007af67fae */ /* 0x000fe2000f121850 */
[----:B------:R-:W-:Y:S01]  /*fc60*/  ISETP.GE.U32.AND P6, PT, R21, 0x7fffff10, PT ;  /* 0x7fffff101500780c */ /* 0x000fe20003fc6070 */
[----:B------:R-:W-:-:S04]  /*fc70*/  VIADD R22, R29, 0xffffff69 ;  /* 0xffffff691d167836 */ /* 0x000fc80000000000 */
[----:B------:R-:W3:Y:S01]  /*fc80*/  LDC R27, c[0x0][0x230] ;  /* 0x00008c00ff1b7b82 */ /* 0x000ee20000000800 */
[----:B------:R-:W-:Y:S01]  /*fc90*/  VIADD R21, R28, 0xffffff4e ;  /* 0xffffff4e1c157836 */ /* 0x000fe20000000000 */
[----:B------:R-:W-:Y:S01]  /*fca0*/  LDGSTS.E [R246+0x70004], desc[UR16][R120.64], !P5 ;  /* 0x7000400078f67fae */ /* 0x000fe2000e921850 */
[----:B------:R-:W-:Y:S01]  /*fcb0*/  ISETP.GE.U32.AND P5, PT, R22, 0x7fffff2a, PT ;  /* 0x7fffff2a1600780c */ /* 0x000fe20003fa6070 */
[----:B------:R-:W-:Y:S02]  /*fcc0*/  VIADD R22, R30, 0xffffff4d ;  /* 0xffffff4d1e167836 */ /* 0x000fe40000000000 */
[----:B------:R-:W-:Y:S02]  /*fcd0*/  LDGSTS.E [R246+0x70008], desc[UR16][R118.64], !P3 ;  /* 0x7000800076f67fae */ /* 0x000fe4000d921850 */
[----:B------:R-:W3:Y:S01]  /*fce0*/  LDC R29, c[0x0][0x230] ;  /* 0x00008c00ff1d7b82 */ /* 0x000ee20000000800 */
[----:B------:R-:W-:Y:S01]  /*fcf0*/  ISETP.GE.U32.AND P3, PT, R21, 0x7fffff0f, PT ;  /* 0x7fffff0f1500780c */ /* 0x000fe20003f66070 */
[----:B------:R-:W-:Y:S01]  /*fd00*/  VIADD R21, R31, 0xffffff4c ;  /* 0xffffff4c1f157836 */ /* 0x000fe20000000000 */
[----:B------:R-:W-:Y:S05]  /*fd10*/  LDGSTS.E [R246+0x7000c], desc[UR16][R116.64], !P2 ;  /* 0x7000c00074f67fae */ /* 0x000fea000d121850 */
[----:B------:R-:W3:Y:S01]  /*fd20*/  LDC R28, c[0x0][0x230] ;  /* 0x00008c00ff1c7b82 */ /* 0x000ee20000000800 */
[----:B------:R-:W-:Y:S01]  /*fd30*/  ISETP.GE.U32.AND P2, PT, R22, 0x7fffff0e, PT ;  /* 0x7fffff0e1600780c */ /* 0x000fe20003f46070 */
[----:B------:R-:W-:Y:S01]  /*fd40*/  LDGSTS.E [R246+0x74000], desc[UR16][R114.64], !P6 ;  /* 0x7400000072f67fae */ /* 0x000fe2000f121850 */
[----:B------:R-:W-:-:S05]  /*fd50*/  ISETP.GE.U32.AND P6, PT, R21, 0x7fffff0d, PT ;  /* 0x7fffff0d1500780c */ /* 0x000fca0003fc6070 */
[----:B------:R-:W3:Y:S01]  /*fd60*/  LDC R31, c[0x0][0x230] ;  /* 0x00008c00ff1f7b82 */ /* 0x000ee20000000800 */
[----:B-1----:R-:W-:Y:S01]  /*fd70*/  IADD3 R21, R23, -0x98, RZ ;  /* 0xffffff6817157810 */ /* 0x002fe20007ffe0ff */
[----:B---3--:R-:W-:Y:S01]  /*fd80*/  VIADD R22, R26, 0xffffff67 ;  /* 0xffffff671a167836 */ /* 0x008fe20000000000 */
[----:B------:R-:W-:Y:S05]  /*fd90*/  LDGSTS.E [R246+0x74004], desc[UR16][R112.64], !P3 ;  /* 0x7400400070f67fae */ /* 0x000fea000d921850 */
[----:B------:R-:W1:Y:S01]  /*fda0*/  LDC R30, c[0x0][0x230] ;  /* 0x00008c00ff1e7b82 */ /* 0x000e620000000800 */
[----:B------:R-:W-:-:S07]  /*fdb0*/  ISETP.GE.U32.AND P3, PT, R21, 0x7fffff29, PT ;  /* 0x7fffff291500780c */ /* 0x000fce0003f66070 */
        /* <DEDUP_REMOVED lines=9> */
[----:B------:R-:W-:Y:S01]  /*fe50*/  LDGSTS.E [R245+0x70000], desc[UR16][R106.64], !P1 ;  /* 0x700000006af57fae */ /* 0x000fe2000c921850 */
[----:B------:R-:W-:-:S03]  /*fe60*/  ISETP.GE.U32.AND P1, PT, R22, 0x7fffff0c, PT ;  /* 0x7fffff0c1600780c */ /* 0x000fc60003f26070 */
[----:B------:R-:W-:Y:S01]  /*fe70*/  LDGSTS.E [R245+0x70004], desc[UR16][R104.64], !P4 ;  /* 0x7000400068f57fae */ /* 0x000fe2000e121850 */
[----:B------:R-:W3:Y:S01]  /*fe80*/  LDC R27, c[0x0][0x230] ;  /* 0x00008c00ff1b7b82 */ /* 0x000ee20000000800 */
[----:B------:R-:W-:Y:S02]  /*fe90*/  ISETP.GE.U32.AND P4, PT, R21, 0x7fffff0b, PT ;  /* 0x7fffff0b1500780c */ /* 0x000fe40003f86070 */
[----:B------:R-:W-:Y:S01]  /*fea0*/  IADD3 R21, R31, -0xb7, RZ ;  /* 0xffffff491f157810 */ /* 0x000fe20007ffe0ff */
[----:B------:R-:W-:Y:S04]  /*feb0*/  LDGSTS.E [R245+0x70008], desc[UR16][R102.64], !P5 ;  /* 0x7000800066f57fae */ /* 0x000fe8000e921850 */
[----:B------:R-:W2:Y:S01]  /*fec0*/  LDC R29, c[0x0][0x230] ;  /* 0x00008c00ff1d7b82 */ /* 0x000ea20000000800 */
[----:B------:R-:W-:Y:S01]  /*fed0*/  LDGSTS.E [R245+0x7000c], desc[UR16][R100.64], !P3 ;  /* 0x7000c00064f57fae */ /* 0x000fe2000d921850 */
[----:B-1----:R-:W-:Y:S01]  /*fee0*/  VIADD R22, R30, 0xffffff65 ;  /* 0xffffff651e167836 */ /* 0x002fe20000000000 */
[----:B------:R-:W-:-:S05]  /*fef0*/  ISETP.GE.U32.AND P3, PT, R21, 0x7fffff0a, PT ;  /* 0x7fffff0a1500780c */ /* 0x000fca0003f66070 */
[----:B------:R-:W1:Y:S01]  /*ff00*/  LDC R28, c[0x0][0x230] ;  /* 0x00008c00ff1c7b82 */ /* 0x000e620000000800 */
[----:B---3--:R-:W-:Y:S01]  /*ff10*/  VIADD R21, R23, 0xffffff48 ;  /* 0xffffff4817157836 */ /* 0x008fe20000000000 */
[----:B------:R-:W-:Y:S06]  /*ff20*/  LDGSTS.E [R245+0x74000], desc[UR16][R98.64], !P1 ;  /* 0x7400000062f57fae */ /* 0x000fec000c921850 */
[----:B------:R-:W3:Y:S01]  /*ff30*/  LDC R30, c[0x0][0x230] ;  /* 0x00008c00ff1e7b82 */ /* 0x000ee20000000800 */
[----:B------:R-:W-:Y:S01]  /*ff40*/  ISETP.GE.U32.AND P1, PT, R21, 0x7fffff09, PT ;  /* 0x7fffff091500780c */ /* 0x000fe20003f26070 */
[----:B------:R-:W-:-:S06]  /*ff50*/  VIADD R21, R26, 0xffffff63 ;  /* 0xffffff631a157836 */ /* 0x000fcc0000000000 */
[----:B------:R-:W3:Y:S01]  /*ff60*/  LDC R31, c[0x0][0x230] ;  /* 0x00008c00ff1f7b82 */ /* 0x000ee20000000800 */
[----:B------:R-:W-:Y:S01]  /*ff70*/  ISETP.GE.U32.AND P5, PT, R22, 0x7fffff26, PT ;  /* 0x7fffff261600780c */ /* 0x000fe20003fa6070 */
[----:B------:R-:W-:Y:S01]  /*ff80*/  VIADD R22, R27, 0xffffff64 ;  /* 0xffffff641b167836 */ /* 0x000fe20000000000 */
[----:B------:R-:W-:Y:S01]  /*ff90*/  LDGSTS.E [R245+0x74004], desc[UR16][R96.64], !P4 ;  /* 0x7400400060f57fae */ /* 0x000fe2000e121850 */
[----:B------:R-:W-:-:S03]  /*ffa0*/  IMAD.WIDE R92, R4, 0x4, R92 ;  /* 0x00000004045c7825 */ /* 0x000fc600078e025c */
[----:B------:R-:W-:Y:S01]  /*ffb0*/  LDGSTS.E [R245+0x74008], desc[UR16][R94.64], !P3 ;  /* 0x740080005ef57fae */ /* 0x000fe2000d921850 */
[----:B------:R-:W3:Y:S01]  /*ffc0*/  LDC R26, c[0x0][0x230] ;  /* 0x00008c00ff1a7b82 */ /* 0x000ee20000000800 */
[----:B------:R-:W-:Y:S01]  /*ffd0*/  ISETP.GE.U32.AND P4, PT, R22, 0x7fffff25, PT ;  /* 0x7fffff251600780c */ /* 0x000fe20003f86070 */
[----:B--2---:R-:W-:Y:S01]  /*ffe0*/  VIADD R22, R29, 0xffffff62 ;  /* 0xffffff621d167836 */ /* 0x004fe20000000000 */
[----:B------:R-:W-:-:S05]  /*fff0*/  ISETP.GE.U32.AND P3, PT, R21, 0x7fffff24, PT ;  /* 0x7fffff241500780c */ /* 0x000fca0003f66070 */
[----:B------:R-:W2:Y:S01]  /*10000*/  LDC R23, c[0x0][0x230] ;  /* 0x00008c00ff177b82 */ /* 0x000ea20000000800 */
[----:B-1----:R-:W-:Y:S01]  /*10010*/  VIADD R21, R28, 0xffffff47 ;  /* 0xffffff471c157836 */ /* 0x002fe20000000000 */
[----:B------:R-:W-:Y:S06]  /*10020*/  LDGSTS.E [R245+0x7400c], desc[UR16][R92.64], !P1 ;  /* 0x7400c0005cf57fae */ /* 0x000fec000c921850 */
[----:B------:R-:W1:Y:S01]  /*10030*/  LDC R27, c[0x0][0x230] ;  /* 0x00008c00ff1b7b82 */ /* 0x000e620000000800 */
[----:B------:R-:W-:Y:S01]  /*10040*/  ISETP.GE.U32.AND P1, PT, R22, 0x7fffff23, PT ;  /* 0x7fffff231600780c */ /* 0x000fe20003f26070 */
[----:B------:R-:W-:Y:S01]  /*10050*/  LDGSTS.E [R244+0x70000], desc[UR16][R90.64], !P2 ;  /* 0x700000005af47fae */ /* 0x000fe2000d121850 */
[----:B------:R-:W-:-:S05]  /*10060*/  ISETP.GE.U32.AND P2, PT, R21, 0x7fffff08, PT ;  /* 0x7fffff081500780c */ /* 0x000fca0003f46070 */
[----:B------:R-:W1:Y:S01]  /*10070*/  LDC R29, c[0x0][0x230] ;  /* 0x00008c00ff1d7b82 */ /* 0x000e620000000800 */
[----:B---3--:R-:W-:Y:S01]  /*10080*/  IADD3 R22, R30, -0xba, RZ ;  /* 0xffffff461e167810 */ /* 0x008fe20007ffe0ff */
[----:B------:R-:W-:Y:S01]  /*10090*/  IMAD.WIDE R86, R4, 0x4, R86 ;  /* 0x0000000404567825 */ /* 0x000fe200078e0256 */
[----:B------:R-:W-:Y:S05]  /*100a0*/  LDGSTS.E [R244+0x70004], desc[UR16][R88.64], !P6 ;  /* 0x7000400058f47fae */ /* 0x000fea000f121850 */
[----:B------:R-:W3:Y:S01]  /*100b0*/  LDC R28, c[0x0][0x230] ;  /* 0x00008c00ff1c7b82 */ /* 0x000ee20000000800 */
[----:B------:R-:W-:Y:S01]  /*100c0*/  VIADD R21, R31, 0xffffff45 ;  /* 0xffffff451f157836 */ /* 0x000fe20000000000 */
[----:B------:R-:W-:Y:S01]  /*100d0*/  ISETP.GE.U32.AND P6, PT, R22, 0x7fffff07, PT ;  /* 0x7fffff071600780c */ /* 0x000fe20003fc6070 */
[----:B------:R-:W-:Y:S03]  /*100e0*/  LDGSTS.E [R244+0x70008], desc[UR16][R86.64], !P5 ;  /* 0x7000800056f47fae */ /* 0x000fe6000e921850 */
[----:B------:R-:W-:Y:S01]  /*100f0*/  ISETP.GE.U32.AND P5, PT, R21, 0x7fffff06, PT ;  /* 0x7fffff061500780c */ /* 0x000fe20003fa6070 */
[----:B------:R-:W-:Y:S01]  /*10100*/  VIADD R21, R26, 0xffffff44 ;  /* 0xffffff441a157836 */ /* 0x000fe20000000000 */
[----:B------:R-:W-:Y:S01]  /*10110*/  LDGSTS.E [R244+0x7000c], desc[UR16][R84.64], !P4 ;  /* 0x7000c00054f47fae */ /* 0x000fe2000e121850 */
[----:B--2---:R-:W-:Y:S01]  /*10120*/  VIADD R22, R23, 0xffffff61 ;  /* 0xffffff6117167836 */ /* 0x004fe20000000000 */
[----:B------:R-:W2:Y:S02]  /*10130*/  LDC R31, c[0x0][0x230] ;  /* 0x00008c00ff1f7b82 */ /* 0x000ea40000000800 */
[----:B------:R-:W-:Y:S01]  /*10140*/  ISETP.GE.U32.AND P4, PT, R21, 0x7fffff05, PT ;  /* 0x7fffff051500780c */ /* 0x000fe20003f86070 */
[----:B-1----:R-:W-:Y:S01]  /*10150*/  VIADD R21, R27, 0xffffff60 ;  /* 0xffffff601b157836 */ /* 0x002fe20000000000 */
[----:B------:R-:W-:Y:S01]  /*10160*/  LDGSTS.E [R244+0x74000], desc[UR16][R82.64], !P2 ;  /* 0x7400000052f47fae */ /* 0x000fe2000d121850 */
[----:B------:R-:W-:Y:S01]  /*10170*/  ISETP.GE.U32.AND P2, PT, R22, 0x7fffff22, PT ;  /* 0x7fffff221600780c */ /* 0x000fe20003f46070 */
[----:B------:R-:W-:-:S02]  /*10180*/  VIADD R22, R29, 0xffffff43 ;  /* 0xffffff431d167836 */ /* 0x000fc40000000000 */
[----:B------:R-:W-:Y:S01]  /*10190*/  LDGSTS.E [R244+0x74004], desc[UR16][R80.64], !P6 ;  /* 0x7400400050f47fae */ /* 0x000fe2000f121850 */
[----:B------:R-:W-:Y:S01]  /*101a0*/  ISETP.GE.U32.AND P6, PT, R21, 0x7fffff21, PT ;  /* 0x7fffff211500780c */ /* 0x000fe20003fc6070 */
[----:B------:R-:W-:Y:S01]  /*101b0*/  IMAD.WIDE R74, R4, 0x4, R74 ;  /* 0x00000004044a7825 */ /* 0x000fe200078e024a */
[----:B------:R-:W1:Y:S01]  /*101c0*/  LDC R23, c[0x0][0x230] ;  /* 0x00008c00ff177b82 */ /* 0x000e620000000800 */
[----:B------:R-:W-:Y:S01]  /*101d0*/  LDGSTS.E [R244+0x74008], desc[UR16][R78.64], !P5 ;  /* 0x740080004ef47fae */ /* 0x000fe2000e921850 */
[----:B---3--:R-:W-:Y:S01]  /*101e0*/  IADD3 R21, R28, -0xbe, RZ ;  /* 0xffffff421c157810 */ /* 0x008fe20007ffe0ff */
[C---:B------:R-:W-:Y:S02]  /*101f0*/  IMAD.WIDE R72, R4.reuse, 0x4, R66 ;  /* 0x0000000404487825 */ /* 0x040fe400078e0242 */
[----:B------:R-:W-:Y:S01]  /*10200*/  LDGSTS.E [R244+0x7400c], desc[UR16][R76.64], !P4 ;  /* 0x7400c0004cf47fae */ /* 0x000fe2000e121850 */
[----:B------:R-:W-:Y:S01]  /*10210*/  ISETP.GE.U32.AND P4, PT, R21, 0x7fffff03, PT ;  /* 0x7fffff031500780c */ /* 0x000fe20003f86070 */
[----:B------:R-:W-:Y:S01]  /*10220*/  IMAD.WIDE R70, R4, 0x4, R70 ;  /* 0x0000000404467825 */ /* 0x000fe200078e0246 */
[----:B------:R-:W-:Y:S01]  /*10230*/  ISETP.GE.U32.AND P5, PT, R22, 0x7fffff04, PT ;  /* 0x7fffff041600780c */ /* 0x000fe20003fa6070 */
[----:B------:R-:W-:Y:S01]  /*10240*/  LDGSTS.E [R13+0x70000], desc[UR16][R74.64], !P3 ;  /* 0x700000004a0d7fae */ /* 0x000fe2000d921850 */
[----:B------:R-:W3:Y:S01]  /*10250*/  LDC R30, c[0x0][0x230] ;  /* 0x00008c00ff1e7b82 */ /* 0x000ee20000000800 */
[----:B--2---:R-:W-:-:S02]  /*10260*/  VIADD R21, R31, 0xffffff41 ;  /* 0xffffff411f157836 */ /* 0x004fc40000000000 */
[----:B------:R-:W-:Y:S03]  /*10270*/  LDGSTS.E [R13+0x70004], desc[UR16][R72.64], !P1 ;  /* 0x70004000480d7fae */ /* 0x000fe6000c921850 */
[----:B------:R-:W-:Y:S01]  /*10280*/  ISETP.GE.U32.AND P3, PT, R21, 0x7fffff02, PT ;  /* 0x7fffff021500780c */ /* 0x000fe20003f66070 */
[----:B------:R-:W-:Y:S01]  /*10290*/  LDGSTS.E [R13+0x70008], desc[UR16][R70.64], !P2 ;  /* 0x70008000460d7fae */ /* 0x000fe2000d121850 */
[----:B------:R-:W-:Y:S01]  /*102a0*/  ISETP.GE.U32.AND P2, PT, R20, 0x7fffff01, PT ;  /* 0x7fffff011400780c */ /* 0x000fe20003f46070 */
[----:B------:R-:W2:Y:S08]  /*102b0*/  LDC R22, c[0x0][0x230] ;  /* 0x00008c00ff167b82 */ /* 0x000eb00000000800 */
[----:B------:R-:W2:Y:S08]  /*102c0*/  LDC R26, c[0x0][0x230] ;  /* 0x00008c00ff1a7b82 */ /* 0x000eb00000000800 */
[----:B------:R-:W2:Y:S01]  /*102d0*/  LDC R27, c[0x0][0x230] ;  /* 0x00008c00ff1b7b82 */ /* 0x000ea20000000800 */
[----:B----4-:R-:W-:-:S04]  /*102e0*/  IMAD.WIDE R28, R4, 0x4, R54 ;  /* 0x00000004041c7825 */ /* 0x010fc800078e0236 */
[C---:B------:R-:W-:Y:S01]  /*102f0*/  IMAD.WIDE R6, R4.reuse, 0x4, R42 ;  /* 0x0000000404067825 */ /* 0x040fe200078e022a */
[----:B------:R-:W-:Y:S03]  /*10300*/  STL.64 [R1+0x5c0], R28 ;  /* 0x0005c01c01007387 */ /* 0x000fe60000100a00 */
[C---:B------:R-:W-:Y:S01]  /*10310*/  IMAD.WIDE R68, R4.reuse, 0x4, R68 ;  /* 0x0000000404447825 */ /* 0x040fe200078e0244 */
[----:B------:R4:W-:Y:S03]  /*10320*/  STL.64 [R1+0x5b8], R6 ;  /* 0x0005b80601007387 */ /* 0x0009e60000100a00 */
[C---:B------:R-:W-:Y:S01]  /*10330*/  IMAD.WIDE R66, R4.reuse, 0x4, R60 ;  /* 0x0000000404427825 */ /* 0x040fe200078e023c */
[----:B------:R-:W2:Y:S03]  /*10340*/  LDL.LU.64 R224, [R1+0x428] ;  /* 0x0004280001e07983 */ /* 0x000ea60000300a00 */
[----:B------:R-:W-:Y:S01]  /*10350*/  IMAD.WIDE R64, R4, 0x4, R64 ;  /* 0x0000000404407825 */ /* 0x000fe200078e0240 */
[----:B------:R-:W2:Y:S01]  /*10360*/  LDL.LU.64 R218, [R1+0x50] ;  /* 0x0000500001da7983 */ /* 0x000ea20000300a00 */
[----:B------:R-:W-:Y:S01]  /*10370*/  ISETP.GT.AND P1, PT, R252, 0xff, PT ;  /* 0x000000fffc00780c */ /* 0x000fe20003f24270 */
[----:B------:R-:W2:Y:S02]  /*10380*/  LDC R21, c[0x0][0x230] ;  /* 0x00008c00ff157b82 */ /* 0x000ea40000000800 */
[----:B------:R-:W2:Y:S04]  /*10390*/  LDL.LU.64 R222, [R1+0x438] ;  /* 0x0004380001de7983 */ /* 0x000ea80000300a00 */
[----:B------:R-:W2:Y:S04]  /*103a0*/  LDL.LU.64 R220, [R1+0x68] ;  /* 0x0000680001dc7983 */ /* 0x000ea80000300a00 */
[----:B------:R-:W-:Y:S01]  /*103b0*/  LDGSTS.E [R13+0x7000c], desc[UR16][R68.64], !P6 ;  /* 0x7000c000440d7fae */ /* 0x000fe2000f121850 */
[C---:B------:R-:W-:Y:S01]  /*103c0*/  IMAD.WIDE R60, R2.reuse, 0x4, R38 ;  /* 0x00000004023c7825 */ /* 0x040fe200078e0226 */
[----:B------:R-:W2:Y:S02]  /*103d0*/  LDC R252, c[0x0][0x230] ;  /* 0x00008c00fffc7b82 */ /* 0x000ea40000000800 */
[----:B------:R-:W-:Y:S04]  /*103e0*/  LDGSTS.E [R13+0x74000], desc[UR16][R66.64], !P5 ;  /* 0x74000000420d7fae */ /* 0x000fe8000e921850 */
[----:B------:R-:W-:Y:S04]  /*103f0*/  LDGSTS.E [R13+0x74004], desc[UR16][R64.64], !P4 ;  /* 0x74004000400d7fae */ /* 0x000fe8000e121850 */
[----:B------:R2:W-:Y:S04]  /*10400*/  LDGSTS.E [R13+0x74008], desc[UR16][R28.64], !P3 ;  /* 0x740080001c0d7fae */ /* 0x0005e8000d921850 */
[----:B------:R2:W-:Y:S04]  /*10410*/  LDGSTS.E [R13+0x7400c], desc[UR16][R6.64], !P2 ;  /* 0x7400c000060d7fae */ /* 0x0005e8000d121850 */
[----:B------:R-:W2:Y:S04]  /*10420*/  LDL.LU.64 R186, [R1+0x448] ;  /* 0x0004480001ba7983 */ /* 0x000ea80000300a00 */
[----:B----4-:R-:W4:Y:S01]  /*10430*/  LDL.LU.64 R6, [R1+0x80] ;  /* 0x0000800001067983 */ /* 0x010f220000300a00 */
[----:B------:R-:W-:-:S03]  /*10440*/  IMAD.WIDE R38, R2, 0x4, R214 ;  /* 0x0000000402267825 */ /* 0x000fc600078e02d6 */
[----:B------:R-:W4:Y:S04]  /*10450*/  LDL.LU.64 R212, [R1+0x460] ;  /* 0x0004600001d47983 */ /* 0x000f280000300a00 */
[----:B------:R-:W4:Y:S04]  /*10460*/  LDL.LU.64 R214, [R1+0xb0] ;  /* 0x0000b00001d67983 */ /* 0x000f280000300a00 */
[----:B------:R-:W4:Y:S04]  /*10470*/  LDL.LU.64 R174, [R1+0x8] ;  /* 0x0000080001ae7983 */ /* 0x000f280000300a00 */
[----:B------:R-:W4:Y:S04]  /*10480*/  LDL.LU.64 R176, [R1+0x478] ;  /* 0x0004780001b07983 */ /* 0x000f280000300a00 */
[----:B------:R-:W4:Y:S01]  /*10490*/  LDL.LU.64 R178, [R1+0x90] ;  /* 0x0000900001b27983 */ /* 0x000f220000300a00 */
[----:B------:R-:W-:-:S03]  /*104a0*/  SEL R9, R9, RZ, P1 ;  /* 0x000000ff09097207 */ /* 0x000fc60000800000 */
[----:B------:R-:W4:Y:S01]  /*104b0*/  LDL.LU.64 R216, [R1+0x20] ;  /* 0x0000200001d87983 */ /* 0x000f220000300a00 */
[----:B------:R-:W-:Y:S01]  /*104c0*/  ISETP.NE.U32.AND P1, PT, R9, RZ, PT ;  /* 0x000000ff0900720c */ /* 0x000fe20003f25070 */
[----:B-1----:R-:W-:Y:S02]  /*104d0*/  VIADD R9, R23, 0xffffff3e ;  /* 0xffffff3e17097836 */ /* 0x002fe40000000000 */
[----:B---3--:R-:W-:-:S03]  /*104e0*/  VIADD R20, R30, 0xffffff3f ;  /* 0xffffff3f1e147836 */ /* 0x008fc60000000000 */
[----:B------:R-:W-:Y:S01]  /*104f0*/  ISETP.GE.U32.AND P5, PT, R9, 0x7ffffeff, PT ;  /* 0x7ffffeff0900780c */ /* 0x000fe20003fa6070 */
[----:B--2---:R-:W-:Y:S01]  /*10500*/  VIADD R9, R22, 0xffffff3d ;  /* 0xffffff3d16097836 */ /* 0x004fe20000000000 */
[----:B------:R-:W-:Y:S01]  /*10510*/  ISETP.GE.U32.AND P6, PT, R20, 0x7fffff00, PT ;  /* 0x7fffff001400780c */ /* 0x000fe20003fc6070 */
[----:B------:R-:W-:-:S03]  /*10520*/  VIADD R20, R26, 0xffffff3c ;  /* 0xffffff3c1a147836 */ /* 0x000fc60000000000 */
[----:B------:R-:W-:Y:S02]  /*10530*/  ISETP.GE.U32.AND P4, PT, R9, 0x7ffffefe, PT ;  /* 0x7ffffefe0900780c */ /* 0x000fe40003f86070 */
[----:B------:R-:W-:Y:S02]  /*10540*/  IADD3 R9, R27, -0xe1, RZ ;  /* 0xffffff1f1b097810 */ /* 0x000fe40007ffe0ff */
[----:B------:R-:W-:Y:S02]  /*10550*/  ISETP.GE.U32.AND P3, PT, R20, 0x7ffffefd, PT ;  /* 0x7ffffefd1400780c */ /* 0x000fe40003f66070 */
[----:B------:R-:W-:Y:S01]  /*10560*/  ISETP.GE.U32.AND P2, PT, R9, 0x7ffffee0, PT ;  /* 0x7ffffee00900780c */ /* 0x000fe20003f46070 */
[----:B------:R-:W-:Y:S02]  /*10570*/  VIADD R9, R21, 0xffffff1e ;  /* 0xffffff1e15097836 */ /* 0x000fe40000000000 */
[----:B------:R-:W-:-:S04]  /*10580*/  IMAD.WIDE R42, R2, 0x4, R10 ;  /* 0x00000004022a7825 */ /* 0x000fc800078e020a */
[C---:B------:R-:W-:Y:S02]  /*10590*/  IMAD.WIDE R28, R2.reuse, 0x4, R218 ;  /* 0x00000004021c7825 */ /* 0x040fe400078e02da */
[----:B------:R-:W2:Y:S04]  /*105a0*/  LDL.LU.64 R218, [R1+0x490] ;  /* 0x0004900001da7983 */ /* 0x000ea80000300a00 */
[----:B------:R-:W3:Y:S04]  /*105b0*/  LDL.LU.64 R180, [R1+0x78] ;  /* 0x0000780001b47983 */ /* 0x000ee80000300a00 */
[----:B------:R-:W3:Y:S01]  /*105c0*/  LDL.LU.64 R226, [R1+0x30] ;  /* 0x0000300001e27983 */ /* 0x000ee20000300a00 */
[----:B------:R-:W-:-:S03]  /*105d0*/  IMAD.WIDE R30, R2, 0x4, R224 ;  /* 0x00000004021e7825 */ /* 0x000fc600078e02e0 */
[----:B------:R-:W3:Y:S01]  /*105e0*/  LDL.LU.64 R182, [R1+0x4a8] ;  /* 0x0004a80001b67983 */ /* 0x000ee20000300a00 */
[----:B------:R-:W-:-:S03]  /*105f0*/  IMAD.WIDE R22, R2, 0x4, R222 ;  /* 0x0000000402167825 */ /* 0x000fc600078e02de */
[----:B------:R-:W3:Y:S04]  /*10600*/  LDL.LU.64 R224, [R1+0xc0] ;  /* 0x0000c00001e07983 */ /* 0x000ee80000300a00 */
[----:B------:R-:W3:Y:S01]  /*10610*/  LDL.LU.64 R222, [R1+0x60] ;  /* 0x0000600001de7983 */ /* 0x000ee20000300a00 */
[----:B------:R-:W-:-:S03]  /*10620*/  IMAD.WIDE R20, R2, 0x4, R220 ;  /* 0x0000000402147825 */ /* 0x000fc600078e02dc */
[----:B------:R-:W3:Y:S04]  /*10630*/  LDL.LU.64 R220, [R1+0x4c0] ;  /* 0x0004c00001dc7983 */ /* 0x000ee80000300a00 */
[----:B------:R-:W3:Y:S01]  /*10640*/  LDL.LU.64 R184, [R1+0xc8] ;  /* 0x0000c80001b87983 */ /* 0x000ee20000300a00 */
[----:B----4-:R-:W-:-:S03]  /*10650*/  IMAD.WIDE R10, R2, 0x4, R6 ;  /* 0x00000004020a7825 */ /* 0x010fc600078e0206 */
[----:B------:R-:W4:Y:S01]  /*10660*/  LDL.LU.64 R6, [R1+0x88] ;  /* 0x0000880001067983 */ /* 0x000f220000300a00 */
[----:B------:R-:W-:-:S04]  /*10670*/  IMAD.WIDE R54, R2, 0x4, R52 ;  /* 0x0000000402367825 */ /* 0x000fc800078e0234 */
[----:B------:R-:W-:-:S04]  /*10680*/  IMAD.WIDE R52, R2, 0x4, R44 ;  /* 0x0000000402347825 */ /* 0x000fc800078e022c */
[----:B------:R-:W-:-:S04]  /*10690*/  IMAD.WIDE R44, R2, 0x4, R240 ;  /* 0x00000004022c7825 */ /* 0x000fc800078e02f0 */
[----:B------:R-:W-:-:S04]  /*106a0*/  IMAD.WIDE R240, R2, 0x4, R238 ;  /* 0x0000000402f07825 */ /* 0x000fc800078e02ee */
[C---:B------:R-:W-:Y:S02]  /*106b0*/  IMAD.WIDE R238, R2.reuse, 0x4, R212 ;  /* 0x0000000402ee7825 */ /* 0x040fe400078e02d4 */
[----:B------:R-:W4:Y:S02]  /*106c0*/  LDL.LU.64 R212, [R1+0x4d0] ;  /* 0x0004d00001d47983 */ /* 0x000f240000300a00 */
[----:B------:R-:W-:-:S04]  /*106d0*/  IMAD.WIDE R160, R2, 0x4, R214 ;  /* 0x0000000402a07825 */ /* 0x000fc800078e02d6 */
[----:B------:R-:W-:-:S04]  /*106e0*/  IMAD.WIDE R26, R2, 0x4, R14 ;  /* 0x00000004021a7825 */ /* 0x000fc800078e020e */
[C---:B------:R-:W-:Y:S02]  /*106f0*/  IMAD.WIDE R14, R2.reuse, 0x4, R186 ;  /* 0x00000004020e7825 */ /* 0x040fe400078e02ba */
[----:B------:R-:W4:Y:S02]  /*10700*/  LDL.LU.64 R186, [R1+0xd8] ;  /* 0x0000d80001ba7983 */ /* 0x000f240000300a00 */
[C---:B------:R-:W-:Y:S02]  /*10710*/  IMAD.WIDE R162, R2.reuse, 0x4, R174 ;  /* 0x0000000402a27825 */ /* 0x040fe400078e02ae */
[----:B------:R-:W4:Y:S04]  /*10720*/  LDL.LU.64 R214, [R1+0x98] ;  /* 0x0000980001d67983 */ /* 0x000f280000300a00 */
[----:B------:R1:W-:Y:S01]  /*10730*/  STL.64 [R1], R160 ;  /* 0x000000a001007387 */ /* 0x0003e20000100a00 */
[----:B------:R-:W-:-:S03]  /*10740*/  IMAD.WIDE R164, R2, 0x4, R178 ;  /* 0x0000000402a47825 */ /* 0x000fc600078e02b2 */
[----:B------:R1:W-:Y:S02]  /*10750*/  STL.64 [R1+0x10], R162 ;  /* 0x000010a201007387 */ /* 0x0003e40000100a00 */
[----:B-1----:R-:W-:-:S04]  /*10760*/  IMAD.WIDE R160, R2, 0x4, R236 ;  /* 0x0000000402a07825 */ /* 0x002fc800078e02ec */
[C---:B------:R-:W-:Y:S01]  /*10770*/  IMAD.WIDE R162, R2.reuse, 0x4, R216 ;  /* 0x0000000402a27825 */ /* 0x040fe200078e02d8 */
[----:B------:R1:W-:Y:S04]  /*10780*/  STL.64 [R1+0x8], R160 ;  /* 0x000008a001007387 */ /* 0x0003e80000100a00 */
[----:B------:R-:W-:Y:S04]  /*10790*/  STL.64 [R1+0x18], R164 ;  /* 0x000018a401007387 */ /* 0x000fe80000100a00 */
[----:B------:R-:W4:Y:S01]  /*107a0*/  LDL.LU.64 R216, [R1+0x4e0] ;  /* 0x0004e00001d87983 */ /* 0x000f220000300a00 */
[----:B-1----:R-:W-:-:S03]  /*107b0*/  IMAD.WIDE R160, R2, 0x4, R234 ;  /* 0x0000000402a07825 */ /* 0x002fc600078e02ea */
[----:B------:R3:W-:Y:S04]  /*107c0*/  STL.64 [R1+0x28], R162 ;  /* 0x000028a201007387 */ /* 0x0007e80000100a00 */
[----:B------:R1:W-:Y:S01]  /*107d0*/  STL.64 [R1+0x20], R160 ;  /* 0x000020a001007387 */ /* 0x0003e20000100a00 */
[----:B------:R-:W-:-:S04]  /*107e0*/  IMAD.WIDE R232, R2, 0x4, R232 ;  /* 0x0000000402e87825 */ /* 0x000fc800078e02e8 */
[C---:B--2---:R-:W-:Y:S02]  /*107f0*/  IMAD.WIDE R234, R2.reuse, 0x4, R218 ;  /* 0x0000000402ea7825 */ /* 0x044fe400078e02da */
[----:B------:R-:W2:Y:S02]  /*10800*/  LDL.LU.64 R218, [R1+0xe0] ;  /* 0x0000e00001da7983 */ /* 0x000ea40000300a00 */
[----:B---3--:R-:W-:-:S04]  /*10810*/  IMAD.WIDE R162, R2, 0x4, R180 ;  /* 0x0000000402a27825 */ /* 0x008fc800078e02b4 */
[C---:B-1----:R-:W-:Y:S02]  /*10820*/  IMAD.WIDE R160, R2.reuse, 0x4, R226 ;  /* 0x0000000402a07825 */ /* 0x042fe400078e02e2 */
[----:B------:R-:W3:Y:S02]  /*10830*/  LDL.LU.64 R226, [R1+0xa8] ;  /* 0x0000a80001e27983 */ /* 0x000ee40000300a00 */
[C---:B------:R-:W-:Y:S02]  /*10840*/  IMAD.WIDE R164, R2.reuse, 0x4, R182 ;  /* 0x0000000402a47825 */ /* 0x040fe400078e02b6 */
[----:B------:R1:W-:Y:S04]  /*10850*/  STL.64 [R1+0x38], R162 ;  /* 0x000038a201007387 */ /* 0x0003e80000100a00 */
[----:B------:R1:W-:Y:S04]  /*10860*/  STL.64 [R1+0x48], R160 ;  /* 0x000048a001007387 */ /* 0x0003e80000100a00 */
[----:B------:R-:W-:Y:S01]  /*10870*/  STL.64 [R1+0x50], R164 ;  /* 0x000050a401007387 */ /* 0x000fe20000100a00 */
[----:B-1----:R-:W-:-:S04]  /*10880*/  IMAD.WIDE R162, R2, 0x4, R224 ;  /* 0x0000000402a27825 */ /* 0x002fc800078e02e0 */
[C---:B------:R-:W-:Y:S02]  /*10890*/  IMAD.WIDE R160, R2.reuse, 0x4, R222 ;  /* 0x0000000402a07825 */ /* 0x040fe400078e02de */
[----:B------:R-:W3:Y:S04]  /*108a0*/  LDL.LU.64 R222, [R1+0x4f0] ;  /* 0x0004f00001de7983 */ /* 0x000ee80000300a00 */
[----:B------:R-:W-:Y:S04]  /*108b0*/  STL.64 [R1+0x58], R162 ;  /* 0x000058a201007387 */ /* 0x000fe80000100a00 */
[----:B------:R-:W-:Y:S04]  /*108c0*/  STL.64 [R1+0x40], R232 ;  /* 0x000040e801007387 */ /* 0x000fe80000100a00 */
[----:B------:R1:W-:Y:S04]  /*108d0*/  STL.64 [R1+0x70], R160 ;  /* 0x000070a001007387 */ /* 0x0003e80000100a00 */
[----:B------:R-:W3:Y:S01]  /*108e0*/  LDL.LU.64 R224, [R1+0xf8] ;  /* 0x0000f80001e07983 */ /* 0x000ee20000300a00 */
[----:B-1----:R-:W-:-:S03]  /*108f0*/  IMAD.WIDE R160, R2, 0x4, R220 ;  /* 0x0000000402a07825 */ /* 0x002fc600078e02dc */
[----:B------:R-:W3:Y:S04]  /*10900*/  LDL.LU.64 R220, [R1+0xf0] ;  /* 0x0000f00001dc7983 */ /* 0x000ee80000300a00 */
[----:B------:R4:W-:Y:S02]  /*10910*/  STL.64 [R1+0x78], R160 ;  /* 0x000078a001007387 */ /* 0x0009e40000100a00 */
[C---:B----4-:R-:W-:Y:S02]  /*10920*/  IMAD.WIDE R160, R2.reuse, 0x4, R6 ;  /* 0x0000000402a07825 */ /* 0x050fe400078e0206 */
[----:B------:R-:W4:Y:S02]  /*10930*/  LDL.LU.64 R6, [R1+0x500] ;  /* 0x0005000001067983 */ /* 0x000f240000300a00 */
[----:B------:R-:W-:-:S04]  /*10940*/  IMAD.WIDE R162, R2, 0x4, R184 ;  /* 0x0000000402a27825 */ /* 0x000fc800078e02b8 */
[C---:B------:R-:W-:Y:S01]  /*10950*/  IMAD.WIDE R230, R2.reuse, 0x4, R230 ;  /* 0x0000000402e67825 */ /* 0x040fe200078e02e6 */
[----:B------:R1:W-:Y:S04]  /*10960*/  STL.64 [R1+0x80], R162 ;  /* 0x000080a201007387 */ /* 0x0003e80000100a00 */
[----:B------:R-:W-:Y:S04]  /*10970*/  STL.64 [R1+0x68], R230 ;  /* 0x000068e601007387 */ /* 0x000fe80000100a00 */
[----:B------:R1:W-:Y:S02]  /*10980*/  STL.64 [R1+0x90], R160 ;  /* 0x000090a001007387 */ /* 0x0003e40000100a00 */
[----:B-1----:R-:W-:-:S04]  /*10990*/  IMAD.WIDE R162, R2, 0x4, R186 ;  /* 0x0000000402a27825 */ /* 0x002fc800078e02ba */
[C---:B------:R-:W-:Y:S02]  /*109a0*/  IMAD.WIDE R160, R2.reuse, 0x4, R212 ;  /* 0x0000000402a07825 */ /* 0x040fe400078e02d4 */
[----:B------:R-:W4:Y:S04]  /*109b0*/  LDL.LU.64 R212, [R1+0x138] ;  /* 0x0001380001d47983 */ /* 0x000f280000300a00 */
[----:B------:R1:W-:Y:S04]  /*109c0*/  STL.64 [R1+0xa0], R160 ;  /* 0x0000a0a001007387 */ /* 0x0003e80000100a00 */
[----:B------:R-:W4:Y:S04]  /*109d0*/  LDL.LU.64 R168, [R1+0x100] ;  /* 0x0001000001a87983 */ /* 0x000f280000300a00 */
[----:B------:R1:W-:Y:S02]  /*109e0*/  STL.64 [R1+0xb0], R162 ;  /* 0x0000b0a201007387 */ /* 0x0003e40000100a00 */
[----:B-1----:R-:W-:-:S02]  /*109f0*/  IMAD.WIDE R160, R2, 0x4, R214 ;  /* 0x0000000402a07825 */ /* 0x002fc400078e02d6 */
[----:B------:R-:W4:Y:S02]  /*10a00*/  LDL.LU.64 R170, [R1+0x510] ;  /* 0x0005100001aa7983 */ /* 0x000f240000300a00 */
[C---:B------:R-:W-:Y:S02]  /*10a10*/  IMAD.WIDE R228, R2.reuse, 0x4, R228 ;  /* 0x0000000402e47825 */ /* 0x040fe400078e02e4 */
[----:B------:R2:W-:Y:S04]  /*10a20*/  STL.64 [R1+0xb8], R160 ;  /* 0x0000b8a001007387 */ /* 0x0005e80000100a00 */
[----:B------:R-:W4:Y:S01]  /*10a30*/  LDL.LU.64 R214, [R1+0x158] ;  /* 0x0001580001d67983 */ /* 0x000f220000300a00 */
[----:B------:R-:W-:-:S03]  /*10a40*/  IMAD.WIDE R162, R2, 0x4, R216 ;  /* 0x0000000402a27825 */ /* 0x000fc600078e02d8 */
[----:B------:R-:W4:Y:S04]  /*10a50*/  LDL.LU.64 R172, [R1+0x118] ;  /* 0x0001180001ac7983 */ /* 0x000f280000300a00 */
[----:B------:R-:W-:Y:S04]  /*10a60*/  STL.64 [R1+0x88], R228 ;  /* 0x000088e401007387 */ /* 0x000fe80000100a00 */
[----:B------:R-:W4:Y:S04]  /*10a70*/  LDL.LU.64 R216, [R1+0x520] ;  /* 0x0005200001d87983 */ /* 0x000f280000300a00 */
[----:B------:R-:W-:Y:S01]  /*10a80*/  STL.64 [R1+0xc0], R162 ;  /* 0x0000c0a201007387 */ /* 0x000fe20000100a00 */
[----:B------:R-:W-:-:S03]  /*10a90*/  IMAD.WIDE R236, R2, 0x4, R176 ;  /* 0x0000000402ec7825 */ /* 0x000fc600078e02b0 */
[----:B------:R-:W4:Y:S01]  /*10aa0*/  LDL.LU.64 R174, [R1+0x458] ;  /* 0x0004580001ae7983 */ /* 0x000f220000300a00 */
[----:B--2---:R-:W-:-:S03]  /*10ab0*/  IMAD.WIDE R160, R2, 0x4, R218 ;  /* 0x0000000402a07825 */ /* 0x004fc600078e02da */
[----:B------:R-:W2:Y:S04]  /*10ac0*/  LDL.LU.64 R218, [R1+0x130] ;  /* 0x0001300001da7983 */ /* 0x000ea80000300a00 */
[----:B------:R3:W-:Y:S04]  /*10ad0*/  STL.64 [R1+0xc8], R160 ;  /* 0x0000c8a001007387 */ /* 0x0007e80000100a00 */
[----:B------:R-:W2:Y:S04]  /*10ae0*/  LDL.LU.64 R176, [R1+0x530] ;  /* 0x0005300001b07983 */ /* 0x000ea80000300a00 */
[----:B------:R-:W2:Y:S01]  /*10af0*/  LDL.LU.64 R178, [R1+0x470] ;  /* 0x0004700001b27983 */ /* 0x000ea20000300a00 */
[----:B---3--:R-:W-:-:S05]  /*10b00*/  IMAD.WIDE R160, R2, 0x4, R226 ;  /* 0x0000000402a07825 */ /* 0x008fca00078e02e2 */
[----:B------:R1:W-:Y:S04]  /*10b10*/  STL.64 [R1+0xd0], R160 ;  /* 0x0000d0a001007387 */ /* 0x0003e80000100a00 */
[----:B------:R-:W3:Y:S04]  /*10b20*/  LDL.LU.64 R180, [R1+0x150] ;  /* 0x0001500001b47983 */ /* 0x000ee80000300a00 */
[----:B------:R-:W3:Y:S01]  /*10b30*/  LDL.LU.64 R182, [R1+0x540] ;  /* 0x0005400001b67983 */ /* 0x000ee20000300a00 */
[----:B-1----:R-:W-:-:S03]  /*10b40*/  IMAD.WIDE R160, R2, 0x4, R222 ;  /* 0x0000000402a07825 */ /* 0x002fc600078e02de */
[----:B------:R-:W3:Y:S04]  /*10b50*/  LDL.LU.64 R184, [R1+0x488] ;  /* 0x0004880001b87983 */ /* 0x000ee80000300a00 */
[----:B------:R1:W-:Y:S04]  /*10b60*/  STL.64 [R1+0xd8], R160 ;  /* 0x0000d8a001007387 */ /* 0x0003e80000100a00 */
[----:B------:R-:W3:Y:S01]  /*10b70*/  LDL.LU.64 R222, [R1+0x160] ;  /* 0x0001600001de7983 */ /* 0x000ee20000300a00 */
[----:B------:R-:W-:-:S03]  /*10b80*/  IMAD.WIDE R162, R2, 0x4, R224 ;  /* 0x0000000402a27825 */ /* 0x000fc600078e02e0 */
[----:B------:R-:W3:Y:S04]  /*10b90*/  LDL.LU.64 R186, [R1+0x550] ;  /* 0x0005500001ba7983 */ /* 0x000ee80000300a00 */
[----:B------:R4:W-:Y:S01]  /*10ba0*/  STL.64 [R1+0xe0], R162 ;  /* 0x0000e0a201007387 */ /* 0x0009e20000100a00 */
[----:B-1----:R-:W-:-:S03]  /*10bb0*/  IMAD.WIDE R160, R2, 0x4, R220 ;  /* 0x0000000402a07825 */ /* 0x002fc600078e02dc */
[----:B------:R-:W3:Y:S04]  /*10bc0*/  LDL.LU.64 R224, [R1+0x4a0] ;  /* 0x0004a00001e07983 */ /* 0x000ee80000300a00 */
[----:B------:R1:W-:Y:S04]  /*10bd0*/  STL.64 [R1+0xe8], R160 ;  /* 0x0000e8a001007387 */ /* 0x0003e80000100a00 */
[----:B------:R-:W3:Y:S01]  /*10be0*/  LDL.LU.64 R226, [R1+0x178] ;  /* 0x0001780001e27983 */ /* 0x000ee20000300a00 */
[----:B----4-:R-:W-:-:S03]  /*10bf0*/  IMAD.WIDE R162, R2, 0x4, R6 ;  /* 0x0000000402a27825 */ /* 0x010fc600078e0206 */
[----:B------:R-:W4:Y:S04]  /*10c00*/  LDL.LU.64 R6, [R1+0x560] ;  /* 0x0005600001067983 */ /* 0x000f280000300a00 */
[----:B------:R-:W-:Y:S04]  /*10c10*/  STL.64 [R1+0xf0], R162 ;  /* 0x0000f0a201007387 */ /* 0x000fe80000100a00 */
[----:B------:R-:W4:Y:S01]  /*10c20*/  LDL.LU.64 R220, [R1+0x4b8] ;  /* 0x0004b80001dc7983 */ /* 0x000f220000300a00 */
[----:B-1----:R-:W-:-:S03]  /*10c30*/  IMAD.WIDE R160, R2, 0x4, R212 ;  /* 0x0000000402a07825 */ /* 0x002fc600078e02d4 */
[----:B------:R-:W4:Y:S04]  /*10c40*/  LDL.LU.64 R212, [R1+0x260] ;  /* 0x0002600001d47983 */ /* 0x000f280000300a00 */
[----:B------:R1:W-:Y:S02]  /*10c50*/  STL.64 [R1+0xf8], R160 ;  /* 0x0000f8a001007387 */ /* 0x0003e40000100a00 */
[----:B-1----:R-:W-:-:S04]  /*10c60*/  IMAD.WIDE R160, R2, 0x4, R168 ;  /* 0x0000000402a07825 */ /* 0x002fc800078e02a8 */
[C---:B------:R-:W-:Y:S01]  /*10c70*/  IMAD.WIDE R162, R2.reuse, 0x4, R170 ;  /* 0x0000000402a27825 */ /* 0x040fe200078e02aa */
[----:B------:R1:W-:Y:S03]  /*10c80*/  STL.64 [R1+0x100], R160 ;  /* 0x000100a001007387 */ /* 0x0003e60000100a00 */
[C---:B-1----:R-:W-:Y:S02]  /*10c90*/  IMAD.WIDE R160, R2.reuse, 0x4, R214 ;  /* 0x0000000402a07825 */ /* 0x042fe400078e02d6 */
[----:B------:R-:W4:Y:S04]  /*10ca0*/  LDL.LU.64 R214, [R1+0x568] ;  /* 0x0005680001d67983 */ /* 0x000f280000300a00 */
[----:B------:R1:W-:Y:S04]  /*10cb0*/  STL.64 [R1+0x108], R162 ;  /* 0x000108a201007387 */ /* 0x0003e80000100a00 */
[----:B------:R1:W-:Y:S02]  /*10cc0*/  STL.64 [R1+0x110], R160 ;  /* 0x000110a001007387 */ /* 0x0003e40000100a00 */
[----:B-1----:R-:W-:-:S04]  /*10cd0*/  IMAD.WIDE R162, R2, 0x4, R172 ;  /* 0x0000000402a27825 */ /* 0x002fc800078e02ac */
[C---:B------:R-:W-:Y:S01]  /*10ce0*/  IMAD.WIDE R160, R2.reuse, 0x4, R216 ;  /* 0x0000000402a07825 */ /* 0x040fe200078e02d8 */
[----:B------:R1:W-:Y:S04]  /*10cf0*/  STL.64 [R1+0x118], R162 ;  /* 0x000118a201007387 */ /* 0x0003e80000100a00 */
[----:B------:R-:W4:Y:S04]  /*10d00*/  LDL.LU.64 R216, [R1+0x4c8] ;  /* 0x0004c80001d87983 */ /* 0x000f280000300a00 */
[----:B------:R2:W-:Y:S01]  /*10d10*/  STL.64 [R1+0x120], R160 ;  /* 0x000120a001007387 */ /* 0x0005e20000100a00 */
[----:B-1----:R-:W-:-:S04]  /*10d20*/  IMAD.WIDE R162, R2, 0x4, R174 ;  /* 0x0000000402a27825 */ /* 0x002fc800078e02ae */
[C---:B--2---:R-:W-:Y:S02]  /*10d30*/  IMAD.WIDE R160, R2.reuse, 0x4, R218 ;  /* 0x0000000402a07825 */ /* 0x044fe400078e02da */
[----:B------:R-:W2:Y:S04]  /*10d40*/  LDL.LU.64 R218, [R1+0x410] ;  /* 0x0004100001da7983 */ /* 0x000ea80000300a00 */
[----:B------:R1:W-:Y:S01]  /*10d50*/  STL.64 [R1+0x128], R162 ;  /* 0x000128a201007387 */ /* 0x0003e20000100a00 */
[----:B------:R-:W-:-:S03]  /*10d60*/  IMAD.WIDE R164, R2, 0x4, R176 ;  /* 0x0000000402a47825 */ /* 0x000fc600078e02b0 */
[----:B------:R3:W-:Y:S04]  /*10d70*/  STL.64 [R1+0x130], R160 ;  /* 0x000130a001007387 */ /* 0x0007e80000100a00 */
[----:B------:R3:W-:Y:S01]  /*10d80*/  STL.64 [R1+0x138], R164 ;  /* 0x000138a401007387 */ /* 0x0007e20000100a00 */
[----:B-1----:R-:W-:-:S05]  /*10d90*/  IMAD.WIDE R162, R2, 0x4, R178 ;  /* 0x0000000402a27825 */ /* 0x002fca00078e02b2 */
[----:B------:R1:W-:Y:S01]  /*10da0*/  STL.64 [R1+0x140], R162 ;  /* 0x000140a201007387 */ /* 0x0003e20000100a00 */
[----:B---3--:R-:W-:-:S04]  /*10db0*/  IMAD.WIDE R160, R2, 0x4, R180 ;  /* 0x0000000402a07825 */ /* 0x008fc800078e02b4 */
[C---:B------:R-:W-:Y:S01]  /*10dc0*/  IMAD.WIDE R164, R2.reuse, 0x4, R182 ;  /* 0x0000000402a47825 */ /* 0x040fe200078e02b6 */
[----:B------:R3:W-:Y:S03]  /*10dd0*/  STL.64 [R1+0x148], R160 ;  /* 0x000148a001007387 */ /* 0x0007e60000100a00 */
[C---:B-1----:R-:W-:Y:S01]  /*10de0*/  IMAD.WIDE R162, R2.reuse, 0x4, R184 ;  /* 0x0000000402a27825 */ /* 0x042fe200078e02b8 */
[----:B------:R-:W-:Y:S03]  /*10df0*/  STL.64 [R1+0x150], R164 ;  /* 0x000150a401007387 */ /* 0x000fe60000100a00 */
[C---:B---3--:R-:W-:Y:S02]  /*10e00*/  IMAD.WIDE R160, R2.reuse, 0x4, R222 ;  /* 0x0000000402a07825 */ /* 0x048fe400078e02de */
[----:B------:R-:W3:Y:S04]  /*10e10*/  LDL.LU.64 R222, [R1+0x570] ;  /* 0x0005700001de7983 */ /* 0x000ee80000300a00 */
[----:B------:R1:W-:Y:S04]  /*10e20*/  STL.64 [R1+0x158], R162 ;  /* 0x000158a201007387 */ /* 0x0003e80000100a00 */
[----:B------:R1:W-:Y:S02]  /*10e30*/  STL.64 [R1+0x160], R160 ;  /* 0x000160a001007387 */ /* 0x0003e40000100a00 */
[----:B-1----:R-:W-:-:S04]  /*10e40*/  IMAD.WIDE R162, R2, 0x4, R186 ;  /* 0x0000000402a27825 */ /* 0x002fc800078e02ba */
[C---:B------:R-:W-:Y:S02]  /*10e50*/  IMAD.WIDE R160, R2.reuse, 0x4, R224 ;  /* 0x0000000402a07825 */ /* 0x040fe400078e02e0 */
[----:B------:R-:W3:Y:S04]  /*10e60*/  LDL.LU.64 R224, [R1+0x4d8] ;  /* 0x0004d80001e07983 */ /* 0x000ee80000300a00 */
[----:B------:R1:W-:Y:S04]  /*10e70*/  STL.64 [R1+0x168], R162 ;  /* 0x000168a201007387 */ /* 0x0003e80000100a00 */
[----:B------:R4:W-:Y:S01]  /*10e80*/  STL.64 [R1+0x170], R160 ;  /* 0x000170a001007387 */ /* 0x0009e20000100a00 */
[----:B-1----:R-:W-:-:S04]  /*10e90*/  IMAD.WIDE R162, R2, 0x4, R226 ;  /* 0x0000000402a27825 */ /* 0x002fc800078e02e2 */
[C---:B----4-:R-:W-:Y:S01]  /*10ea0*/  IMAD.WIDE R160, R2.reuse, 0x4, R6 ;  /* 0x0000000402a07825 */ /* 0x050fe200078e0206 */
[----:B------:R1:W-:Y:S04]  /*10eb0*/  STL.64 [R1+0x178], R162 ;  /* 0x000178a201007387 */ /* 0x0003e80000100a00 */
[----:B------:R-:W4:Y:S04]  /*10ec0*/  LDL.LU.64 R6, [R1+0x418] ;  /* 0x0004180001067983 */ /* 0x000f280000300a00 */
[----:B------:R1:W-:Y:S02]  /*10ed0*/  STL.64 [R1+0x180], R160 ;  /* 0x000180a001007387 */ /* 0x0003e40000100a00 */
[----:B-1----:R-:W-:-:S04]  /*10ee0*/  IMAD.WIDE R162, R2, 0x4, R220 ;  /* 0x0000000402a27825 */ /* 0x002fc800078e02dc */
[C---:B------:R-:W-:Y:S01]  /*10ef0*/  IMAD.WIDE R164, R2.reuse, 0x4, R212 ;  /* 0x0000000402a47825 */ /* 0x040fe200078e02d4 */
[----:B------:R-:W4:Y:S04]  /*10f00*/  LDL.LU.64 R160, [R1+0x578] ;  /* 0x0005780001a07983 */ /* 0x000f280000300a00 */
[----:B------:R1:W-:Y:S04]  /*10f10*/  STL.64 [R1+0x188], R162 ;  /* 0x000188a201007387 */ /* 0x0003e80000100a00 */
[----:B-1----:R-:W4:Y:S04]  /*10f20*/  LDL.LU.64 R162, [R1+0x4e8] ;  /* 0x0004e80001a27983 */ /* 0x002f280000300a00 */
[----:B------:R1:W-:Y:S04]  /*10f30*/  STL.64 [R1+0x190], R164 ;  /* 0x000190a401007387 */ /* 0x0003e80000100a00 */
[----:B------:R-:W4:Y:S01]  /*10f40*/  LDL.LU.64 R212, [R1+0x420] ;  /* 0x0004200001d47983 */ /* 0x000f220000300a00 */
[----:B------:R-:W-:-:S03]  /*10f50*/  IMAD.WIDE R168, R2, 0x4, R214 ;  /* 0x0000000402a87825 */ /* 0x000fc600078e02d6 */
[----:B-1----:R-:W4:Y:S04]  /*10f60*/  LDL.LU.64 R164, [R1+0x580] ;  /* 0x0005800001a47983 */ /* 0x002f280000300a00 */
[----:B------:R-:W4:Y:S04]  /*10f70*/  LDL.LU.64 R166, [R1+0x4f8] ;  /* 0x0004f80001a67983 */ /* 0x000f280000300a00 */
[----:B------:R1:W-:Y:S04]  /*10f80*/  STL.64 [R1+0x198], R168 ;  /* 0x000198a801007387 */ /* 0x0003e80000100a00 */
[----:B------:R-:W4:Y:S04]  /*10f90*/  LDL.LU.64 R214, [R1+0x430] ;  /* 0x0004300001d67983 */ /* 0x000f280000300a00 */
[----:B-1----:R-:W4:Y:S01]  /*10fa0*/  LDL.LU.64 R168, [R1+0x588] ;  /* 0x0005880001a87983 */ /* 0x002f220000300a00 */
[----:B------:R-:W-:-:S03]  /*10fb0*/  IMAD.WIDE R172, R2, 0x4, R216 ;  /* 0x0000000402ac7825 */ /* 0x000fc600078e02d8 */
[----:B------:R-:W4:Y:S04]  /*10fc0*/  LDL.LU.64 R170, [R1+0x508] ;  /* 0x0005080001aa7983 */ /* 0x000f280000300a00 */
[----:B------:R1:W-:Y:S04]  /*10fd0*/  STL.64 [R1+0x1a0], R172 ;  /* 0x0001a0ac01007387 */ /* 0x0003e80000100a00 */
[----:B------:R-:W4:Y:S04]  /*10fe0*/  LDL.LU.64 R216, [R1+0x440] ;  /* 0x0004400001d87983 */ /* 0x000f280000300a00 */
[----:B-1----:R-:W4:Y:S04]  /*10ff0*/  LDL.LU.64 R172, [R1+0x590] ;  /* 0x0005900001ac7983 */ /* 0x002f280000300a00 */
[----:B------:R-:W4:Y:S01]  /*11000*/  LDL.LU.64 R174, [R1+0x518] ;  /* 0x0005180001ae7983 */ /* 0x000f220000300a00 */
[----:B--2---:R-:W-:-:S05]  /*11010*/  IMAD.WIDE R176, R2, 0x4, R218 ;  /* 0x0000000402b07825 */ /* 0x004fca00078e02da */
[----:B------:R1:W-:Y:S04]  /*11020*/  STL.64 [R1+0x1a8], R176 ;  /* 0x0001a8b001007387 */ /* 0x0003e80000100a00 */
[----:B------:R-:W2:Y:S04]  /*11030*/  LDL.LU.64 R218, [R1+0x450] ;  /* 0x0004500001da7983 */ /* 0x000ea80000300a00 */
[----:B-1----:R-:W2:Y:S04]  /*11040*/  LDL.LU.64 R176, [R1+0x598] ;  /* 0x0005980001b07983 */ /* 0x002ea80000300a00 */
[----:B------:R-:W2:Y:S04]  /*11050*/  LDL.LU.64 R178, [R1+0x528] ;  /* 0x0005280001b27983 */ /* 0x000ea80000300a00 */
[----:B------:R-:W2:Y:S04]  /*11060*/  LDL.LU.64 R220, [R1+0x468] ;  /* 0x0004680001dc7983 */ /* 0x000ea80000300a00 */
[----:B------:R-:W2:Y:S04]  /*11070*/  LDL.LU.64 R180, [R1+0x5a0] ;  /* 0x0005a00001b47983 */ /* 0x000ea80000300a00 */
[----:B------:R-:W2:Y:S01]  /*11080*/  LDL.LU.64 R182, [R1+0x538] ;  /* 0x0005380001b67983 */ /* 0x000ea20000300a00 */
[----:B---3--:R-:W-:-:S05]  /*11090*/  IMAD.WIDE R184, R2, 0x4, R222 ;  /* 0x0000000402b87825 */ /* 0x008fca00078e02de */
[----:B------:R1:W-:Y:S04]  /*110a0*/  STL.64 [R1+0x1b0], R184 ;  /* 0x0001b0b801007387 */ /* 0x0003e80000100a00 */
[----:B------:R-:W3:Y:S04]  /*110b0*/  LDL.LU.64 R222, [R1+0x480] ;  /* 0x0004800001de7983 */ /* 0x000ee80000300a00 */
[----:B-1----:R-:W3:Y:S04]  /*110c0*/  LDL.LU.64 R184, [R1+0x5a8] ;  /* 0x0005a80001b87983 */ /* 0x002ee80000300a00 */
[----:B------:R-:W3:Y:S01]  /*110d0*/  LDL.LU.64 R186, [R1+0x548] ;  /* 0x0005480001ba7983 */ /* 0x000ee20000300a00 */
[----:B------:R-:W-:-:S05]  /*110e0*/  IMAD.WIDE R224, R2, 0x4, R224 ;  /* 0x0000000402e07825 */ /* 0x000fca00078e02e0 */
[----:B------:R1:W-:Y:S04]  /*110f0*/  STL.64 [R1+0x1c0], R224 ;  /* 0x0001c0e001007387 */ /* 0x0003e80000100a00 */
[----:B-1----:R-:W3:Y:S04]  /*11100*/  LDL.LU.64 R224, [R1+0x498] ;  /* 0x0004980001e07983 */ /* 0x002ee80000300a00 */
[----:B------:R-:W3:Y:S01]  /*11110*/  LDL.LU.64 R226, [R1+0x5b0] ;  /* 0x0005b00001e27983 */ /* 0x000ee20000300a00 */
[----:B----4-:R-:W-:-:S05]  /*11120*/  IMAD.WIDE R6, R2, 0x4, R6 ;  /* 0x0000000402067825 */ /* 0x010fca00078e0206 */
[----:B------:R1:W-:Y:S04]  /*11130*/  STL.64 [R1+0x1d0], R6 ;  /* 0x0001d00601007387 */ /* 0x0003e80000100a00 */
[----:B-1----:R-:W4:Y:S01]  /*11140*/  LDL.LU.64 R6, [R1+0x558] ;  /* 0x0005580001067983 */ /* 0x002f220000300a00 */
[----:B------:R-:W-:-:S05]  /*11150*/  IMAD.WIDE R160, R2, 0x4, R160 ;  /* 0x0000000402a07825 */ /* 0x000fca00078e02a0 */
[----:B------:R1:W-:Y:S01]  /*11160*/  STL.64 [R1+0x1e0], R160 ;  /* 0x0001e0a001007387 */ /* 0x0003e20000100a00 */
[----:B------:R-:W-:-:S03]  /*11170*/  IMAD.WIDE R162, R2, 0x4, R162 ;  /* 0x0000000402a27825 */ /* 0x000fc600078e02a2 */
[----:B-1----:R-:W4:Y:S01]  /*11180*/  LDL.LU.64 R160, [R1+0x870] ;  /* 0x0008700001a07983 */ /* 0x002f220000300a00 */
[----:B------:R-:W-:-:S03]  /*11190*/  IMAD.WIDE R212, R2, 0x4, R212 ;  /* 0x0000000402d47825 */ /* 0x000fc600078e02d4 */
[----:B------:R1:W-:Y:S01]  /*111a0*/  STL.64 [R1+0x1f0], R162 ;  /* 0x0001f0a201007387 */ /* 0x0003e20000100a00 */
[----:B------:R-:W-:-:S04]  /*111b0*/  IMAD.WIDE R164, R2, 0x4, R164 ;  /* 0x0000000402a47825 */ /* 0x000fc800078e02a4 */
[C---:B------:R-:W-:Y:S01]  /*111c0*/  IMAD.WIDE R166, R2.reuse, 0x4, R166 ;  /* 0x0000000402a67825 */ /* 0x040fe200078e02a6 */
[----:B-1----:R-:W4:Y:S04]  /*111d0*/  LDL.LU.64 R162, [R1+0x868] ;  /* 0x0008680001a27983 */ /* 0x002f280000300a00 */
        /* <DEDUP_REMOVED lines=9> */
[----:B------:R-:W-:-:S04]  /*11270*/  IMAD.WIDE R172, R2, 0x4, R172 ;  /* 0x0000000402ac7825 */ /* 0x000fc800078e02ac */
[C---:B------:R-:W-:Y:S01]  /*11280*/  IMAD.WIDE R174, R2.reuse, 0x4, R174 ;  /* 0x0000000402ae7825 */ /* 0x040fe200078e02ae */
[----:B-1----:R-:W4:Y:S04]  /*11290*/  LDL.LU.64 R166, [R1+0x850] ;  /* 0x0008500001a67983 */ /* 0x002f280000300a00 */
[----:B------:R1:W-:Y:S04]  /*112a0*/  STL.64 [R1+0x218], R214 ;  /* 0x000218d601007387 */ /* 0x0003e80000100a00 */
        /* <DEDUP_REMOVED lines=10> */
[----:B-1----:R-:W4:Y:S01]  /*11350*/  LDL.LU.64 R174, [R1+0x820] ;  /* 0x0008200001ae7983 */ /* 0x002f220000300a00 */
[----:B--2---:R-:W-:-:S05]  /*11360*/  IMAD.WIDE R218, R2, 0x4, R218 ;  /* 0x0000000402da7825 */ /* 0x004fca00078e02da */
[----:B------:R1:W-:Y:S01]  /*11370*/  STL.64 [R1+0x248], R218 ;  /* 0x000248da01007387 */ /* 0x0003e20000100a00 */
[----:B------:R-:W-:-:S04]  /*11380*/  IMAD.WIDE R176, R2, 0x4, R176 ;  /* 0x0000000402b07825 */ /* 0x000fc800078e02b0 */
[----:B------:R-:W-:-:S04]  /*11390*/  IMAD.WIDE R178, R2, 0x4, R178 ;  /* 0x0000000402b27825 */ /* 0x000fc800078e02b2 */
[C---:B------:R-:W-:Y:S01]  /*113a0*/  IMAD.WIDE R220, R2.reuse, 0x4, R220 ;  /* 0x0000000402dc7825 */ /* 0x040fe200078e02dc */
[----:B-1----:R-:W2:Y:S03]  /*113b0*/  LDL.LU.64 R218, [R1+0x818] ;  /* 0x0008180001da7983 */ /* 0x002ea60000300a00 */
[C---:B------:R-:W-:Y:S01]  /*113c0*/  IMAD.WIDE R180, R2.reuse, 0x4, R180 ;  /* 0x0000000402b47825 */ /* 0x040fe200078e02b4 */
[----:B------:R1:W-:Y:S03]  /*113d0*/  STL.64 [R1+0x250], R176 ;  /* 0x000250b001007387 */ /* 0x0003e60000100a00 */
[C---:B------:R-:W-:Y:S01]  /*113e0*/  IMAD.WIDE R182, R2.reuse, 0x4, R182 ;  /* 0x0000000402b67825 */ /* 0x040fe200078e02b6 */
[----:B-1----:R-:W2:Y:S04]  /*113f0*/  LDL.LU.64 R176, [R1+0x810] ;  /* 0x0008100001b07983 */ /* 0x002ea80000300a00 */
[----:B------:R1:W-:Y:S01]  /*11400*/  STL.64 [R1+0x258], R178 ;  /* 0x000258b201007387 */ /* 0x0003e20000100a00 */
[----:B---3--:R-:W-:-:S03]  /*11410*/  IMAD.WIDE R222, R2, 0x4, R222 ;  /* 0x0000000402de7825 */ /* 0x008fc600078e02de */
[----:B-1----:R-:W3:Y:S01]  /*11420*/  LDL.LU.64 R178, [R1+0x808] ;  /* 0x0008080001b27983 */ /* 0x002ee20000300a00 */
[----:B------:R-:W-:-:S03]  /*11430*/  IMAD.WIDE R184, R2, 0x4, R184 ;  /* 0x0000000402b87825 */ /* 0x000fc600078e02b8 */
[----:B------:R1:W-:Y:S01]  /*11440*/  STL.64 [R1+0x260], R220 ;  /* 0x000260dc01007387 */ /* 0x0003e20000100a00 */
[----:B------:R-:W-:-:S03]  /*11450*/  IMAD.WIDE R186, R2, 0x4, R186 ;  /* 0x0000000402ba7825 */ /* 0x000fc600078e02ba */
[----:B-1----:R-:W3:Y:S04]  /*11460*/  LDL.LU.64 R220, [R1+0x800] ;  /* 0x0008000001dc7983 */ /* 0x002ee80000300a00 */
[----:B------:R1:W-:Y:S01]  /*11470*/  STL.64 [R1+0x268], R180 ;  /* 0x000268b401007387 */ /* 0x0003e20000100a00 */
[----:B------:R-:W-:-:S03]  /*11480*/  IMAD.WIDE R224, R2, 0x4, R224 ;  /* 0x0000000402e07825 */ /* 0x000fc600078e02e0 */
[----:B-1----:R-:W3:Y:S04]  /*11490*/  LDL.LU.64 R180, [R1+0x7f8] ;  /* 0x0007f80001b47983 */ /* 0x002ee80000300a00 */
[----:B------:R1:W-:Y:S01]  /*114a0*/  STL.64 [R1+0x270], R182 ;  /* 0x000270b601007387 */ /* 0x0003e20000100a00 */
[----:B------:R-:W-:-:S03]  /*114b0*/  IMAD.WIDE R226, R2, 0x4, R226 ;  /* 0x0000000402e27825 */ /* 0x000fc600078e02e2 */
[----:B-1----:R-:W3:Y:S04]  /*114c0*/  LDL.LU.64 R182, [R1+0x7f0] ;  /* 0x0007f00001b67983 */ /* 0x002ee80000300a00 */
[----:B------:R1:W-:Y:S01]  /*114d0*/  STL.64 [R1+0x278], R222 ;  /* 0x000278de01007387 */ /* 0x0003e20000100a00 */
[----:B----4-:R-:W-:-:S03]  /*114e0*/  IMAD.WIDE R6, R2, 0x4, R6 ;  /* 0x0000000402067825 */ /* 0x010fc600078e0206 */
        /* <DEDUP_REMOVED lines=10> */
[----:B-1----:R-:W2:Y:S02]  /*11590*/  LDL.LU.64 R6, [R1+0x7c0] ;  /* 0x0007c00001067983 */ /* 0x002ea40000300a00 */
[----:B--2---:R-:W-:-:S05]  /*115a0*/  IMAD.WIDE R6, R2, 0x4, R6 ;  /* 0x0000000402067825 */ /* 0x004fca00078e0206 */
[----:B------:R1:W-:Y:S04]  /*115b0*/  STL.64 [R1+0x2b8], R6 ;  /* 0x0002b80601007387 */ /* 0x0003e80000100a00 */
[----:B-1----:R-:W2:Y:S01]  /*115c0*/  LDL.LU.64 R6, [R1+0x7b8] ;  /* 0x0007b80001067983 */ /* 0x002ea20000300a00 */
[----:B------:R-:W-:-:S04]  /*115d0*/  IMAD.WIDE R62, R2, 0x4, R62 ;  /* 0x00000004023e7825 */ /* 0x000fc800078e023e */
        /* <DEDUP_REMOVED lines=29> */
[----:B---3--:R-:W-:-:S04]  /*117b0*/  IMAD.WIDE R220, R2, 0x4, R220 ;  /* 0x0000000402dc7825 */ /* 0x008fc800078e02dc */
[----:B----4-:R-:W-:-:S04]  /*117c0*/  IMAD.WIDE R222, R2, 0x4, R222 ;  /* 0x0000000402de7825 */ /* 0x010fc800078e02de */
[----:B------:R-:W-:-:S04]  /*117d0*/  IMAD.WIDE R224, R2, 0x4, R224 ;  /* 0x0000000402e07825 */ /* 0x000fc800078e02e0 */
[----:B------:R-:W-:Y:S01]  /*117e0*/  IMAD.WIDE R226, R2, 0x4, R226 ;  /* 0x0000000402e27825 */ /* 0x000fe200078e02e2 */
[----:B------:R1:W-:Y:S04]  /*117f0*/  STL.64 [R1+0x900], R244 ;  /* 0x000900f401007387 */ /* 0x0003e80000100a00 */
[----:B------:R-:W0:Y:S04]  /*11800*/  LDGDEPBAR ;  /* 0x00000000000079af */ /* 0x000e280000000000 */
[----:B------:R-:W-:Y:S04]  /*11810*/  LDGSTS.E [R8+0x20000], desc[UR16][R62.64], P0 ;  /* 0x200000003e087fae */ /* 0x000fe80008121850 */
[----:B-1----:R-:W3:Y:S04]  /*11820*/  LDL.64 R244, [R1+0x2a8] ;  /* 0x0002a80001f47983 */ /* 0x002ee80000100a00 */
[----:B------:R1:W-:Y:S04]  /*11830*/  STL.64 [R1+0x8f8], R104 ;  /* 0x0008f86801007387 */ /* 0x0003e80000100a00 */
[----:B------:R-:W-:Y:S04]  /*11840*/  LDGSTS.E [R8+0x20400], desc[UR16][R54.64], P0 ;  /* 0x2040000036087fae */ /* 0x000fe80008121850 */
[----:B------:R-:W-:Y:S04]  /*11850*/  LDGSTS.E [R8+0x20800], desc[UR16][R46.64], P0 ;  /* 0x208000002e087fae */ /* 0x000fe80008121850 */
[----:B-1----:R-:W4:Y:S04]  /*11860*/  LDL.64 R104, [R1+0x288] ;  /* 0x0002880001687983 */ /* 0x002f280000100a00 */
[----:B------:R1:W-:Y:S04]  /*11870*/  STL.64 [R1+0x8f0], R102 ;  /* 0x0008f06601007387 */ /* 0x0003e80000100a00 */
[----:B------:R-:W-:Y:S04]  /*11880*/  LDGSTS.E [R8+0x20c00], desc[UR16][R38.64], P0 ;  /* 0x20c0000026087fae */ /* 0x000fe80008121850 */
        /* <DEDUP_REMOVED lines=12> */
[----:B-1----:R-:W4:Y:S04]  /*11950*/  LDL.64 R96, [R1+0x220] ;  /* 0x0002200001607983 */ /* 0x002f280000100a00 */
[----:B------:R1:W-:Y:S04]  /*11960*/  STL.64 [R1+0x8d0], R94 ;  /* 0x0008d05e01007387 */ /* 0x0003e80000100a00 */
[----:B-1----:R-:W3:Y:S04]  /*11970*/  LDL.64 R94, [R1+0x208] ;  /* 0x00020800015e7983 */ /* 0x002ee80000100a00 */
[----:B------:R1:W-:Y:S04]  /*11980*/  STL.64 [R1+0x8c8], R92 ;  /* 0x0008c85c01007387 */ /* 0x0003e80000100a00 */
        /* <DEDUP_REMOVED lines=29> */
[----:B------:R-:W-:Y:S04]  /*11b60*/  STL [R1+0x7e0], R12 ;  /* 0x0007e00c01007387 */ /* 0x000fe80000100800 */
[----:B--2---:R1:W-:Y:S04]  /*11b70*/  STL.64 [R1+0x7b8], R6 ;  /* 0x0007b80601007387 */ /* 0x0043e80000100a00 */
[----:B------:R2:W-:Y:S04]  /*11b80*/  STL.64 [R1+0x850], R236 ;  /* 0x000850ec01007387 */ /* 0x0005e80000100a00 */
[----:B------:R2:W-:Y:S04]  /*11b90*/  STL.64 [R1+0x848], R234 ;  /* 0x000848ea01007387 */ /* 0x0005e80000100a00 */
[----:B-1----:R-:W3:Y:S04]  /*11ba0*/  LDL.64 R6, [R1+0x38] ;  /* 0x0000380001067983 */ /* 0x002ee80000100a00 */
[----:B--2---:R-:W2:Y:S04]  /*11bb0*/  LDL.64 R236, [R1+0x18] ;  /* 0x0000180001ec7983 */ /* 0x004ea80000100a00 */
[----:B------:R-:W2:Y:S04]  /*11bc0*/  LDL.64 R234, [R1] ;  /* 0x0000000001ea7983 */ /* 0x000ea80000100a00 */
[----:B----4-:R-:W-:Y:S04]  /*11bd0*/  LDGSTS.E [R8+0x22800], desc[UR16][R64.64], P0 ;  /* 0x2280000040087fae */ /* 0x010fe80008121850 */
[----:B---3--:R-:W-:Y:S04]  /*11be0*/  LDGSTS.E [R8+0x22c00], desc[UR16][R66.64], P0 ;  /* 0x22c0000042087fae */ /* 0x008fe80008121850 */
[----:B------:R-:W-:Y:S04]  /*11bf0*/  LDGSTS.E [R8+0x23000], desc[UR16][R68.64], P0 ;  /* 0x2300000044087fae */ /* 0x000fe80008121850 */
[----:B------:R-:W3:Y:S04]  /*11c00*/  LDL.64 R64, [R1+0x58] ;  /* 0x0000580001407983 */ /* 0x000ee80000100a00 */
[----:B------:R-:W4:Y:S04]  /*11c10*/  LDL.64 R66, [R1+0x80] ;  /* 0x0000800001427983 */ /* 0x000f280000100a00 */
[----:B------:R-:W-:Y:S04]  /*11c20*/  LDGSTS.E [R8+0x23400], desc[UR16][R70.64], P0 ;  /* 0x2340000046087fae */ /* 0x000fe80008121850 */
        /* <DEDUP_REMOVED lines=40> */
[----:B------:R-:W-:Y:S04]  /*11eb0*/  LDGSTS.E [R5+0x20900], desc[UR16][R44.64], P0 ;  /* 0x209000002c057fae */ /* 0x000fe80008121850 */
[----:B------:R-:W-:Y:S04]  /*11ec0*/  LDGSTS.E [R5+0x20d00], desc[UR16][R36.64], P0 ;  /* 0x20d0000024057fae */ /* 0x000fe80008121850 */
[----:B------:R-:W-:Y:S04]  /*11ed0*/  LDGSTS.E [R5+0x21100], desc[UR16][R28.64], P0 ;  /* 0x211000001c057fae */ /* 0x000fe80008121850 */
[----:B------:R-:W-:Y:S04]  /*11ee0*/  LDGSTS.E [R5+0x21500], desc[UR16][R20.64], P0 ;  /* 0x2150000014057fae */ /* 0x000fe80008121850 */
[----:B------:R-:W-:Y:S04]  /*11ef0*/  LDGSTS.E [R5+0x21900], desc[UR16][R10.64], P0 ;  /* 0x219000000a057fae */ /* 0x000fe80008121850 */
[----:B--2---:R-:W-:Y:S04]  /*11f00*/  LDGSTS.E [R5+0x21d00], desc[UR16][R234.64], P0 ;  /* 0x21d00000ea057fae */ /* 0x004fe80008121850 */
[----:B------:R-:W-:Y:S04]  /*11f10*/  LDGSTS.E [R5+0x22100], desc[UR16][R236.64], P0 ;  /* 0x22100000ec057fae */ /* 0x000fe80008121850 */
[----:B------:R-:W-:Y:S04]  /*11f20*/  LDGSTS.E [R5+0x22500], desc[UR16][R6.64], P0 ;  /* 0x2250000006057fae */ /* 0x000fe80008121850 */
[----:B------:R-:W2:Y:S04]  /*11f30*/  LDL.LU.64 R236, [R1+0x10] ;  /* 0x0000100001ec7983 */ /* 0x000ea80000300a00 */
[----:B------:R-:W2:Y:S04]  /*11f40*/  LDL.64 R234, [R1+0x28] ;  /* 0x0000280001ea7983 */ /* 0x000ea80000100a00 */
[----:B------:R-:W2:Y:S04]  /*11f50*/  LDL.64 R6, [R1+0x48] ;  /* 0x0000480001067983 */ /* 0x000ea80000100a00 */
[----:B---3--:R-:W-:Y:S04]  /*11f60*/  LDGSTS.E [R5+0x22900], desc[UR16][R64.64], P0 ;  /* 0x2290000040057fae */ /* 0x008fe80008121850 */
[----:B----4-:R-:W-:Y:S04]  /*11f70*/  LDGSTS.E [R5+0x22d00], desc[UR16][R66.64], P0 ;  /* 0x22d0000042057fae */ /* 0x010fe80008121850 */
[----:B------:R-:W-:Y:S04]  /*11f80*/  LDGSTS.E [R5+0x23100], desc[UR16][R68.64], P0 ;  /* 0x2310000044057fae */ /* 0x000fe80008121850 */
[----:B------:R-:W3:Y:S04]  /*11f90*/  LDL.64 R66, [R1+0x298] ;  /* 0x0002980001427983 */ /* 0x000ee80000100a00 */
[----:B------:R-:W-:Y:S04]  /*11fa0*/  LDGSTS.E [R5+0x23500], desc[UR16][R70.64], P0 ;  /* 0x2350000046057fae */ /* 0x000fe80008121850 */
[----:B------:R-:W4:Y:S04]  /*11fb0*/  LDL.64 R68, [R1+0x278] ;  /* 0x0002780001447983 */ /* 0x000f280000100a00 */
        /* <DEDUP_REMOVED lines=49> */
[----:B------:R-:W2:Y:S04]  /*122d0*/  LDL.LU.64 R6, [R1+0x20] ;  /* 0x0000200001067983 */ /* 0x000ea80000300a00 */
[----:B---3--:R-:W-:Y:S04]  /*122e0*/  LDGSTS.E [R3+0x22a00], desc[UR16][R244.64], P0 ;  /* 0x22a00000f4037fae */ /* 0x008fe80008121850 */
[----:B----4-:R-:W-:Y:S04]  /*122f0*/  LDGSTS.E [R3+0x22e00], desc[UR16][R104.64], P0 ;  /* 0x22e0000068037fae */ /* 0x010fe80008121850 */
[----:B------:R-:W-:Y:S04]  /*12300*/  LDGSTS.E [R3+0x23200], desc[UR16][R102.64], P0 ;  /* 0x2320000066037fae */ /* 0x000fe80008121850 */
[----:B------:R-:W3:Y:S04]  /*12310*/  LDL.LU.64 R244, [R1+0x900] ;  /* 0x0009000001f47983 */ /* 0x000ee80000300a00 */
[----:B------:R-:W4:Y:S04]  /*12320*/  LDL.LU.64 R104, [R1+0x8f8] ;  /* 0x0008f80001687983 */ /* 0x000f280000300a00 */
[----:B------:R-:W3:Y:S04]  /*12330*/  LDL.LU.64 R102, [R1+0x8f0] ;  /* 0x0008f00001667983 */ /* 0x000ee80000300a00 */
[----:B------:R-:W-:Y:S04]  /*12340*/  LDGSTS.E [R3+0x23600], desc[UR16][R100.64], P0 ;  /* 0x2360000064037fae */ /* 0x000fe80008121850 */
[----:B------:R-:W-:Y:S04]  /*12350*/  LDGSTS.E [R3+0x23a00], desc[UR16][R98.64], P0 ;  /* 0x23a0000062037fae */ /* 0x000fe80008121850 */
[----:B------:R-:W-:Y:S04]  /*12360*/  LDGSTS.E [R3+0x23e00], desc[UR16][R96.64], P0 ;  /* 0x23e0000060037fae */ /* 0x000fe80008121850 */
[----:B------:R-:W3:Y:S04]  /*12370*/  LDL.LU.64 R100, [R1+0x8e8] ;  /* 0x0008e80001647983 */ /* 0x000ee80000300a00 */
[----:B------:R-:W3:Y:S04]  /*12380*/  LDL.LU.64 R98, [R1+0x8e0] ;  /* 0x0008e00001627983 */ /* 0x000ee80000300a00 */
        /* <DEDUP_REMOVED lines=32> */
[----:B------:R1:W-:Y:S04]  /*12590*/  LDGSTS.E [R0+0x22b00], desc[UR16][R230.64], P0 ;  /* 0x22b00000e6007fae */ /* 0x0003e80008121850 */
[----:B------:R2:W-:Y:S04]  /*125a0*/  LDGSTS.E [R0+0x22f00], desc[UR16][R228.64], P0 ;  /* 0x22f00000e4007fae */ /* 0x0005e80008121850 */
[----:B------:R-:W-:Y:S04]  /*125b0*/  LDGSTS.E [R0+0x23300], desc[UR16][R188.64], P0 ;  /* 0x23300000bc007fae */ /* 0x000fe80008121850 */
[----:B------:R-:W-:Y:S04]  /*125c0*/  LDGSTS.E [R0+0x23700], desc[UR16][R190.64], P0 ;  /* 0x23700000be007fae */ /* 0x000fe80008121850 */
[----:B------:R-:W-:Y:S04]  /*125d0*/  LDGSTS.E [R0+0x23b00], desc[UR16][R192.64], P0 ;  /* 0x23b00000c0007fae */ /* 0x000fe80008121850 */
[----:B------:R-:W3:Y:S01]  /*125e0*/  LDL.LU.64 R84, [R1+0x8a8] ;  /* 0x0008a80001547983 */ /* 0x000ee20000300a00 */
[C---:B-1----:R-:W-:Y:S01]  /*125f0*/  IMAD.WIDE R230, R4.reuse, 0x4, R186 ;  /* 0x0000000404e67825 */ /* 0x042fe200078e02ba */
[----:B--2---:R-:W1:Y:S02]  /*12600*/  LDC R229, c[0x0][0x230] ;  /* 0x00008c00ffe57b82 */ /* 0x004e640000000800 */
[----:B------:R-:W-:Y:S04]  /*12610*/  LDGSTS.E [R0+0x23f00], desc[UR16][R194.64], P0 ;  /* 0x23f00000c2007fae */ /* 0x000fe80008121850 */
[----:B------:R-:W-:Y:S01]  /*12620*/  LDGSTS.E [R0+0x24300], desc[UR16][R196.64], P0 ;  /* 0x24300000c4007fae */ /* 0x000fe20008121850 */
[----:B------:R-:W-:Y:S01]  /*12630*/  IMAD.WIDE R232, R4, 0x4, R184 ;  /* 0x0000000404e87825 */ /* 0x000fe200078e02b8 */
[----:B------:R-:W2:Y:S02]  /*12640*/  LDC R228, c[0x0][0x230] ;  /* 0x00008c00ffe47b82 */ /* 0x000ea40000000800 */
[----:B------:R-:W-:Y:S04]  /*12650*/  LDGSTS.E [R0+0x24700], desc[UR16][R198.64], P0 ;  /* 0x24700000c6007fae */ /* 0x000fe80008121850 */
[----:B------:R-:W-:Y:S02]  /*12660*/  LDGSTS.E [R0+0x24b00], desc[UR16][R200.64], P0 ;  /* 0x24b00000c8007fae */ /* 0x000fe40008121850 */
[----:B------:R-:W2:Y:S02]  /*12670*/  LDC R186, c[0x0][0x230] ;  /* 0x00008c00ffba7b82 */ /* 0x000ea40000000800 */
[----:B------:R-:W-:Y:S04]  /*12680*/  LDGSTS.E [R0+0x24f00], desc[UR16][R202.64], P0 ;  /* 0x24f00000ca007fae */ /* 0x000fe80008121850 */
[----:B------:R-:W-:Y:S02]  /*12690*/  LDGSTS.E [R0+0x25300], desc[UR16][R204.64], P0 ;  /* 0x25300000cc007fae */ /* 0x000fe40008121850 */
[----:B------:R-:W2:Y:S02]  /*126a0*/  LDC R187, c[0x0][0x230] ;  /* 0x00008c00ffbb7b82 */ /* 0x000ea40000000800 */
        /* <DEDUP_REMOVED lines=11> */
[----:B------:R-:W0:Y:S01]  /*12760*/  LDGDEPBAR ;  /* 0x00000000000079af */ /* 0x000e220000000000 */
[----:B------:R-:W-:Y:S06]  /*12770*/  BAR.SYNC.DEFER_BLOCKING 0x0 ;  /* 0x0000000000007b1d */ /* 0x000fec0000010000 */
        /* <DEDUP_REMOVED lines=10> */
[----:B------:R1:W-:Y:S04]  /*12820*/  STL.64 [R1+0x460], R230 ;  /* 0x000460e601007387 */ /* 0x0003e80000100a00 */
[----:B------:R-:W-:Y:S01]  /*12830*/  @!PT LDS RZ, [RZ] ;  /* 0x00000000fffff984 */ /* 0x000fe20000000800 */
[----:B------:R-:W-:Y:S01]  /*12840*/  @!PT LDS RZ, [RZ] ;  /* 0x00000000fffff984 */ /* 0x000fe20000000800 */
[----:B------:R-:W-:Y:S01]  /*12850*/  @!PT LDS RZ, [RZ] ;  /* 0x00000000fffff984 */ /* 0x000fe20000000800 */
[----:B------:R1:W-:Y:S04]  /*12860*/  LDGSTS.E [R250+0x78000], desc[UR16][R230.64], !P6 ;  /* 0x78000000e6fa7fae */ /* 0x0003e8000f121850 */
[----:B------:R2:W-:Y:S04]  /*12870*/  STL.64 [R1+0x458], R232 ;  /* 0x000458e801007387 */ /* 0x0005e80000100a00 */
[----:B------:R2:W-:Y:S01]  /*12880*/  LDGSTS.E [R250+0x78004], desc[UR16][R232.64], !P5 ;  /* 0x78004000e8fa7fae */ /* 0x0005e2000e921850 */
[----:B-1----:R-:W1:Y:S08]  /*12890*/  LDC R231, c[0x0][0x230] ;  /* 0x00008c00ffe77b82 */ /* 0x002e700000000800 */
[----:B--2---:R-:W2:Y:S01]  /*128a0*/  LDC R233, c[0x0][0x230] ;  /* 0x00008c00ffe97b82 */ /* 0x004ea20000000800 */
[----:B------:R-:W-:Y:S01]  /*128b0*/  ISETP.GE.U32.AND P0, PT, R9, 0x7ffffedf, PT ;  /* 0x7ffffedf0900780c */ /* 0x000fe20003f06070 */
[----:B------:R-:W-:-:S02]  /*128c0*/  VIADD R9, R252, 0xffffff1d ;  /* 0xffffff1dfc097836 */ /* 0x000fc40000000000 */
[----:B-1----:R-:W-:Y:S02]  /*128d0*/  VIADD R184, R231, 0xffffff1c ;  /* 0xffffff1ce7b87836 */ /* 0x002fe40000000000 */
[----:B------:R-:W-:Y:S02]  /*128e0*/  IMAD.WIDE R230, R4, 0x4, R182 ;  /* 0x0000000404e67825 */ /* 0x000fe400078e02b6 */
[----:B------:R-:W1:Y:S01]  /*128f0*/  LDC R182, c[0x0][0x230] ;  /* 0x00008c00ffb67b82 */ /* 0x000e620000000800 */
[----:B------:R-:W-:Y:S01]  /*12900*/  ISETP.GE.U32.AND P5, PT, R184, 0x7ffffedd, PT ;  /* 0x7ffffeddb800780c */ /* 0x000fe20003fa6070 */
[----:B------:R-:W-:Y:S01]  /*12910*/  IMAD.WIDE R184, R4, 0x4, R180 ;  /* 0x0000000404b87825 */ /* 0x000fe200078e02b4 */
[----:B------:R4:W-:Y:S01]  /*12920*/  STL.64 [R1+0x450], R230 ;  /* 0x000450e601007387 */ /* 0x0009e20000100a00 */
[----:B------:R-:W-:-:S03]  /*12930*/  ISETP.GE.U32.AND P6, PT, R9, 0x7ffffede, PT ;  /* 0x7ffffede0900780c */ /* 0x000fc60003fc6070 */
[----:B------:R4:W-:Y:S01]  /*12940*/  LDGSTS.E [R250+0x78008], desc[UR16][R230.64], !P4 ;  /* 0x78008000e6fa7fae */ /* 0x0009e2000e121850 */
[----:B------:R-:W-:Y:S01]  /*12950*/  VIADD R9, R229, 0xffffff3b ;  /* 0xffffff3be5097836 */ /* 0x000fe20000000000 */
[----:B------:R-:W1:Y:S02]  /*12960*/  LDC R181, c[0x0][0x230] ;  /* 0x00008c00ffb57b82 */ /* 0x000e640000000800 */
[----:B------:R2:W-:Y:S04]  /*12970*/  STL.64 [R1+0x448], R184 ;  /* 0x000448b801007387 */ /* 0x0005e80000100a00 */
[----:B------:R2:W-:Y:S02]  /*12980*/  LDGSTS.E [R250+0x7800c], desc[UR16][R184.64], !P3 ;  /* 0x7800c000b8fa7fae */ /* 0x0005e4000d921850 */
[----:B------:R-:W1:Y:S01]  /*12990*/  LDC R180, c[0x0][0x230] ;  /* 0x00008c00ffb47b82 */ /* 0x000e620000000800 */
[----:B----4-:R-:W-:Y:S01]  /*129a0*/  IMAD.WIDE R230, R4, 0x4, R178 ;  /* 0x0000000404e67825 */ /* 0x010fe200078e02b2 */
[----:B------:R-:W-:-:S03]  /*129b0*/  IADD3 R178, R228, -0xc7, RZ ;  /* 0xffffff39e4b27810 */ /* 0x000fc60007ffe0ff */
[----:B--2---:R-:W-:Y:S01]  /*129c0*/  IMAD.WIDE R184, R4, 0x4, R176 ;  /* 0x0000000404b87825 */ /* 0x004fe200078e02b0 */
[----:B------:R-:W-:Y:S01]  /*129d0*/  STL.64 [R1+0x2d8], R230 ;  /* 0x0002d8e601007387 */ /* 0x000fe20000100a00 */
[----:B------:R-:W-:Y:S01]  /*129e0*/  ISETP.GE.U32.AND P4, PT, R9, 0x7ffffefc, PT ;  /* 0x7ffffefc0900780c */ /* 0x000fe20003f86070 */
[----:B------:R-:W2:Y:S02]  /*129f0*/  LDC R176, c[0x0][0x230] ;  /* 0x00008c00ffb07b82 */ /* 0x000ea40000000800 */
[----:B------:R-:W-:Y:S01]  /*12a00*/  LDGSTS.E [R250+0x7c000], desc[UR16][R230.64], !P2 ;  /* 0x7c000000e6fa7fae */ /* 0x000fe2000d121850 */
[----:B------:R-:W-:Y:S01]  /*12a10*/  VIADD R9, R233, 0xffffff3a ;  /* 0xffffff3ae9097836 */ /* 0x000fe20000000000 */
[----:B------:R-:W-:Y:S02]  /*12a20*/  ISETP.GE.U32.AND P2, PT, R178, 0x7ffffefa, PT ;  /* 0x7ffffefab200780c */ /* 0x000fe40003f46070 */
[----:B------:R4:W-:Y:S01]  /*12a30*/  STL.64 [R1+0x2e8], R184 ;  /* 0x0002e8b801007387 */ /* 0x0009e20000100a00 */
[----:B------:R-:W-:-:S02]  /*12a40*/  IMAD.WIDE R178, R4, 0x4, R172 ;  /* 0x0000000404b27825 */ /* 0x000fc400078e02ac */
[----:B------:R-:W2:Y:S01]  /*12a50*/  LDC R172, c[0x0][0x230] ;  /* 0x00008c00ffac7b82 */ /* 0x000ea20000000800 */
[----:B------:R4:W-:Y:S01]  /*12a60*/  LDGSTS.E [R250+0x7c004], desc[UR16][R184.64], !P0 ;  /* 0x7c004000b8fa7fae */ /* 0x0009e2000c121850 */
[----:B------:R-:W-:Y:S01]  /*12a70*/  ISETP.GE.U32.AND P3, PT, R9, 0x7ffffefb, PT ;  /* 0x7ffffefb0900780c */ /* 0x000fe20003f66070 */
[----:B------:R-:W-:Y:S02]  /*12a80*/  VIADD R9, R186, 0xffffff38 ;  /* 0xffffff38ba097836 */ /* 0x000fe40000000000 */
[----:B----4-:R-:W-:-:S03]  /*12a90*/  IMAD.WIDE R184, R4, 0x4, R174 ;  /* 0x0000000404b87825 */ /* 0x010fc600078e02ae */
[----:B------:R-:W4:Y:S01]  /*12aa0*/  LDC R175, c[0x0][0x230] ;  /* 0x00008c00ffaf7b82 */ /* 0x000f220000000800 */
[----:B------:R-:W-:Y:S01]  /*12ab0*/  ISETP.GE.U32.AND P0, PT, R9, 0x7ffffef9, PT ;  /* 0x7ffffef90900780c */ /* 0x000fe20003f06070 */
[----:B------:R-:W-:Y:S01]  /*12ac0*/  VIADD R174, R187, 0xffffff1b ;  /* 0xffffff1bbbae7836 */ /* 0x000fe20000000000 */
[----:B------:R-:W-:Y:S01]  /*12ad0*/  STL.64 [R1+0x2f8], R184 ;  /* 0x0002f8b801007387 */ /* 0x000fe20000100a00 */
[----:B-1----:R-:W-:-:S03]  /*12ae0*/  VIADD R9, R182, 0xffffff1a ;  /* 0xffffff1ab6097836 */ /* 0x002fc60000000000 */
[----:B------:R-:W-:Y:S01]  /*12af0*/  LDGSTS.E [R250+0x7c008], desc[UR16][R184.64], !P6 ;  /* 0x7c008000b8fa7fae */ /* 0x000fe2000f121850 */
[----:B------:R-:W-:-:S03]  /*12b00*/  IMAD.WIDE R182, R4, 0x4, R170 ;  /* 0x0000000404b67825 */ /* 0x000fc600078e02aa */
[----:B------:R1:W-:Y:S01]  /*12b10*/  STL.64 [R1+0x308], R178 ;  /* 0x000308b201007387 */ /* 0x0003e20000100a00 */
[----:B------:R-:W2:Y:S03]  /*12b20*/  LDC R171, c[0x0][0x230] ;  /* 0x00008c00ffab7b82 */ /* 0x000ea60000000800 */
[----:B------:R1:W-:Y:S01]  /*12b30*/  LDGSTS.E [R250+0x7c00c], desc[UR16][R178.64], !P5 ;  /* 0x7c00c000b2fa7fae */ /* 0x0003e2000e921850 */
[----:B------:R-:W-:Y:S02]  /*12b40*/  ISETP.GE.U32.AND P6, PT, R174, 0x7ffffedc, PT ;  /* 0x7ffffedcae00780c */ /* 0x000fe40003fc6070 */
[----:B------:R-:W-:Y:S01]  /*12b50*/  ISETP.GE.U32.AND P5, PT, R9, 0x7ffffedb, PT ;  /* 0x7ffffedb0900780c */ /* 0x000fe20003fa6070 */
[----:B------:R-:W-:Y:S01]  /*12b60*/  VIADD R9, R181, 0xffffff18 ;  /* 0xffffff18b5097836 */ /* 0x000fe20000000000 */
[----:B------:R-:W-:Y:S01]  /*12b70*/  LDGSTS.E [R249+0x78000], desc[UR16][R182.64], !P4 ;  /* 0x78000000b6f97fae */ /* 0x000fe2000e121850 */
[----:B------:R-:W-:-:S02]  /*12b80*/  VIADD R170, R180, 0xffffff19 ;  /* 0xffffff19b4aa7836 */ /* 0x000fc40000000000 */
[C---:B-1----:R-:W-:Y:S02]  /*12b90*/  IMAD.WIDE R178, R4.reuse, 0x4, R168 ;  /* 0x0000000404b27825 */ /* 0x042fe400078e02a8 */
[----:B------:R-:W1:Y:S01]  /*12ba0*/  LDC R169, c[0x0][0x230] ;  /* 0x00008c00ffa97b82 */ /* 0x000e620000000800 */
[----:B------:R-:W-:Y:S01]  /*12bb0*/  STL.64 [R1+0x440], R182 ;  /* 0x000440b601007387 */ /* 0x000fe20000100a00 */
[----:B------:R-:W-:Y:S01]  /*12bc0*/  IMAD.WIDE R180, R4, 0x4, R166 ;  /* 0x0000000404b47825 */ /* 0x000fe200078e02a6 */
[----:B------:R-:W-:Y:S02]  /*12bd0*/  ISETP.GE.U32.AND P4, PT, R170, 0x7ffffeda, PT ;  /* 0x7ffffedaaa00780c */ /* 0x000fe40003f86070 */
[----:B------:R2:W-:Y:S01]  /*12be0*/  LDGSTS.E [R249+0x78004], desc[UR16][R178.64], !P3 ;  /* 0x78004000b2f97fae */ /* 0x0005e2000d921850 */
[----:B------:R-:W-:Y:S02]  /*12bf0*/  ISETP.GE.U32.AND P3, PT, R9, 0x7ffffed9, PT ;  /* 0x7ffffed90900780c */ /* 0x000fe40003f66070 */
[----:B------:R-:W1:Y:S01]  /*12c00*/  LDC R168, c[0x0][0x230] ;  /* 0x00008c00ffa87b82 */ /* 0x000e620000000800 */
[----:B------:R2:W-:Y:S01]  /*12c10*/  STL.64 [R1+0x438], R178 ;  /* 0x000438b201007387 */ /* 0x0005e20000100a00 */
[----:B----4-:R-:W-:Y:S01]  /*12c20*/  VIADD R9, R175, 0xffffff36 ;  /* 0xffffff36af097836 */ /* 0x010fe20000000000 */
[----:B--2---:R-:W-:Y:S01]  /*12c30*/  IADD3 R166, R176, -0xc9, RZ ;  /* 0xffffff37b0a67810 */ /* 0x004fe20007ffe0ff */
[----:B------:R-:W-:Y:S01]  /*12c40*/  IMAD.WIDE R174, R4, 0x4, R162 ;  /* 0x0000000404ae7825 */ /* 0x000fe200078e02a2 */
[----:B------:R-:W-:Y:S03]  /*12c50*/  LDGSTS.E [R249+0x78008], desc[UR16][R180.64], !P2 ;  /* 0x78008000b4f97fae */ /* 0x000fe6000d121850 */
[----:B------:R-:W-:-:S02]  /*12c60*/  VIADD R162, R172, 0xffffff35 ;  /* 0xffffff35aca27836 */ /* 0x000fc40000000000 */
[----:B------:R-:W-:Y:S02]  /*12c70*/  IMAD.WIDE R178, R4, 0x4, R164 ;  /* 0x0000000404b27825 */ /* 0x000fe400078e02a4 */
[----:B------:R-:W2:Y:S01]  /*12c80*/  LDC R164, c[0x0][0x230] ;  /* 0x00008c00ffa47b82 */ /* 0x000ea20000000800 */
[----:B------:R-:W-:Y:S02]  /*12c90*/  ISETP.GE.U32.AND P2, PT, R166, 0x7ffffef8, PT ;  /* 0x7ffffef8a600780c */ /* 0x000fe40003f46070 */
[----:B------:R-:W-:Y:S01]  /*12ca0*/  LDGSTS.E [R249+0x7800c], desc[UR16][R178.64], !P0 ;  /* 0x7800c000b2f97fae */ /* 0x000fe2000c121850 */
[----:B------:R-:W-:-:S03]  /*12cb0*/  IMAD.WIDE R166, R4, 0x4, R160 ;  /* 0x0000000404a67825 */ /* 0x000fc600078e02a0 */
[----:B------:R-:W-:Y:S01]  /*12cc0*/  LDGSTS.E [R249+0x7c000], desc[UR16][R174.64], !P6 ;  /* 0x7c000000aef97fae */ /* 0x000fe2000f121850 */
[----:B------:R-:W-:Y:S01]  /*12cd0*/  ISETP.GE.U32.AND P6, PT, R162, 0x7ffffef6, PT ;  /* 0x7ffffef6a200780c */ /* 0x000fe20003fc6070 */
[----:B------:R-:W-:Y:S01]  /*12ce0*/  IMAD.WIDE R162, R4, 0x4, R158 ;  /* 0x0000000404a27825 */ /* 0x000fe200078e029e */
[----:B------:R-:W4:Y:S01]  /*12cf0*/  LDC R165, c[0x0][0x230] ;  /* 0x00008c00ffa57b82 */ /* 0x000f220000000800 */
[----:B------:R-:W-:Y:S04]  /*12d00*/  STL.64 [R1+0x430], R180 ;  /* 0x000430b401007387 */ /* 0x000fe80000100a00 */
[----:B------:R-:W-:Y:S03]  /*12d10*/  STL.64 [R1+0x428], R178 ;  /* 0x000428b201007387 */ /* 0x000fe60000100a00 */
[----:B------:R-:W4:Y:S01]  /*12d20*/  LDC R160, c[0x0][0x230] ;  /* 0x00008c00ffa07b82 */ /* 0x000f220000000800 */
[----:B------:R-:W-:Y:S01]  /*12d30*/  STL.64 [R1+0x310], R174 ;  /* 0x000310ae01007387 */ /* 0x000fe20000100a00 */
[----:B------:R-:W-:-:S03]  /*12d40*/  ISETP.GE.U32.AND P0, PT, R9, 0x7ffffef7, PT ;  /* 0x7ffffef70900780c */ /* 0x000fc60003f06070 */
[----:B------:R1:W-:Y:S04]  /*12d50*/  STL.64 [R1+0x318], R166 ;  /* 0x000318a601007387 */ /* 0x0003e80000100a00 */
[----:B------:R1:W-:Y:S01]  /*12d60*/  LDGSTS.E [R249+0x7c004], desc[UR16][R166.64], !P5 ;  /* 0x7c004000a6f97fae */ /* 0x0003e2000e921850 */
[----:B------:R-:W4:Y:S03]  /*12d70*/  LDC R159, c[0x0][0x230] ;  /* 0x00008c00ff9f7b82 */ /* 0x000f260000000800 */
[----:B------:R2:W-:Y:S01]  /*12d80*/  STL.64 [R1+0x328], R162 ;  /* 0x000328a201007387 */ /* 0x0005e20000100a00 */
[----:B------:R-:W-:-:S03]  /*12d90*/  VIADD R9, R171, 0xffffff34 ;  /* 0xffffff34ab097836 */ /* 0x000fc60000000000 */
[----:B------:R2:W-:Y:S01]  /*12da0*/  LDGSTS.E [R249+0x7c008], desc[UR16][R162.64], !P4 ;  /* 0x7c008000a2f97fae */ /* 0x0005e2000e121850 */
[----:B------:R-:W4:Y:S01]  /*12db0*/  LDC R158, c[0x0][0x230] ;  /* 0x00008c00ff9e7b82 */ /* 0x000f220000000800 */
[----:B-1----:R-:W-:-:S04]  /*12dc0*/  IMAD.WIDE R166, R4, 0x4, R156 ;  /* 0x0000000404a67825 */ /* 0x002fc800078e029c */
[----:B------:R-:W-:Y:S02]  /*12dd0*/  VIADD R156, R169, 0xffffff16 ;  /* 0xffffff16a99c7836 */ /* 0x000fe40000000000 */
[----:B--2---:R-:W-:Y:S01]  /*12de0*/  IMAD.WIDE R162, R4, 0x4, R154 ;  /* 0x0000000404a27825 */ /* 0x004fe200078e029a */
[----:B------:R-:W-:Y:S01]  /*12df0*/  STL.64 [R1+0x338], R166 ;  /* 0x000338a601007387 */ /* 0x000fe20000100a00 */
[----:B------:R-:W-:Y:S01]  /*12e00*/  ISETP.GE.U32.AND P5, PT, R9, 0x7ffffef5, PT ;  /* 0x7ffffef50900780c */ /* 0x000fe20003fa6070 */
[----:B------:R-:W1:Y:S02]  /*12e10*/  LDC R154, c[0x0][0x230] ;  /* 0x00008c00ff9a7b82 */ /* 0x000e640000000800 */
[----:B------:R-:W-:Y:S01]  /*12e20*/  LDGSTS.E [R249+0x7c00c], desc[UR16][R166.64], !P3 ;  /* 0x7c00c000a6f97fae */ /* 0x000fe2000d921850 */
[----:B------:R-:W-:-:S03]  /*12e30*/  ISETP.GE.U32.AND P3, PT, R156, 0x7ffffed7, PT ;  /* 0x7ffffed79c00780c */ /* 0x000fc60003f66070 */
[----:B------:R2:W-:Y:S01]  /*12e40*/  STL.64 [R1+0x420], R162 ;  /* 0x000420a201007387 */ /* 0x0005e20000100a00 */
[----:B------:R-:W-:-:S03]  /*12e50*/  VIADD R9, R168, 0xffffff17 ;  /* 0xffffff17a8097836 */ /* 0x000fc60000000000 */
[----:B------:R2:W-:Y:S01]  /*12e60*/  LDGSTS.E [R248+0x78000], desc[UR16][R162.64], !P2 ;  /* 0x78000000a2f87fae */ /* 0x0005e2000d121850 */
[C---:B------:R-:W-:Y:S02]  /*12e70*/  IMAD.WIDE R156, R4.reuse, 0x4, R150 ;  /* 0x00000004049c7825 */ /* 0x040fe400078e0296 */
[----:B------:R-:W3:Y:S01]  /*12e80*/  LDC R150, c[0x0][0x230] ;  /* 0x00008c00ff967b82 */ /* 0x000ee20000000800 */
[----:B------:R-:W-:Y:S01]  /*12e90*/  ISETP.GE.U32.AND P4, PT, R9, 0x7ffffed8, PT ;  /* 0x7ffffed80900780c */ /* 0x000fe20003f86070 */
[----:B--2---:R-:W-:-:S06]  /*12ea0*/  IMAD.WIDE R162, R4, 0x4, R152 ;  /* 0x0000000404a27825 */ /* 0x004fcc00078e0298 */
[----:B------:R-:W2:Y:S01]  /*12eb0*/  LDC R153, c[0x0][0x230] ;  /* 0x00008c00ff997b82 */ /* 0x000ea20000000800 */
[----:B------:R-:W-:Y:S01]  /*12ec0*/  IADD3 R9, R164, -0xeb, RZ ;  /* 0xffffff15a4097810 */ /* 0x000fe20007ffe0ff */
[----:B----4-:R-:W-:Y:S01]  /*12ed0*/  VIADD R152, R165, 0xffffff14 ;  /* 0xffffff14a5987836 */ /* 0x010fe20000000000 */
[----:B------:R-:W-:Y:S02]  /*12ee0*/  LDGSTS.E [R248+0x78004], desc[UR16][R162.64], !P0 ;  /* 0x78004000a2f87fae */ /* 0x000fe4000c121850 */
[----:B------:R-:W-:Y:S01]  /*12ef0*/  ISETP.GE.U32.AND P2, PT, R9, 0x7ffffed6, PT ;  /* 0x7ffffed60900780c */ /* 0x000fe20003f46070 */
[----:B------:R-:W-:Y:S01]  /*12f00*/  VIADD R9, R160, 0xffffff33 ;  /* 0xffffff33a0097836 */ /* 0x000fe20000000000 */
[----:B------:R-:W-:Y:S01]  /*12f10*/  STL.64 [R1+0x418], R162 ;  /* 0x000418a201007387 */ /* 0x000fe20000100a00 */
[----:B------:R-:W-:Y:S02]  /*12f20*/  IMAD.WIDE R160, R4, 0x4, R148 ;  /* 0x0000000404a07825 */ /* 0x000fe400078e0294 */
[----:B------:R-:W4:Y:S01]  /*12f30*/  LDC R149, c[0x0][0x230] ;  /* 0x00008c00ff957b82 */ /* 0x000f220000000800 */
[----:B------:R1:W-:Y:S01]  /*12f40*/  STL.64 [R1+0x410], R156 ;  /* 0x0004109c01007387 */ /* 0x0003e20000100a00 */
[----:B------:R-:W-:-:S03]  /*12f50*/  ISETP.GE.U32.AND P0, PT, R152, 0x7ffffed5, PT ;  /* 0x7ffffed59800780c */ /* 0x000fc60003f06070 */
[----:B------:R1:W-:Y:S01]  /*12f60*/  LDGSTS.E [R248+0x78008], desc[UR16][R156.64], !P6 ;  /* 0x780080009cf87fae */ /* 0x0003e2000f121850 */
[----:B------:R-:W-:Y:S01]  /*12f70*/  ISETP.GE.U32.AND P6, PT, R9, 0x7ffffef4, PT ;  /* 0x7ffffef40900780c */ /* 0x000fe20003fc6070 */
[----:B------:R-:W-:Y:S02]  /*12f80*/  VIADD R9, R159, 0xffffff31 ;  /* 0xffffff319f097836 */ /* 0x000fe40000000000 */
[----:B------:R-:W-:Y:S01]  /*12f90*/  VIADD R148, R158, 0xffffff32 ;  /* 0xffffff329e947836 */ /* 0x000fe20000000000 */
[----:B------:R-:W-:Y:S01]  /*12fa0*/  LDGSTS.E [R248+0x7800c], desc[UR16][R160.64], !P5 ;  /* 0x7800c000a0f87fae */ /* 0x000fe2000e921850 */
[C---:B-1----:R-:W-:Y:S02]  /*12fb0*/  IMAD.WIDE R156, R4.reuse, 0x4, R146 ;  /* 0x00000004049c7825 */ /* 0x042fe400078e0292 */
[----:B------:R-:W1:Y:S01]  /*12fc0*/  LDC R147, c[0x0][0x230] ;  /* 0x00008c00ff937b82 */ /* 0x000e620000000800 */
[----:B------:R-:W-:Y:S01]  /*12fd0*/  STL.64 [R1+0x370], R160 ;  /* 0x000370a001007387 */ /* 0x000fe20000100a00 */
[----:B------:R-:W-:Y:S01]  /*12fe0*/  IMAD.WIDE R158, R4, 0x4, R144 ;  /* 0x00000004049e7825 */ /* 0x000fe200078e0290 */
[----:B------:R-:W-:-:S02]  /*12ff0*/  ISETP.GE.U32.AND P5, PT, R148, 0x7ffffef3, PT ;  /* 0x7ffffef39400780c */ /* 0x000fc40003fa6070 */
[----:B------:R3:W-:Y:S01]  /*13000*/  LDGSTS.E [R248+0x7c000], desc[UR16][R156.64], !P4 ;  /* 0x7c0000009cf87fae */ /* 0x0007e2000e121850 */
[----:B------:R-:W-:Y:S02]  /*13010*/  ISETP.GE.U32.AND P4, PT, R9, 0x7ffffef2, PT ;  /* 0x7ffffef20900780c */ /* 0x000fe40003f86070 */
[----:B------:R-:W1:Y:S01]  /*13020*/  LDC R146, c[0x0][0x230] ;  /* 0x00008c00ff927b82 */ /* 0x000e620000000800 */
[----:B------:R3:W-:Y:S01]  /*13030*/  STL.64 [R1+0x340], R156 ;  /* 0x0003409c01007387 */ /* 0x0007e20000100a00 */
[----:B------:R-:W-:Y:S01]  /*13040*/  VIADD R144, R154, 0xffffff30 ;  /* 0xffffff309a907836 */ /* 0x000fe20000000000 */
[----:B--2---:R-:W-:Y:S01]  /*13050*/  IADD3 R9, R153, -0xed, RZ ;  /* 0xffffff1399097810 */ /* 0x004fe20007ffe0ff */
[----:B------:R-:W-:Y:S01]  /*13060*/  IMAD.WIDE R152, R4, 0x4, R140 ;  /* 0x0000000404987825 */ /* 0x000fe200078e028c */
[----:B------:R-:W-:Y:S03]  /*13070*/  LDGSTS.E [R248+0x7c004], desc[UR16][R158.64], !P3 ;  /* 0x7c0040009ef87fae */ /* 0x000fe6000d921850 */
[----:B---3--:R-:W-:-:S02]  /*13080*/  VIADD R140, R150, 0xffffff12 ;  /* 0xffffff12968c7836 */ /* 0x008fc40000000000 */
[----:B------:R-:W-:Y:S02]  /*13090*/  IMAD.WIDE R156, R4, 0x4, R142 ;  /* 0x00000004049c7825 */ /* 0x000fe400078e028e */
[----:B------:R-:W2:Y:S01]  /*130a0*/  LDC R142, c[0x0][0x230] ;  /* 0x00008c00ff8e7b82 */ /* 0x000ea20000000800 */
[----:B------:R-:W-:Y:S01]  /*130b0*/  ISETP.GE.U32.AND P3, PT, R144, 0x7ffffef1, PT ;  /* 0x7ffffef19000780c */ /* 0x000fe20003f66070 */
[----:B------:R-:W-:Y:S01]  /*130c0*/  IMAD.WIDE R144, R4, 0x4, R138 ;  /* 0x0000000404907825 */ /* 0x000fe200078e028a */
[----:B------:R-:W-:Y:S04]  /*130d0*/  LDGSTS.E [R248+0x7c008], desc[UR16][R156.64], !P2 ;  /* 0x7c0080009cf87fae */ /* 0x000fe8000d121850 */
[----:B------:R-:W-:Y:S01]  /*130e0*/  LDGSTS.E [R248+0x7c00c], desc[UR16][R152.64], !P0 ;  /* 0x7c00c00098f87fae */ /* 0x000fe2000c121850 */
[----:B------:R-:W-:Y:S01]  /*130f0*/  ISETP.GE.U32.AND P0, PT, R140, 0x7ffffed3, PT ;  /* 0x7ffffed38c00780c */ /* 0x000fe20003f06070 */
[----:B------:R-:W-:Y:S01]  /*13100*/  IMAD.WIDE R140, R4, 0x4, R136 ;  /* 0x00000004048c7825 */ /* 0x000fe200078e0288 */
[----:B------:R-:W3:Y:S01]  /*13110*/  LDC R138, c[0x0][0x230] ;  /* 0x00008c00ff8a7b82 */ /* 0x000ee20000000800 */
[----:B------:R-:W-:Y:S04]  /*13120*/  STL.64 [R1+0x350], R158 ;  /* 0x0003509e01007387 */ /* 0x000fe80000100a00 */
[----:B------:R-:W-:Y:S03]  /*13130*/  STL.64 [R1+0x360], R156 ;  /* 0x0003609c01007387 */ /* 0x000fe60000100a00 */
[----:B------:R-:W3:Y:S01]  /*13140*/  LDC R143, c[0x0][0x230] ;  /* 0x00008c00ff8f7b82 */ /* 0x000ee20000000800 */
[----:B------:R-:W-:Y:S01]  /*13150*/  STL.64 [R1+0x358], R152 ;  /* 0x0003589801007387 */ /* 0x000fe20000100a00 */
[----:B------:R-:W-:-:S03]  /*13160*/  ISETP.GE.U32.AND P2, PT, R9, 0x7ffffed4, PT ;  /* 0x7ffffed40900780c */ /* 0x000fc60003f46070 */
[----:B------:R1:W-:Y:S01]  /*13170*/  STL.64 [R1+0x3a8], R144 ;  /* 0x0003a89001007387 */ /* 0x0003e20000100a00 */
[----:B----4-:R-:W-:Y:S02]  /*13180*/  VIADD R9, R149, 0xffffff11 ;  /* 0xffffff1195097836 */ /* 0x010fe40000000000 */
[----:B------:R-:W4:Y:S01]  /*13190*/  LDC R137, c[0x0][0x230] ;  /* 0x00008c00ff897b82 */ /* 0x000f220000000800 */
[----:B------:R-:W-:Y:S04]  /*131a0*/  STL.64 [R1+0x830], R248 ;  /* 0x000830f801007387 */ /* 0x000fe80000100a00 */
[----:B------:R1:W-:Y:S03]  /*131b0*/  LDGSTS.E [R247+0x78000], desc[UR16][R144.64], !P6 ;  /* 0x7800000090f77fae */ /* 0x0003e6000f121850 */
[----:B------:R-:W4:Y:S01]  /*131c0*/  LDC R136, c[0x0][0x230] ;  /* 0x00008c00ff887b82 */ /* 0x000f220000000800 */
[----:B------:R2:W-:Y:S04]  /*131d0*/  STL.64 [R1+0x398], R140 ;  /* 0x0003988c01007387 */ /* 0x0005e80000100a00 */
[----:B------:R2:W-:Y:S01]  /*131e0*/  LDGSTS.E [R247+0x78004], desc[UR16][R140.64], !P5 ;  /* 0x780040008cf77fae */ /* 0x0005e2000e921850 */
[----:B-1----:R-:W-:Y:S01]  /*131f0*/  IMAD.WIDE R144, R4, 0x4, R134 ;  /* 0x0000000404907825 */ /* 0x002fe200078e0286 */
[----:B------:R-:W-:-:S03]  /*13200*/  ISETP.GE.U32.AND P6, PT, R9, 0x7ffffed2, PT ;  /* 0x7ffffed20900780c */ /* 0x000fc60003fc6070 */
[----:B------:R-:W-:Y:S02]  /*13210*/  VIADD R134, R147, 0xffffff2f ;  /* 0xffffff2f93867836 */ /* 0x000fe40000000000 */
[----:B--2---:R-:W-:Y:S01]  /*13220*/  IMAD.WIDE R140, R4, 0x4, R132 ;  /* 0x00000004048c7825 */ /* 0x004fe200078e0284 */
[----:B------:R-:W-:Y:S01]  /*13230*/  STL.64 [R1+0x380], R144 ;  /* 0x0003809001007387 */ /* 0x000fe20000100a00 */
[----:B------:R-:W1:Y:S03]  /*13240*/  LDC R132, c[0x0][0x230] ;  /* 0x00008c00ff847b82 */ /* 0x000e660000000800 */
[----:B------:R-:W-:Y:S01]  /*13250*/  LDGSTS.E [R247+0x78008], desc[UR16][R144.64], !P4 ;  /* 0x7800800090f77fae */ /* 0x000fe2000e121850 */
[----:B------:R-:W-:-:S03]  /*13260*/  VIADD R9, R146, 0xffffff10 ;  /* 0xffffff1092097836 */ /* 0x000fc60000000000 */
[----:B------:R2:W-:Y:S01]  /*13270*/  STL.64 [R1+0x378], R140 ;  /* 0x0003788c01007387 */ /* 0x0005e20000100a00 */
[----:B------:R-:W-:-:S03]  /*13280*/  ISETP.GE.U32.AND P4, PT, R134, 0x7ffffef0, PT ;  /* 0x7ffffef08600780c */ /* 0x000fc60003f86070 */
[----:B------:R2:W-:Y:S01]  /*13290*/  LDGSTS.E [R247+0x7800c], desc[UR16][R140.64], !P3 ;  /* 0x7800c0008cf77fae */ /* 0x0005e2000d921850 */
[----:B------:R-:W-:Y:S02]  /*132a0*/  IMAD.WIDE R134, R4, 0x4, R128 ;  /* 0x0000000404867825 */ /* 0x000fe400078e0280 */
[----:B------:R-:W1:Y:S01]  /*132b0*/  LDC R128, c[0x0][0x230] ;  /* 0x00008c00ff807b82 */ /* 0x000e620000000800 */
[----:B------:R-:W-:Y:S01]  /*132c0*/  ISETP.GE.U32.AND P5, PT, R9, 0x7ffffed1, PT ;  /* 0x7ffffed10900780c */ /* 0x000fe20003fa6070 */
[----:B------:R-:W-:Y:S02]  /*132d0*/  VIADD R9, R142, 0xffffff2e ;  /* 0xffffff2e8e097836 */ /* 0x000fe40000000000 */
[----:B--2---:R-:W-:-:S04]  /*132e0*/  IMAD.WIDE R140, R4, 0x4, R130 ;  /* 0x00000004048c7825 */ /* 0x004fc800078e0282 */
[----:B------:R-:W2:Y:S01]  /*132f0*/  LDC R131, c[0x0][0x230] ;  /* 0x00008c00ff837b82 */ /* 0x000ea20000000800 */
[----:B------:R-:W-:Y:S01]  /*13300*/  ISETP.GE.U32.AND P3, PT, R9, 0x7ffffeef, PT ;  /* 0x7ffffeef0900780c */ /* 0x000fe20003f66070 */
[----:B---3--:R-:W-:Y:S01]  /*13310*/  VIADD R9, R138, 0xffffff2c ;  /* 0xffffff2c8a097836 */ /* 0x008fe20000000000 */
[----:B------:R-:W-:Y:S01]  /*13320*/  IADD3 R130, R143, -0xd3, RZ ;  /* 0xffffff2d8f827810 */ /* 0x000fe20007ffe0ff */
[----:B------:R-:W-:Y:S01]  /*13330*/  STL.64 [R1+0x348], R140 ;  /* 0x0003488c01007387 */ /* 0x000fe20000100a00 */
[----:B------:R-:W-:-:S03]  /*13340*/  IMAD.WIDE R138, R4, 0x4, R126 ;  /* 0x00000004048a7825 */ /* 0x000fc600078e027e */
[----:B------:R-:W-:Y:S01]  /*13350*/  LDGSTS.E [R247+0x7c000], desc[UR16][R140.64], !P2 ;  /* 0x7c0000008cf77fae */ /* 0x000fe2000d121850 */
[----:B------:R-:W3:Y:S03]  /*13360*/  LDC R127, c[0x0][0x230] ;  /* 0x00008c00ff7f7b82 */ /* 0x000ee60000000800 */
[----:B------:R4:W-:Y:S01]  /*13370*/  STL.64 [R1+0x330], R134 ;  /* 0x0003308601007387 */ /* 0x0009e20000100a00 */
[----:B------:R-:W-:-:S03]  /*13380*/  ISETP.GE.U32.AND P2, PT, R130, 0x7ffffeee, PT ;  /* 0x7ffffeee8200780c */ /* 0x000fc60003f46070 */
[----:B------:R1:W-:Y:S01]  /*13390*/  LDGSTS.E [R247+0x7c004], desc[UR16][R134.64], !P0 ;  /* 0x7c00400086f77fae */ /* 0x0003e2000c121850 */
[----:B------:R-:W-:Y:S01]  /*133a0*/  ISETP.GE.U32.AND P0, PT, R9, 0x7ffffeed, PT ;  /* 0x7ffffeed0900780c */ /* 0x000fe20003f06070 */
[----:B----4-:R-:W-:Y:S02]  /*133b0*/  VIADD R9, R137, 0xffffff0e ;  /* 0xffffff0e89097836 */ /* 0x010fe40000000000 */
        /* <DEDUP_REMOVED lines=11> */
[----:B--2---:R-:W-:Y:S02]  /*13470*/  VIADD R9, R131, 0xffffff0c ;  /* 0xffffff0c83097836 */ /* 0x004fe40000000000 */
[----:B------:R-:W-:Y:S01]  /*13480*/  VIADD R122, R132, 0xffffff0d ;  /* 0xffffff0d847a7836 */ /* 0x000fe20000000000 */
[----:B------:R-:W-:Y:S01]  /*13490*/  LDGSTS.E [R246+0x78000], desc[UR16][R136.64], !P4 ;  /* 0x7800000088f67fae */ /* 0x000fe2000e121850 */
[----:B------:R-:W-:Y:S01]  /*134a0*/  IMAD.WIDE R130, R4, 0x4, R118 ;  /* 0x0000000404827825 */ /* 0x000fe200078e0276 */
[----:B------:R-:W-:-:S03]  /*134b0*/  IADD3 R118, R128, -0xd5, RZ ;  /* 0xffffff2b80767810 */ /* 0x000fc60007ffe0ff */
[----:B----4-:R-:W-:Y:S02]  /*134c0*/  IMAD.WIDE R134, R4, 0x4, R120 ;  /* 0x0000000404867825 */ /* 0x010fe400078e0278 */
        /* <DEDUP_REMOVED lines=17> */
[----:B---3--:R-:W-:-:S03]  /*135e0*/  VIADD R9, R127, 0xffffff2a ;  /* 0xffffff2a7f097836 */ /* 0x008fc60000000000 */
[----:B------:R2:W-:Y:S01]  /*135f0*/  LDGSTS.E [R246+0x7c000], desc[UR16][R118.64], !P6 ;  /* 0x7c00000076f67fae */ /* 0x0005e2000f121850 */
[----:B------:R-:W3:Y:S01]  /*13600*/  LDC R114, c[0x0][0x230] ;  /* 0x00008c00ff727b82 */ /* 0x000ee20000000800 */
        /* <DEDUP_REMOVED lines=12> */
[----:B------:R-:W1:Y:S01]  /*136d0*/  LDC R106, c[0x0][0x230] ;  /* 0x00008c00ff6a7b82 */ /* 0x000e620000000800 */
[----:B------:R-:W-:Y:S01]  /*136e0*/  ISETP.GE.U32.AND P6, PT, R9, 0x7ffffeea, PT ;  /* 0x7ffffeea0900780c */ /* 0x000fe20003fc6070 */
[----:B--2---:R-:W-:-:S06]  /*136f0*/  IMAD.WIDE R118, R4, 0x4, R108 ;  /* 0x0000000404767825 */ /* 0x004fcc00078e026c */
[----:B------:R-:W2:Y:S01]  /*13700*/  LDC R109, c[0x0][0x230] ;  /* 0x00008c00ff6d7b82 */ /* 0x000ea20000000800 */
[----:B------:R-:W-:Y:S02]  /*13710*/  VIADD R9, R120, 0xffffff0b ;  /* 0xffffff0b78097836 */ /* 0x000fe40000000000 */
[----:B----4-:R-:W-:Y:S01]  /*13720*/  VIADD R108, R121, 0xffffff0a ;  /* 0xffffff0a796c7836 */ /* 0x010fe20000000000 */
[----:B------:R-:W-:Y:S02]  /*13730*/  STL.64 [R1+0x2c8], R118 ;  /* 0x0002c87601007387 */ /* 0x000fe40000100a00 */
[----:B------:R-:W-:Y:S02]  /*13740*/  ISETP.GE.U32.AND P4, PT, R9, 0x7ffffecc, PT ;  /* 0x7ffffecc0900780c */ /* 0x000fe40003f86070 */
[----:B------:R-:W-:Y:S01]  /*13750*/  IADD3 R9, R116, -0xf7, RZ ;  /* 0xffffff0974097810 */ /* 0x000fe20007ffe0ff */
[----:B------:R-:W-:Y:S01]  /*13760*/  LDGSTS.E [R246+0x7c00c], desc[UR16][R118.64], !P3 ;  /* 0x7c00c00076f67fae */ /* 0x000fe2000d921850 */
[----:B------:R-:W-:Y:S01]  /*13770*/  IMAD.WIDE R116, R4, 0x4, R104 ;  /* 0x0000000404747825 */ /* 0x000fe200078e0268 */
[----:B------:R-:W-:Y:S01]  /*13780*/  ISETP.GE.U32.AND P3, PT, R108, 0x7ffffecb, PT ;  /* 0x7ffffecb6c00780c */ /* 0x000fe20003f66070 */
[----:B------:R-:W4:Y:S01]  /*13790*/  LDC R105, c[0x0][0x230] ;  /* 0x00008c00ff697b82 */ /* 0x000f220000000800 */
[----:B------:R-:W-:Y:S01]  /*137a0*/  STL.64 [R1+0x838], R246 ;  /* 0x000838f601007387 */ /* 0x000fe20000100a00 */
[----:B---3--:R-:W-:-:S03]  /*137b0*/  VIADD R104, R114, 0xffffff08 ;  /* 0xffffff0872687836 */ /* 0x008fc60000000000 */
[----:B------:R3:W-:Y:S04]  /*137c0*/  STL.64 [R1+0x408], R112 ;  /* 0x0004087001007387 */ /* 0x0007e80000100a00 */
[----:B------:R3:W-:Y:S01]  /*137d0*/  LDGSTS.E [R245+0x78000], desc[UR16][R112.64], !P2 ;  /* 0x7800000070f57fae */ /* 0x0007e2000d121850 */
[----:B------:R-:W-:Y:S01]  /*137e0*/  ISETP.GE.U32.AND P2, PT, R9, 0x7ffffeca, PT ;  /* 0x7ffffeca0900780c */ /* 0x000fe20003f46070 */
[----:B------:R-:W-:Y:S02]  /*137f0*/  VIADD R9, R115, 0xffffff27 ;  /* 0xffffff2773097836 */ /* 0x000fe40000000000 */
[----:B------:R-:W-:Y:S01]  /*13800*/  LDGSTS.E [R245+0x78004], desc[UR16][R116.64], !P0 ;  /* 0x7800400074f57fae */ /* 0x000fe2000c121850 */
[----:B------:R-:W-:-:S04]  /*13810*/  IMAD.WIDE R114, R4, 0x4, R100 ;  /* 0x0000000404727825 */ /* 0x000fc800078e0264 */
[----:B---3--:R-:W-:Y:S01]  /*13820*/  IMAD.WIDE R112, R4, 0x4, R102 ;  /* 0x0000000404707825 */ /* 0x008fe200078e0266 */
[----:B------:R-:W-:Y:S01]  /*13830*/  STL.64 [R1+0x3f8], R116 ;  /* 0x0003f87401007387 */ /* 0x000fe20000100a00 */
[----:B------:R-:W-:Y:S01]  /*13840*/  ISETP.GE.U32.AND P0, PT, R104, 0x7ffffec9, PT ;  /* 0x7ffffec96800780c */ /* 0x000fe20003f06070 */
[----:B------:R-:W3:Y:S02]  /*13850*/  LDC R102, c[0x0][0x230] ;  /* 0x00008c00ff667b82 */ /* 0x000ee40000000800 */
[----:B------:R4:W-:Y:S01]  /*13860*/  LDGSTS.E [R245+0x78008], desc[UR16][R112.64], !P6 ;  /* 0x7800800070f57fae */ /* 0x0009e2000f121850 */
[----:B------:R-:W-:Y:S01]  /*13870*/  ISETP.GE.U32.AND P6, PT, R9, 0x7ffffee8, PT ;  /* 0x7ffffee80900780c */ /* 0x000fe20003fc6070 */
[----:B--2---:R-:W-:Y:S02]  /*13880*/  VIADD R9, R109, 0xffffff25 ;  /* 0xffffff256d097836 */ /* 0x004fe40000000000 */
[----:B------:R4:W-:Y:S01]  /*13890*/  STL.64 [R1+0x3f0], R112 ;  /* 0x0003f07001007387 */ /* 0x0009e20000100a00 */
[----:B-1----:R-:W-:Y:S01]  /*138a0*/  VIADD R100, R110, 0xffffff26 ;  /* 0xffffff266e647836 */ /* 0x002fe20000000000 */
[----:B------:R-:W1:Y:S01]  /*138b0*/  LDC R103, c[0x0][0x230] ;  /* 0x00008c00ff677b82 */ /* 0x000e620000000800 */
[----:B------:R-:W-:Y:S01]  /*138c0*/  IMAD.WIDE R108, R4, 0x4, R96 ;  /* 0x00000004046c7825 */ /* 0x000fe200078e0260 */
[----:B------:R-:W-:Y:S03]  /*138d0*/  LDGSTS.E [R245+0x7800c], desc[UR16][R114.64], !P5 ;  /* 0x7800c00072f57fae */ /* 0x000fe6000e921850 */
[----:B------:R-:W-:-:S02]  /*138e0*/  VIADD R96, R106, 0xffffff24 ;  /* 0xffffff246a607836 */ /* 0x000fc40000000000 */
[----:B----4-:R-:W-:Y:S01]  /*138f0*/  IMAD.WIDE R112, R4, 0x4, R98 ;  /* 0x0000000404707825 */ /* 0x010fe200078e0262 */
[----:B------:R-:W-:Y:S01]  /*13900*/  ISETP.GE.U32.AND P5, PT, R100, 0x7ffffee7, PT ;  /* 0x7ffffee76400780c */ /* 0x000fe20003fa6070 */
[----:B------:R-:W-:Y:S01]  /*13910*/  STL.64 [R1+0x3e8], R114 ;  /* 0x0003e87201007387 */ /* 0x000fe20000100a00 */
[----:B------:R-:W2:Y:S01]  /*13920*/  LDC R98, c[0x0][0x230] ;  /* 0x00008c00ff627b82 */ /* 0x000ea20000000800 */
[----:B------:R-:W-:Y:S02]  /*13930*/  IMAD.WIDE R100, R4, 0x4, R94 ;  /* 0x0000000404647825 */ /* 0x000fe400078e025e */
[----:B------:R-:W-:Y:S04]  /*13940*/  LDGSTS.E [R245+0x7c000], desc[UR16][R112.64], !P4 ;  /* 0x7c00000070f57fae */ /* 0x000fe8000e121850 */
[----:B------:R-:W-:Y:S01]  /*13950*/  LDGSTS.E [R245+0x7c004], desc[UR16][R108.64], !P3 ;  /* 0x7c0040006cf57fae */ /* 0x000fe2000d921850 */
[----:B------:R-:W-:Y:S01]  /*13960*/  ISETP.GE.U32.AND P3, PT, R96, 0x7ffffee5, PT ;  /* 0x7ffffee56000780c */ /* 0x000fe20003f66070 */
[----:B------:R-:W-:Y:S01]  /*13970*/  IMAD.WIDE R96, R4, 0x4, R92 ;  /* 0x0000000404607825 */ /* 0x000fe200078e025c */
[----:B------:R-:W4:Y:S01]  /*13980*/  LDC R94, c[0x0][0x230] ;  /* 0x00008c00ff5e7b82 */ /* 0x000f220000000800 */
[----:B------:R-:W-:Y:S04]  /*13990*/  STL.64 [R1+0x2c0], R112 ;  /* 0x0002c07001007387 */ /* 0x000fe80000100a00 */
[----:B------:R-:W-:Y:S03]  /*139a0*/  STL.64 [R1+0x2a0], R108 ;  /* 0x0002a06c01007387 */ /* 0x000fe60000100a00 */
[----:B------:R-:W4:Y:S01]  /*139b0*/  LDC R99, c[0x0][0x230] ;  /* 0x00008c00ff637b82 */ /* 0x000f220000000800 */
[----:B------:R3:W-:Y:S04]  /*139c0*/  STL.64 [R1+0x280], R100 ;  /* 0x0002806401007387 */ /* 0x0007e80000100a00 */
[----:B------:R3:W-:Y:S03]  /*139d0*/  LDGSTS.E [R245+0x7c008], desc[UR16][R100.64], !P2 ;  /* 0x7c00800064f57fae */ /* 0x0007e6000d121850 */
[----:B------:R-:W4:Y:S01]  /*139e0*/  LDC R92, c[0x0][0x230] ;  /* 0x00008c00ff5c7b82 */ /* 0x000f220000000800 */
[----:B------:R1:W-:Y:S04]  /*139f0*/  STL.64 [R1+0x1f8], R96 ;  /* 0x0001f86001007387 */ /* 0x0003e80000100a00 */
[----:B------:R1:W-:Y:S01]  /*13a00*/  LDGSTS.E [R245+0x7c00c], desc[UR16][R96.64], !P0 ;  /* 0x7c00c00060f57fae */ /* 0x0003e2000c121850 */
[----:B------:R-:W-:-:S02]  /*13a10*/  ISETP.GE.U32.AND P4, PT, R9, 0x7ffffee6, PT ;  /* 0x7ffffee60900780c */ /* 0x000fc40003f86070 */
[----:B------:R-:W4:Y:S01]  /*13a20*/  LDC R93, c[0x0][0x230] ;  /* 0x00008c00ff5d7b82 */ /* 0x000f220000000800 */
[----:B---3--:R-:W-:-:S04]  /*13a30*/  IMAD.WIDE R100, R4, 0x4, R90 ;  /* 0x0000000404647825 */ /* 0x008fc800078e025a */
[C---:B-1----:R-:W-:Y:S01]  /*13a40*/  IMAD.WIDE R96, R4.reuse, 0x4, R88 ;  /* 0x0000000404607825 */ /* 0x042fe200078e0258 */
[----:B------:R-:W-:Y:S01]  /*13a50*/  STL.64 [R1+0x400], R100 ;  /* 0x0004006401007387 */ /* 0x000fe20000100a00 */
[----:B------:R-:W-:Y:S01]  /*13a60*/  IADD3 R9, R105, -0xf9, RZ ;  /* 0xffffff0769097810 */ /* 0x000fe20007ffe0ff */
[----:B------:R-:W1:Y:S02]  /*13a70*/  LDC R88, c[0x0][0x230] ;  /* 0x00008c00ff587b82 */ /* 0x000e640000000800 */
[----:B------:R-:W-:Y:S04]  /*13a80*/  LDGSTS.E [R244+0x78000], desc[UR16][R100.64], !P6 ;  /* 0x7800000064f47fae */ /* 0x000fe8000f121850 */
[----:B------:R3:W-:Y:S04]  /*13a90*/  STL.64 [R1+0x3d8], R96 ;  /* 0x0003d86001007387 */ /* 0x0007e80000100a00 */
[----:B------:R3:W-:Y:S02]  /*13aa0*/  LDGSTS.E [R244+0x78004], desc[UR16][R96.64], !P5 ;  /* 0x7800400060f47fae */ /* 0x0007e4000e921850 */
[----:B---3--:R-:W-:Y:S01]  /*13ab0*/  IMAD.WIDE R96, R4, 0x4, R86 ;  /* 0x0000000404607825 */ /* 0x008fe200078e0256 */
[----:B------:R-:W-:Y:S01]  /*13ac0*/  ISETP.GE.U32.AND P2, PT, R9, 0x7ffffec8, PT ;  /* 0x7ffffec80900780c */ /* 0x000fe20003f46070 */
[----:B------:R-:W3:Y:S03]  /*13ad0*/  LDC R87, c[0x0][0x230] ;  /* 0x00008c00ff577b82 */ /* 0x000ee60000000800 */
[----:B------:R-:W-:Y:S04]  /*13ae0*/  STL.64 [R1+0x3c8], R96 ;  /* 0x0003c86001007387 */ /* 0x000fe80000100a00 */
[----:B------:R-:W3:Y:S01]  /*13af0*/  LDL R233, [R1+0x7b0] ;  /* 0x0007b00001e97983 */ /* 0x000ee20000100800 */
[----:B------:R-:W-:-:S02]  /*13b00*/  VIADD R9, R102, 0xffffff06 ;  /* 0xffffff0666097836 */ /* 0x000fc40000000000 */
[----:B------:R-:W-:Y:S01]  /*13b10*/  VIADD R90, R103, 0xffffff05 ;  /* 0xffffff05675a7836 */ /* 0x000fe20000000000 */
[----:B------:R-:W-:Y:S02]  /*13b20*/  LDGSTS.E [R244+0x78008], desc[UR16][R96.64], !P4 ;  /* 0x7800800060f47fae */ /* 0x000fe4000e121850 */
[----:B------:R-:W-:Y:S01]  /*13b30*/  ISETP.GE.U32.AND P0, PT, R9, 0x7ffffec7, PT ;  /* 0x7ffffec70900780c */ /* 0x000fe20003f06070 */
[----:B--2---:R-:W-:Y:S01]  /*13b40*/  VIADD R9, R98, 0xffffff04 ;  /* 0xffffff0462097836 */ /* 0x004fe20000000000 */
[----:B------:R-:W-:Y:S01]  /*13b50*/  ISETP.GE.U32.AND P6, PT, R90, 0x7ffffec6, PT ;  /* 0x7ffffec65a00780c */ /* 0x000fe20003fc6070 */
[----:B------:R-:W-:Y:S02]  /*13b60*/  IMAD.WIDE R90, R4, 0x4, R84 ;  /* 0x00000004045a7825 */ /* 0x000fe400078e0254 */
[----:B------:R-:W2:Y:S01]  /*13b70*/  LDC R84, c[0x0][0x230] ;  /* 0x00008c00ff547b82 */ /* 0x000ea20000000800 */
[----:B------:R-:W-:Y:S01]  /*13b80*/  ISETP.GE.U32.AND P5, PT, R9, 0x7ffffec5, PT ;  /* 0x7ffffec50900780c */ /* 0x000fe20003fa6070 */
[----:B----4-:R-:W-:Y:S01]  /*13b90*/  VIADD R9, R94, 0xffffff22 ;  /* 0xffffff225e097836 */ /* 0x010fe20000000000 */
[----:B------:R4:W-:Y:S01]  /*13ba0*/  LDGSTS.E [R244+0x7800c], desc[UR16][R90.64], !P3 ;  /* 0x7800c0005af47fae */ /* 0x0009e2000d921850 */
[----:B------:R-:W-:-:S02]  /*13bb0*/  VIADD R86, R99, 0xffffff23 ;  /* 0xffffff2363567836 */ /* 0x000fc40000000000 */
[----:B------:R-:W-:Y:S01]  /*13bc0*/  IMAD.WIDE R94, R4, 0x4, R82 ;  /* 0x00000004045e7825 */ /* 0x000fe200078e0252 */
[----:B------:R-:W-:Y:S01]  /*13bd0*/  IADD3 R82, R92, -0xdf, RZ ;  /* 0xffffff215c527810 */ /* 0x000fe20007ffe0ff */
[----:B------:R4:W-:Y:S01]  /*13be0*/  STL.64 [R1+0x3b8], R90 ;  /* 0x0003b85a01007387 */ /* 0x0009e20000100a00 */
[----:B------:R-:W-:-:S03]  /*13bf0*/  ISETP.GE.U32.AND P4, PT, R86, 0x7ffffee4, PT ;  /* 0x7ffffee45600780c */ /* 0x000fc60003f86070 */
[----:B------:R-:W-:Y:S01]  /*13c00*/  LDGSTS.E [R244+0x7c000], desc[UR16][R94.64], !P2 ;  /* 0x7c0000005ef47fae */ /* 0x000fe2000d121850 */
[----:B------:R-:W-:Y:S01]  /*13c10*/  ISETP.GE.U32.AND P2, PT, R82, 0x7ffffee2, PT ;  /* 0x7ffffee25200780c */ /* 0x000fe20003f46070 */
[C---:B------:R-:W-:Y:S02]  /*13c20*/  IMAD.WIDE R82, R4.reuse, 0x4, R78 ;  /* 0x0000000404527825 */ /* 0x040fe400078e024e */
[----:B------:R-:W-:Y:S01]  /*13c30*/  STL.64 [R1+0x1e8], R94 ;  /* 0x0001e85e01007387 */ /* 0x000fe20000100a00 */
[----:B------:R-:W-:Y:S01]  /*13c40*/  ISETP.GE.U32.AND P3, PT, R9, 0x7ffffee3, PT ;  /* 0x7ffffee30900780c */ /* 0x000fe20003f66070 */
[----:B------:R-:W2:Y:S01]  /*13c50*/  LDC R79, c[0x0][0x230] ;  /* 0x00008c00ff4f7b82 */ /* 0x000ea20000000800 */
[----:B----4-:R-:W-:-:S05]  /*13c60*/  IMAD.WIDE R90, R4, 0x4, R80 ;  /* 0x00000004045a7825 */ /* 0x010fca00078e0250 */
[----:B------:R4:W-:Y:S01]  /*13c70*/  STL.64 [R1+0x1d8], R90 ;  /* 0x0001d85a01007387 */ /* 0x0009e20000100a00 */
[----:B------:R-:W-:Y:S01]  /*13c80*/  VIADD R9, R93, 0xffffff20 ;  /* 0xffffff205d097836 */ /* 0x000fe20000000000 */
[----:B------:R-:W2:Y:S02]  /*13c90*/  LDC R78, c[0x0][0x230] ;  /* 0x00008c00ff4e7b82 */ /* 0x000ea40000000800 */
[----:B------:R4:W-:Y:S04]  /*13ca0*/  LDGSTS.E [R244+0x7c004], desc[UR16][R90.64], !P0 ;  /* 0x7c0040005af47fae */ /* 0x0009e8000c121850 */
[----:B------:R1:W-:Y:S01]  /*13cb0*/  STL.64 [R1+0x1c8], R82 ;  /* 0x0001c85201007387 */ /* 0x0003e20000100a00 */
[C---:B------:R-:W-:Y:S01]  /*13cc0*/  IMAD.WIDE R70, R4.reuse, 0x4, R70 ;  /* 0x0000000404467825 */ /* 0x040fe200078e0246 */
[----:B------:R-:W2:Y:S02]  /*13cd0*/  LDC R80, c[0x0][0x230] ;  /* 0x00008c00ff507b82 */ /* 0x000ea40000000800 */
[----:B------:R1:W-:Y:S01]  /*13ce0*/  LDGSTS.E [R244+0x7c008], desc[UR16][R82.64], !P6 ;  /* 0x7c00800052f47fae */ /* 0x0003e2000f121850 */
[----:B----4-:R-:W-:-:S05]  /*13cf0*/  IMAD.WIDE R90, R4, 0x4, R76 ;  /* 0x00000004045a7825 */ /* 0x010fca00078e024c */
[----:B------:R-:W4:Y:S01]  /*13d00*/  LDC R77, c[0x0][0x230] ;  /* 0x00008c00ff4d7b82 */ /* 0x000f220000000800 */
[----:B------:R-:W-:Y:S01]  /*13d10*/  STL.64 [R1+0x1b8], R90 ;  /* 0x0001b85a01007387 */ /* 0x000fe20000100a00 */
[----:B-1----:R-:W-:-:S03]  /*13d20*/  IMAD.WIDE R82, R4, 0x4, R74 ;  /* 0x0000000404527825 */ /* 0x002fc600078e024a */
[----:B------:R-:W-:Y:S01]  /*13d30*/  STL [R1+0x818], R244 ;  /* 0x000818f401007387 */ /* 0x000fe20000100800 */
[----:B------:R-:W-:Y:S02]  /*13d40*/  ISETP.GE.U32.AND P0, PT, R9, 0x7ffffee1, PT ;  /* 0x7ffffee10900780c */ /* 0x000fe40003f06070 */
[----:B------:R-:W1:Y:S01]  /*13d50*/  LDC R75, c[0x0][0x230] ;  /* 0x00008c00ff4b7b82 */ /* 0x000e620000000800 */
[----:B------:R-:W-:Y:S04]  /*13d60*/  LDGSTS.E [R244+0x7c00c], desc[UR16][R90.64], !P5 ;  /* 0x7c00c0005af47fae */ /* 0x000fe8000e921850 */
[----:B------:R-:W-:Y:S04]  /*13d70*/  STL [R1+0x81c], R245 ;  /* 0x00081cf501007387 */ /* 0x000fe80000100800 */
[----:B------:R2:W-:Y:S04]  /*13d80*/  STL.64 [R1+0x3a0], R82 ;  /* 0x0003a05201007387 */ /* 0x0005e80000100a00 */
[----:B------:R2:W-:Y:S01]  /*13d90*/  LDGSTS.E [R13+0x78000], desc[UR16][R82.64], !P4 ;  /* 0x78000000520d7fae */ /* 0x0005e2000e121850 */
[----:B---3--:R-:W-:-:S02]  /*13da0*/  VIADD R76, R87, 0xffffff00 ;  /* 0xffffff00574c7836 */ /* 0x008fc40000000000 */
[----:B------:R-:W-:Y:S02]  /*13db0*/  VIADD R9, R88, 0xffffff03 ;  /* 0xffffff0358097836 */ /* 0x000fe40000000000 */
[----:B--2---:R-:W-:Y:S01]  /*13dc0*/  IMAD.WIDE R82, R4, 0x4, R72 ;  /* 0x0000000404527825 */ /* 0x004fe200078e0248 */
[----:B------:R-:W-:-:S04]  /*13dd0*/  ISETP.GE.AND P5, PT, R251, R76, PT ;  /* 0x0000004cfb00720c */ /* 0x000fc80003fa6270 */
[----:B------:R-:W-:Y:S01]  /*13de0*/  STL.64 [R1+0x390], R82 ;  /* 0x0003905201007387 */ /* 0x000fe20000100a00 */
[----:B------:R-:W-:-:S03]  /*13df0*/  IMAD.WIDE R66, R4, 0x4, R66 ;  /* 0x0000000404427825 */ /* 0x000fc600078e0242 */
[----:B------:R-:W-:Y:S01]  /*13e00*/  LDGSTS.E [R13+0x78004], desc[UR16][R82.64], !P3 ;  /* 0x78004000520d7fae */ /* 0x000fe2000d921850 */
[----:B------:R-:W-:-:S03]  /*13e10*/  IMAD.WIDE R64, R4, 0x4, R64 ;  /* 0x0000000404407825 */ /* 0x000fc600078e0240 */
[----:B------:R2:W-:Y:S04]  /*13e20*/  STL.64 [R1+0x388], R70 ;  /* 0x0003884601007387 */ /* 0x0005e80000100a00 */
[----:B------:R2:W-:Y:S01]  /*13e30*/  LDGSTS.E [R13+0x78008], desc[UR16][R70.64], !P2 ;  /* 0x78008000460d7fae */ /* 0x0005e2000d121850 */
[----:B------:R-:W-:Y:S01]  /*13e40*/  VIADD R251, R250, 0x100000 ;  /* 0x00100000fafb7836 */ /* 0x000fe20000000000 */
[----:B------:R-:W-:Y:S01]  /*13e50*/  ISETP.GE.U32.AND P6, PT, R9, 0x7ffffec4, PT ;  /* 0x7ffffec40900780c */ /* 0x000fe20003fc6070 */
[----:B------:R-:W-:Y:S01]  /*13e60*/  IMAD.WIDE R62, R2, 0x4, R62 ;  /* 0x00000004023e7825 */ /* 0x000fe200078e023e */
[----:B------:R-:W-:-:S03]  /*13e70*/  SEL R9, RZ, 0x4, P5 ;  /* 0x00000004ff097807 */ /* 0x000fc60002800000 */
[----:B------:R-:W-:-:S04]  /*13e80*/  IMAD.WIDE R60, R2, 0x4, R60 ;  /* 0x00000004023c7825 */ /* 0x000fc800078e023c */
[----:B--2---:R-:W-:-:S04]  /*13e90*/  IMAD.WIDE R70, R4, 0x4, R68 ;  /* 0x0000000404467825 */ /* 0x004fc800078e0244 */
[----:B------:R-:W-:Y:S01]  /*13ea0*/  VIADD R74, R84, 0xffffff02 ;  /* 0xffffff02544a7836 */ /* 0x000fe20000000000 */
[----:B------:R-:W-:Y:S01]  /*13eb0*/  STL.64 [R1+0x368], R70 ;  /* 0x0003684601007387 */ /* 0x000fe20000100a00 */
[----:B------:R-:W-:-:S03]  /*13ec0*/  IMAD.WIDE R58, R2, 0x4, R58 ;  /* 0x00000004023a7825 */ /* 0x000fc600078e023a */
[----:B------:R-:W-:Y:S01]  /*13ed0*/  STL.64 [R1+0xa8], R66 ;  /* 0x0000a84201007387 */ /* 0x000fe20000100a00 */
[----:B------:R-:W-:-:S03]  /*13ee0*/  IMAD.WIDE R56, R2, 0x4, R56 ;  /* 0x0000000402387825 */ /* 0x000fc600078e0238 */
[----:B------:R-:W-:Y:S01]  /*13ef0*/  STL.64 [R1+0x98], R64 ;  /* 0x0000984001007387 */ /* 0x000fe20000100a00 */
[----:B------:R-:W-:-:S03]  /*13f00*/  IMAD.WIDE R54, R2, 0x4, R54 ;  /* 0x0000000402367825 */ /* 0x000fc600078e0236 */
[----:B------:R2:W-:Y:S01]  /*13f10*/  STL.64 [R1+0x840], R250 ;  /* 0x000840fa01007387 */ /* 0x0005e20000100a00 */
[----:B------:R-:W-:Y:S01]  /*13f20*/  IMAD.WIDE R52, R2, 0x4, R52 ;  /* 0x0000000402347825 */ /* 0x000fe200078e0234 */
[----:B------:R-:W-:Y:S02]  /*13f30*/  ISETP.GE.U32.AND P5, PT, R74, 0x7ffffec3, PT ;  /* 0x7ffffec34a00780c */ /* 0x000fe40003fa6070 */
[----:B------:R-:W-:Y:S01]  /*13f40*/  STL.64 [R1+0x470], R62 ;  /* 0x0004703e01007387 */ /* 0x000fe20000100a00 */
[----:B------:R-:W-:-:S03]  /*13f50*/  IMAD.WIDE R50, R2, 0x4, R50 ;  /* 0x0000000402327825 */ /* 0x000fc600078e0232 */
        /* <DEDUP_REMOVED lines=12> */
[----:B------:R-:W-:Y:S04]  /*14020*/  STL.64 [R1+0x538], R48 ;  /* 0x0005383001007387 */ /* 0x000fe80000100a00 */
[----:B------:R-:W-:Y:S04]  /*14030*/  STL.64 [R1+0x30], R46 ;  /* 0x0000302e01007387 */ /* 0x000fe80000100a00 */
[----:B------:R-:W-:Y:S04]  /*14040*/  LDGSTS.E [R13+0x7800c], desc[UR16][R70.64], !P0 ;  /* 0x7800c000460d7fae */ /* 0x000fe8000c121850 */
[----:B------:R-:W3:Y:S04]  /*14050*/  LDL.LU.64 R184, [R1] ;  /* 0x0000000001b87983 */ /* 0x000ee80000300a00 */
[----:B------:R-:W-:Y:S04]  /*14060*/  STL.64 [R1+0x498], R42 ;  /* 0x0004982a01007387 */ /* 0x000fe80000100a00 */
[----:B------:R-:W-:Y:S04]  /*14070*/  STL.64 [R1+0x520], R40 ;  /* 0x0005202801007387 */ /* 0x000fe80000100a00 */
[----:B------:R-:W-:Y:S04]  /*14080*/  STL.64 [R1+0x488], R34 ;  /* 0x0004882201007387 */ /* 0x000fe80000100a00 */
[----:B------:R-:W3:Y:S01]  /*14090*/  LDL.LU.64 R166, [R1+0x18] ;  /* 0x0000180001a67983 */ /* 0x000ee20000300a00 */
[----:B------:R-:W-:-:S03]  /*140a0*/  VIADD R252, R250, 0x100000 ;  /* 0x00100000fafc7836 */ /* 0x000fc60000000000 */
[----:B------:R-:W-:Y:S04]  /*140b0*/  LDGSTS.E [R13+0x7c000], desc[UR16][R66.64], !P6 ;  /* 0x7c000000420d7fae */ /* 0x000fe8000f121850 */
[----:B------:R-:W3:Y:S04]  /*140c0*/  LDL.LU.64 R186, [R1+0x28] ;  /* 0x0000280001ba7983 */ /* 0x000ee80000300a00 */
[----:B------:R-:W-:Y:S04]  /*140d0*/  LDGSTS.E [R13+0x7c004], desc[UR16][R64.64], !P5 ;  /* 0x7c004000400d7fae */ /* 0x000fe8000e921850 */
[----:B------:R1:W-:Y:S01]  /*140e0*/  STL.64 [R1+0x468], R26 ;  /* 0x0004681a01007387 */ /* 0x0003e20000100a00 */
[----:B------:R-:W-:-:S03]  /*140f0*/  IMAD.WIDE R246, R2, 0x4, R24 ;  /* 0x0000000402f67825 */ /* 0x000fc600078e0218 */
[----:B------:R-:W3:Y:S01]  /*14100*/  LDL.LU.64 R170, [R1+0x38] ;  /* 0x0000380001aa7983 */ /* 0x000ee20000300a00 */
[----:B------:R-:W-:-:S03]  /*14110*/  IMAD.WIDE R248, R2, 0x4, R16 ;  /* 0x0000000402f87825 */ /* 0x000fc600078e0210 */
[----:B------:R-:W3:Y:S04]  /*14120*/  LDL.LU.64 R144, [R1+0x48] ;  /* 0x0000480001907983 */ /* 0x000ee80000300a00 */
[----:B------:R-:W3:Y:S04]  /*14130*/  LDL.LU.64 R178, [R1+0x40] ;  /* 0x0000400001b27983 */ /* 0x000ee80000300a00 */
[----:B------:R-:W1:Y:S04]  /*14140*/  LDL.LU.64 R156, [R1+0x50] ;  /* 0x00005000019c7983 */ /* 0x000e680000300a00 */
[----:B------:R-:W3:Y:S04]  /*14150*/  LDL.LU.64 R172, [R1+0x58] ;  /* 0x0000580001ac7983 */ /* 0x000ee80000300a00 */
[----:B------:R-:W3:Y:S01]  /*14160*/  LDL.LU.64 R174, [R1+0x70] ;  /* 0x0000700001ae7983 */ /* 0x000ee20000300a00 */
[----:B------:R-:W-:-:S03]  /*14170*/  IMAD.WIDE R128, R2, 0x4, R236 ;  /* 0x0000000402807825 */ /* 0x000fc600078e02ec */
[----:B------:R-:W3:Y:S01]  /*14180*/  LDL.LU.64 R180, [R1+0x68] ;  /* 0x0000680001b47983 */ /* 0x000ee20000300a00 */
[----:B------:R-:W-:-:S04]  /*14190*/  ISETP.GT.AND P4, PT, R233, 0x13f, PT ;  /* 0x0000013fe900780c */ /* 0x000fc80003f84270 */
[----:B------:R-:W-:-:S04]  /*141a0*/  SEL R9, R9, RZ, P4 ;  /* 0x000000ff09097207 */ /* 0x000fc80002000000 */
[----:B------:R-:W-:Y:S02]  /*141b0*/  ISETP.NE.U32.AND P2, PT, R9, RZ, PT ;  /* 0x000000ff0900720c */ /* 0x000fe40003f45070 */
[----:B------:R-:W-:-:S04]  /*141c0*/  IADD3 R9, R79, -0x101, RZ ;  /* 0xfffffeff4f097810 */ /* 0x000fc80007ffe0ff */
[----:B------:R-:W-:Y:S01]  /*141d0*/  ISETP.GE.U32.AND P0, PT, R9, 0x7ffffec0, PT ;  /* 0x7ffffec00900780c */ /* 0x000fe20003f06070 */
[----:B----4-:R-:W-:-:S05]  /*141e0*/  VIADD R9, R77, 0xfffffefd ;  /* 0xfffffefd4d097836 */ /* 0x010fca0000000000 */
[----:B------:R-:W-:Y:S02]  /*141f0*/  ISETP.GE.U32.AND P5, PT, R9, 0x7ffffebe, PT ;  /* 0x7ffffebe0900780c */ /* 0x000fe40003fa6070 */
[----:B------:R-:W-:Y:S01]  /*14200*/  IADD3 R9, R250, 0x100000, RZ ;  /* 0x00100000fa097810 */ /* 0x000fe20007ffe0ff */
[----:B--2---:R-:W-:-:S05]  /*14210*/  IMAD.WIDE R250, R2, 0x4, R32 ;  /* 0x0000000402fa7825 */ /* 0x004fca00078e0220 */
[----:B------:R-:W-:Y:S04]  /*14220*/  STL.64 [R1+0x500], R250 ;  /* 0x000500fa01007387 */ /* 0x000fe80000100a00 */
[----:B------:R-:W-:Y:S04]  /*14230*/  STL.64 [R1+0x4e8], R246 ;  /* 0x0004e8f601007387 */ /* 0x000fe80000100a00 */
[----:B------:R-:W-:Y:S04]  /*14240*/  STL.64 [R1+0x4c8], R248 ;  /* 0x0004c8f801007387 */ /* 0x000fe80000100a00 */
[----:B------:R-:W2:Y:S04]  /*14250*/  LDL.LU.64 R236, [R1+0x850] ;  /* 0x0008500001ec7983 */ /* 0x000ea80000300a00 */
[----:B------:R-:W4:Y:S04]  /*14260*/  LDL.LU.64 R152, [R1+0x78] ;  /* 0x0000780001987983 */ /* 0x000f280000300a00 */
[----:B------:R-:W2:Y:S04]  /*14270*/  LDL.LU.64 R154, [R1+0x80] ;  /* 0x00008000019a7983 */ /* 0x000ea80000300a00 */
[----:B------:R-:W4:Y:S01]  /*14280*/  LDL.LU.64 R176, [R1+0x90] ;  /* 0x0000900001b07983 */ /* 0x000f220000300a00 */
[----:B------:R-:W-:Y:S01]  /*14290*/  IMAD.WIDE R244, R2, 0x4, R240 ;  /* 0x0000000402f47825 */ /* 0x000fe200078e02f0 */
[----:B------:R-:W-:-:S02]  /*142a0*/  ISETP.GE.U32.AND P4, PT, R76, 0x7ffffec1, PT ;  /* 0x7ffffec14c00780c */ /* 0x000fc40003f86070 */
[----:B------:R-:W2:Y:S01]  /*142b0*/  LDL.LU.64 R182, [R1+0x88] ;  /* 0x0000880001b67983 */ /* 0x000ea20000300a00 */
[----:B------:R-:W-:-:S03]  /*142c0*/  IMAD.WIDE R240, R2, 0x4, R234 ;  /* 0x0000000402f07825 */ /* 0x000fc600078e02ea */
[----:B------:R-:W2:Y:S01]  /*142d0*/  LDL.LU.64 R160, [R1+0xa0] ;  /* 0x0000a00001a07983 */ /* 0x000ea20000300a00 */
[----:B------:R-:W-:-:S03]  /*142e0*/  VIADD R68, R78, 0xfffffefe ;  /* 0xfffffefe4e447836 */ /* 0x000fc60000000000 */
[----:B------:R-:W2:Y:S01]  /*142f0*/  LDL.LU.64 R164, [R1+0xb0] ;  /* 0x0000b00001a47983 */ /* 0x000ea20000300a00 */
[----:B------:R-:W-:Y:S02]  /*14300*/  VIADD R72, R80, 0xffffff01 ;  /* 0xffffff0150487836 */ /* 0x000fe40000000000 */
[C---:B---3--:R-:W-:Y:S02]  /*14310*/  IMAD.WIDE R76, R2.reuse, 0x4, R184 ;  /* 0x00000004024c7825 */ /* 0x048fe400078e02b8 */
[----:B------:R-:W3:Y:S04]  /*14320*/  LDL.LU.64 R184, [R1+0xb8] ;  /* 0x0000b80001b87983 */ /* 0x000ee80000300a00 */
[----:B------:R-:W-:Y:S04]  /*14330*/  STL.64 [R1+0x4a8], R244 ;  /* 0x0004a8f401007387 */ /* 0x000fe80000100a00 */
[----:B------:R-:W3:Y:S04]  /*14340*/  LDL.LU.64 R234, [R1+0x848] ;  /* 0x0008480001ea7983 */ /* 0x000ee80000300a00 */
[----:B------:R-:W3:Y:S01]  /*14350*/  LDL.LU.64 R168, [R1+0xc0] ;  /* 0x0000c00001a87983 */ /* 0x000ee20000300a00 */
[----:B------:R-:W-:-:S03]  /*14360*/  IMAD.WIDE R78, R2, 0x4, R166 ;  /* 0x00000004024e7825 */ /* 0x000fc600078e02a6 */
[----:B------:R-:W3:Y:S01]  /*14370*/  LDL.LU.64 R166, [R1+0xc8] ;  /* 0x0000c80001a67983 */ /* 0x000ee20000300a00 */
[----:B------:R-:W-:-:S03]  /*14380*/  IMAD.WIDE R130, R2, 0x4, R186 ;  /* 0x0000000402827825 */ /* 0x000fc600078e02ba */
[----:B------:R-:W3:Y:S04]  /*14390*/  LDL.LU.64 R186, [R1+0xd0] ;  /* 0x0000d00001ba7983 */ /* 0x000ee80000300a00 */
[----:B------:R-:W-:Y:S04]  /*143a0*/  STL.64 [R1+0x10], R240 ;  /* 0x000010f001007387 */ /* 0x000fe80000100a00 */
[----:B------:R-:W3:Y:S01]  /*143b0*/  LDL.LU.64 R158, [R1+0xd8] ;  /* 0x0000d800019e7983 */ /* 0x000ee20000300a00 */
[----:B------:R-:W-:-:S03]  /*143c0*/  IMAD.WIDE R80, R2, 0x4, R170 ;  /* 0x0000000402507825 */ /* 0x000fc600078e02aa */
[----:B------:R-:W3:Y:S04]  /*143d0*/  LDL.LU.64 R162, [R1+0xe0] ;  /* 0x0000e00001a27983 */ /* 0x000ee80000300a00 */
[----:B------:R-:W3:Y:S01]  /*143e0*/  LDL.LU.64 R170, [R1+0xe8] ;  /* 0x0000e80001aa7983 */ /* 0x000ee20000300a00 */
[----:B-1----:R-:W-:-:S04]  /*143f0*/  IMAD.WIDE R26, R2, 0x4, R156 ;  /* 0x00000004021a7825 */ /* 0x002fc800078e029c */
[C---:B------:R-:W-:Y:S02]  /*14400*/  IMAD.WIDE R82, R2.reuse, 0x4, R172 ;  /* 0x0000000402527825 */ /* 0x040fe400078e02ac */
[----:B------:R-:W3:Y:S02]  /*14410*/  LDL.LU.64 R172, [R1+0xf0] ;  /* 0x0000f00001ac7983 */ /* 0x000ee40000300a00 */
[C---:B------:R-:W-:Y:S02]  /*14420*/  IMAD.WIDE R134, R2.reuse, 0x4, R174 ;  /* 0x0000000402867825 */ /* 0x040fe400078e02ae */
[----:B------:R-:W3:Y:S04]  /*14430*/  LDL.LU.64 R156, [R1+0xf8] ;  /* 0x0000f800019c7983 */ /* 0x000ee80000300a00 */
[----:B------:R-:W3:Y:S01]  /*14440*/  LDL.LU.64 R174, [R1+0x100] ;  /* 0x0001000001ae7983 */ /* 0x000ee20000300a00 */
[----:B----4-:R-:W-:-:S03]  /*14450*/  IMAD.WIDE R136, R2, 0x4, R176 ;  /* 0x0000000402887825 */ /* 0x010fc600078e02b0 */
[----:B------:R-:W4:Y:S01]  /*14460*/  LDL.LU.64 R176, [R1+0x108] ;  /* 0x0001080001b07983 */ /* 0x000f220000300a00 */
[----:B------:R-:W-:-:S04]  /*14470*/  IMAD.WIDE R228, R2, 0x4, R36 ;  /* 0x0000000402e47825 */ /* 0x000fc800078e0224 */
[C---:B--2---:R-:W-:Y:S02]  /*14480*/  IMAD.WIDE R34, R2.reuse, 0x4, R160 ;  /* 0x0000000402227825 */ /* 0x044fe400078e02a0 */
[----:B------:R-:W2:Y:S02]  /*14490*/  LDL.LU.64 R160, [R1+0x110] ;  /* 0x0001100001a07983 */ /* 0x000ea40000300a00 */
[C---:B------:R-:W-:Y:S02]  /*144a0*/  IMAD.WIDE R86, R2.reuse, 0x4, R164 ;  /* 0x0000000402567825 */ /* 0x040fe400078e02a4 */
[----:B------:R-:W2:Y:S02]  /*144b0*/  LDL.LU.64 R164, [R1+0x118] ;  /* 0x0001180001a47983 */ /* 0x000ea40000300a00 */
[----:B------:R-:W-:-:S04]  /*144c0*/  IMAD.WIDE R32, R2, 0x4, R152 ;  /* 0x0000000402207825 */ /* 0x000fc800078e0298 */
[----:B------:R-:W-:-:S04]  /*144d0*/  IMAD.WIDE R132, R2, 0x4, R144 ;  /* 0x0000000402847825 */ /* 0x000fc800078e0290 */
[----:B------:R-:W-:-:S04]  /*144e0*/  IMAD.WIDE R84, R2, 0x4, R154 ;  /* 0x0000000402547825 */ /* 0x000fc800078e029a */
[C---:B---3--:R-:W-:Y:S02]  /*144f0*/  IMAD.WIDE R36, R2.reuse, 0x4, R168 ;  /* 0x0000000402247825 */ /* 0x048fe400078e02a8 */
[----:B------:R-:W3:Y:S02]  /*14500*/  LDL.LU.64 R168, [R1+0x120] ;  /* 0x0001200001a87983 */ /* 0x000ee40000300a00 */
[C---:B------:R-:W-:Y:S02]  /*14510*/  IMAD.WIDE R88, R2.reuse, 0x4, R166 ;  /* 0x0000000402587825 */ /* 0x040fe400078e02a6 */
[----:B------:R-:W3:Y:S04]  /*14520*/  LDL.LU.64 R166, [R1+0x128] ;  /* 0x0001280001a67983 */ /* 0x000ee80000300a00 */
[----:B------:R-:W3:Y:S01]  /*14530*/  LDL.LU.64 R148, [R1+0x130] ;  /* 0x0001300001947983 */ /* 0x000ee20000300a00 */
[----:B------:R-:W-:-:S03]  /*14540*/  IMAD.WIDE R90, R2, 0x4, R162 ;  /* 0x00000004025a7825 */ /* 0x000fc600078e02a2 */
[----:B------:R-:W3:Y:S01]  /*14550*/  LDL.LU.64 R162, [R1+0x138] ;  /* 0x0001380001a27983 */ /* 0x000ee20000300a00 */
[----:B------:R-:W-:-:S03]  /*14560*/  IMAD.WIDE R142, R2, 0x4, R170 ;  /* 0x00000004028e7825 */ /* 0x000fc600078e02aa */
[----:B------:R-:W3:Y:S04]  /*14570*/  LDL.LU.64 R124, [R1+0x140] ;  /* 0x00014000017c7983 */ /* 0x000ee80000300a00 */
[----:B------:R-:W3:Y:S04]  /*14580*/  LDL.LU.64 R150, [R1+0x148] ;  /* 0x0001480001967983 */ /* 0x000ee80000300a00 */
[----:B------:R-:W3:Y:S01]  /*14590*/  LDL.LU.64 R170, [R1+0x150] ;  /* 0x0001500001aa7983 */ /* 0x000ee20000300a00 */
[----:B------:R-:W-:-:S03]  /*145a0*/  IMAD.WIDE R40, R2, 0x4, R172 ;  /* 0x0000000402287825 */ /* 0x000fc600078e02ac */
[----:B------:R-:W3:Y:S04]  /*145b0*/  LDL.LU.64 R152, [R1+0x158] ;  /* 0x0001580001987983 */ /* 0x000ee80000300a00 */
[----:B------:R-:W3:Y:S01]  /*145c0*/  LDL.LU.64 R172, [R1+0x160] ;  /* 0x0001600001ac7983 */ /* 0x000ee20000300a00 */
[----:B------:R-:W-:-:S03]  /*145d0*/  IMAD.WIDE R144, R2, 0x4, R174 ;  /* 0x0000000402907825 */ /* 0x000fc600078e02ae */
[----:B------:R-:W3:Y:S01]  /*145e0*/  LDL.LU.64 R118, [R1+0x168] ;  /* 0x0001680001767983 */ /* 0x000ee20000300a00 */
[----:B------:R-:W-:-:S03]  /*145f0*/  IMAD.WIDE R92, R2, 0x4, R156 ;  /* 0x00000004025c7825 */ /* 0x000fc600078e029c */
[----:B------:R-:W3:Y:S04]  /*14600*/  LDL.LU.64 R154, [R1+0x170] ;  /* 0x00017000019a7983 */ /* 0x000ee80000300a00 */
[----:B------:R-:W3:Y:S04]  /*14610*/  LDL.LU.64 R174, [R1+0x178] ;  /* 0x0001780001ae7983 */ /* 0x000ee80000300a00 */
[----:B------:R-:W3:Y:S04]  /*14620*/  LDL.LU.64 R122, [R1+0x180] ;  /* 0x00018000017a7983 */ /* 0x000ee80000300a00 */
[----:B------:R-:W3:Y:S01]  /*14630*/  LDL.LU.64 R156, [R1+0x188] ;  /* 0x00018800019c7983 */ /* 0x000ee20000300a00 */
[----:B----4-:R-:W-:-:S03]  /*14640*/  IMAD.WIDE R42, R2, 0x4, R176 ;  /* 0x00000004022a7825 */ /* 0x010fc600078e02b0 */
[----:B------:R-:W4:Y:S01]  /*14650*/  LDL.LU.64 R176, [R1+0x190] ;  /* 0x0001900001b07983 */ /* 0x000f220000300a00 */
[----:B------:R-:W-:-:S04]  /*14660*/  IMAD.WIDE R230, R2, 0x4, R38 ;  /* 0x0000000402e67825 */ /* 0x000fc800078e0226 */
[C---:B------:R-:W-:Y:S02]  /*14670*/  IMAD.WIDE R38, R2.reuse, 0x4, R158 ;  /* 0x0000000402267825 */ /* 0x040fe400078e029e */
[----:B------:R-:W4:Y:S02]  /*14680*/  LDL.LU.64 R158, [R1+0x198] ;  /* 0x00019800019e7983 */ /* 0x000f240000300a00 */
[C---:B--2---:R-:W-:Y:S02]  /*14690*/  IMAD.WIDE R146, R2.reuse, 0x4, R164 ;  /* 0x0000000402927825 */ /* 0x044fe400078e02a4 */
[----:B------:R-:W2:Y:S02]  /*146a0*/  LDL.LU.64 R164, [R1+0x1a0] ;  /* 0x0001a00001a47983 */ /* 0x000ea40000300a00 */
[----:B------:R-:W-:-:S04]  /*146b0*/  IMAD.WIDE R232, R2, 0x4, R44 ;  /* 0x0000000402e87825 */ /* 0x000fc800078e022c */
[C---:B------:R-:W-:Y:S02]  /*146c0*/  IMAD.WIDE R94, R2.reuse, 0x4, R160 ;  /* 0x00000004025e7825 */ /* 0x040fe400078e02a0 */
[----:B------:R-:W2:Y:S02]  /*146d0*/  LDL.LU.64 R160, [R1+0x1a8] ;  /* 0x0001a80001a07983 */ /* 0x000ea40000300a00 */
[C---:B---3--:R-:W-:Y:S02]  /*146e0*/  IMAD.WIDE R44, R2.reuse, 0x4, R168 ;  /* 0x00000004022c7825 */ /* 0x048fe400078e02a8 */
[----:B------:R-:W3:Y:S02]  /*146f0*/  LDL.LU.64 R168, [R1+0x1b0] ;  /* 0x0001b00001a87983 */ /* 0x000ee40000300a00 */
[C---:B------:R-:W-:Y:S02]  /*14700*/  IMAD.WIDE R96, R2.reuse, 0x4, R166 ;  /* 0x0000000402607825 */ /* 0x040fe400078e02a6 */
[----:B------:R-:W3:Y:S02]  /*14710*/  LDL.LU.64 R166, [R1+0x1c0] ;  /* 0x0001c00001a67983 */ /* 0x000ee40000300a00 */
[----:B------:R-:W-:-:S02]  /*14720*/  IMAD.WIDE R46, R2, 0x4, R162 ;  /* 0x00000004022e7825 */ /* 0x000fc400078e02a2 */
[----:B------:R-:W3:Y:S02]  /*14730*/  LDL.LU.64 R162, [R1+0x1d0] ;  /* 0x0001d00001a27983 */ /* 0x000ee40000300a00 */
[C---:B------:R-:W-:Y:S02]  /*14740*/  IMAD.WIDE R48, R2.reuse, 0x4, R170 ;  /* 0x0000000402307825 */ /* 0x040fe400078e02aa */
[----:B------:R-:W3:Y:S02]  /*14750*/  LDL.LU.64 R170, [R1+0x1e0] ;  /* 0x0001e00001aa7983 */ /* 0x000ee40000300a00 */
[----:B------:R-:W-:-:S04]  /*14760*/  IMAD.WIDE R100, R2, 0x4, R152 ;  /* 0x0000000402647825 */ /* 0x000fc800078e0298 */
[C---:B------:R-:W-:Y:S02]  /*14770*/  IMAD.WIDE R152, R2.reuse, 0x4, R172 ;  /* 0x0000000402987825 */ /* 0x040fe400078e02ac */
[----:B------:R-:W3:Y:S02]  /*14780*/  LDL.LU.64 R172, [R1+0x1f0] ;  /* 0x0001f00001ac7983 */ /* 0x000ee40000300a00 */
[----:B------:R-:W-:-:S04]  /*14790*/  IMAD.WIDE R102, R2, 0x4, R154 ;  /* 0x0000000402667825 */ /* 0x000fc800078e029a */
[C---:B------:R-:W-:Y:S02]  /*147a0*/  IMAD.WIDE R154, R2.reuse, 0x4, R174 ;  /* 0x00000004029a7825 */ /* 0x040fe400078e02ae */
[----:B------:R-:W3:Y:S02]  /*147b0*/  LDL.LU.64 R174, [R1+0x200] ;  /* 0x0002000001ae7983 */ /* 0x000ee40000300a00 */
[----:B------:R-:W-:-:S04]  /*147c0*/  IMAD.WIDE R104, R2, 0x4, R156 ;  /* 0x0000000402687825 */ /* 0x000fc800078e029c */
[C---:B----4-:R-:W-:Y:S02]  /*147d0*/  IMAD.WIDE R156, R2.reuse, 0x4, R176 ;  /* 0x00000004029c7825 */ /* 0x050fe400078e02b0 */
[----:B------:R-:W4:Y:S04]  /*147e0*/  LDL.LU.64 R176, [R1+0x208] ;  /* 0x0002080001b07983 */ /* 0x000f280000300a00 */
[----:B------:R-:W4:Y:S01]  /*147f0*/  LDL.LU.64 R112, [R1+0x210] ;  /* 0x0002100001707983 */ /* 0x000f220000300a00 */
[----:B--2---:R-:W-:-:S03]  /*14800*/  IMAD.WIDE R106, R2, 0x4, R164 ;  /* 0x00000004026a7825 */ /* 0x004fc600078e02a4 */
[----:B------:R-:W2:Y:S04]  /*14810*/  LDL.LU.64 R164, [R1+0x218] ;  /* 0x0002180001a47983 */ /* 0x000ea80000300a00 */
[----:B------:R-:W2:Y:S04]  /*14820*/  LDL.LU.64 R62, [R1+0x220] ;  /* 0x00022000013e7983 */ /* 0x000ea80000300a00 */
[----:B------:R-:W2:Y:S01]  /*14830*/  LDL.LU.64 R114, [R1+0x228] ;  /* 0x0002280001727983 */ /* 0x000ea20000300a00 */
[----:B------:R-:W-:Y:S01]  /*14840*/  IMAD.WIDE R50, R2, 0x4, R118 ;  /* 0x0000000402327825 */ /* 0x000fe200078e0276 */
[----:B------:R-:W-:-:S03]  /*14850*/  ISETP.GE.U32.AND P6, PT, R68, 0x7ffffebf, PT ;  /* 0x7ffffebf4400780c */ /* 0x000fc60003fc6070 */
[----:B------:R-:W-:Y:S01]  /*14860*/  IMAD.WIDE R54, R2, 0x4, R158 ;  /* 0x0000000402367825 */ /* 0x000fe200078e029e */
[----:B------:R-:W-:-:S03]  /*14870*/  ISETP.GE.U32.AND P3, PT, R72, 0x7ffffec2, PT ;  /* 0x7ffffec24800780c */ /* 0x000fc60003f66070 */
        /* <DEDUP_REMOVED lines=12> */
[----:B------:R-:W-:Y:S02]  /*14940*/  VIADD R12, R75, 0xfffffefc ;  /* 0xfffffefc4b0c7836 */ /* 0x000fe40000000000 */
        /* <DEDUP_REMOVED lines=13> */
[C---:B------:R-:W-:Y:S02]  /*14a20*/  IMAD.WIDE R108, R2.reuse, 0x4, R166 ;  /* 0x00000004026c7825 */ /* 0x040fe400078e02a6 */
[----:B------:R-:W3:Y:S04]  /*14a30*/  LDL.LU.64 R166, [R1+0x230] ;  /* 0x0002300001a67983 */ /* 0x000ee80000300a00 */
[----:B------:R-:W3:Y:S04]  /*14a40*/  LDL.LU.64 R64, [R1+0x238] ;  /* 0x0002380001407983 */ /* 0x000ee80000300a00 */
[----:B------:R-:W3:Y:S04]  /*14a50*/  LDL.LU.64 R116, [R1+0x240] ;  /* 0x0002400001747983 */ /* 0x000ee80000300a00 */
[----:B------:R-:W3:Y:S04]  /*14a60*/  LDL.LU.64 R168, [R1+0x248] ;  /* 0x0002480001a87983 */ /* 0x000ee80000300a00 */
[----:B------:R-:W3:Y:S04]  /*14a70*/  LDL.LU.64 R66, [R1+0x250] ;  /* 0x0002500001427983 */ /* 0x000ee80000300a00 */
[----:B------:R-:W3:Y:S01]  /*14a80*/  LDL.LU.64 R118, [R1+0x258] ;  /* 0x0002580001767983 */ /* 0x000ee20000300a00 */
[----:B------:R-:W-:-:S04]  /*14a90*/  IMAD.WIDE R160, R2, 0x4, R162 ;  /* 0x0000000402a07825 */ /* 0x000fc800078e02a2 */
[C---:B------:R-:W-:Y:S02]  /*14aa0*/  IMAD.WIDE R58, R2.reuse, 0x4, R170 ;  /* 0x00000004023a7825 */ /* 0x040fe400078e02aa */
[----:B------:R-:W3:Y:S04]  /*14ab0*/  LDL.LU.64 R170, [R1+0x260] ;  /* 0x0002600001aa7983 */ /* 0x000ee80000300a00 */
[----:B------:R-:W3:Y:S01]  /*14ac0*/  LDL.LU.64 R68, [R1+0x268] ;  /* 0x0002680001447983 */ /* 0x000ee20000300a00 */
[----:B------:R-:W-:-:S03]  /*14ad0*/  IMAD.WIDE R110, R2, 0x4, R172 ;  /* 0x00000004026e7825 */ /* 0x000fc600078e02ac */
[----:B------:R-:W3:Y:S04]  /*14ae0*/  LDL.LU.64 R120, [R1+0x270] ;  /* 0x0002700001787983 */ /* 0x000ee80000300a00 */
[----:B------:R-:W3:Y:S04]  /*14af0*/  LDL.LU.64 R172, [R1+0x278] ;  /* 0x0002780001ac7983 */ /* 0x000ee80000300a00 */
[----:B------:R-:W3:Y:S01]  /*14b00*/  LDL.LU.64 R70, [R1+0x288] ;  /* 0x0002880001467983 */ /* 0x000ee20000300a00 */
[----:B------:R-:W-:-:S03]  /*14b10*/  IMAD.WIDE R162, R2, 0x4, R174 ;  /* 0x0000000402a27825 */ /* 0x000fc600078e02ae */
[----:B------:R-:W3:Y:S04]  /*14b20*/  LDL.LU.64 R122, [R1+0x290] ;  /* 0x00029000017a7983 */ /* 0x000ee80000300a00 */
[----:B------:R-:W3:Y:S04]  /*14b30*/  LDL.LU.64 R174, [R1+0x298] ;  /* 0x0002980001ae7983 */ /* 0x000ee80000300a00 */
[----:B------:R-:W3:Y:S04]  /*14b40*/  LDL.LU.64 R72, [R1+0x2a8] ;  /* 0x0002a80001487983 */ /* 0x000ee80000300a00 */
[----:B------:R-:W3:Y:S01]  /*14b50*/  LDL.LU.64 R124, [R1+0x2b0] ;  /* 0x0002b000017c7983 */ /* 0x000ee20000300a00 */
[----:B------:R-:W-:-:S04]  /*14b60*/  IMAD.WIDE R216, R2, 0x4, R220 ;  /* 0x0000000402d87825 */ /* 0x000fc800078e02dc */
[----:B------:R-:W-:-:S04]  /*14b70*/  IMAD.WIDE R210, R2, 0x4, R214 ;  /* 0x0000000402d27825 */ /* 0x000fc800078e02d6 */
[----:B------:R-:W-:-:S04]  /*14b80*/  IMAD.WIDE R220, R2, 0x4, R224 ;  /* 0x0000000402dc7825 */ /* 0x000fc800078e02e0 */
[----:B------:R-:W-:-:S04]  /*14b90*/  IMAD.WIDE R214, R2, 0x4, R218 ;  /* 0x0000000402d67825 */ /* 0x000fc800078e02da */
[----:B------:R-:W-:-:S04]  /*14ba0*/  IMAD.WIDE R218, R2, 0x4, R222 ;  /* 0x0000000402da7825 */ /* 0x000fc800078e02de */
[----:B------:R-:W-:-:S04]  /*14bb0*/  IMAD.WIDE R222, R2, 0x4, R226 ;  /* 0x0000000402de7825 */ /* 0x000fc800078e02e2 */
[----:B----4-:R-:W-:Y:S02]  /*14bc0*/  IMAD.WIDE R60, R2, 0x4, R176 ;  /* 0x00000004023c7825 */ /* 0x010fe400078e02b0 */
[----:B------:R-:W4:Y:S04]  /*14bd0*/  LDL.LU.64 R176, [R1+0x2b8] ;  /* 0x0002b80001b07983 */ /* 0x000f280000300a00 */
[----:B------:R-:W4:Y:S04]  /*14be0*/  LDL.LU.64 R234, [R1+0x460] ;  /* 0x0004600001ea7983 */ /* 0x000f280000300a00 */
[----:B------:R-:W4:Y:S04]  /*14bf0*/  LDL.LU.64 R236, [R1+0x458] ;  /* 0x0004580001ec7983 */ /* 0x000f280000300a00 */
[----:B------:R-:W4:Y:S04]  /*14c00*/  LDL.LU.64 R238, [R1+0x450] ;  /* 0x0004500001ee7983 */ /* 0x000f280000300a00 */
[----:B------:R-:W3:Y:S04]  /*14c10*/  LDL.64 R242, [R1+0x30] ;  /* 0x0000300001f27983 */ /* 0x000ee80000100a00 */
[----:B------:R-:W2:Y:S04]  /*14c20*/  LDL.LU.64 R224, [R1+0x5c0] ;  /* 0x0005c00001e07983 */ /* 0x000ea80000300a00 */
[----:B------:R-:W4:Y:S04]  /*14c30*/  LDL.LU.64 R226, [R1+0x5b8] ;  /* 0x0005b80001e27983 */ /* 0x000f280000300a00 */
[----:B------:R-:W-:Y:S01]  /*14c40*/  STL [R1+0x800], R2 ;  /* 0x0008000201007387 */ /* 0x000fe20000100800 */
[----:B--2---:R-:W-:-:S04]  /*14c50*/  IMAD.WIDE R224, R4, 0x4, R224 ;  /* 0x0000000404e07825 */ /* 0x004fc800078e02e0 */
[----:B----4-:R-:W-:Y:S01]  /*14c60*/  IMAD.WIDE R226, R4, 0x4, R226 ;  /* 0x0000000404e27825 */ /* 0x010fe200078e02e2 */
[----:B------:R-:W-:Y:S04]  /*14c70*/  LDGSTS.E [R13+0x7c008], desc[UR16][R224.64], !P3 ;  /* 0x7c008000e00d7fae */ /* 0x000fe8000d921850 */
[----:B------:R1:W-:Y:S04]  /*14c80*/  STL.64 [R1+0x7f0], R224 ;  /* 0x0007f0e001007387 */ /* 0x0003e80000100a00 */
[----:B------:R2:W-:Y:S04]  /*14c90*/  LDGSTS.E [R13+0x7c00c], desc[UR16][R226.64], !P4 ;  /* 0x7c00c000e20d7fae */ /* 0x0005e8000e121850 */
[----:B------:R-:W0:Y:S04]  /*14ca0*/  LDGDEPBAR ;  /* 0x00000000000079af */ /* 0x000e280000000000 */
[----:B-1----:R-:W4:Y:S04]  /*14cb0*/  LDL.64 R224, [R1+0x60] ;  /* 0x0000600001e07983 */ /* 0x002f280000100a00 */
[----:B------:R2:W-:Y:S04]  /*14cc0*/  STL [R1+0x820], R13 ;  /* 0x0008200d01007387 */ /* 0x0005e80000100800 */
[----:B------:R1:W-:Y:S01]  /*14cd0*/  STL.64 [R1+0x7f8], R226 ;  /* 0x0007f8e201007387 */ /* 0x0003e20000100a00 */
[----:B------:R-:W-:-:S04]  /*14ce0*/  IMAD.WIDE R30, R2, 0x4, R30 ;  /* 0x00000004021e7825 */ /* 0x000fc800078e021e */
[C---:B------:R-:W-:Y:S01]  /*14cf0*/  IMAD.WIDE R22, R2.reuse, 0x4, R22 ;  /* 0x0000000402167825 */ /* 0x040fe200078e0216 */
[----:B--2---:R-:W2:Y:S01]  /*14d00*/  LDC R13, c[0x0][0x230] ;  /* 0x00008c00ff0d7b82 */ /* 0x004ea20000000800 */
[----:B-1----:R-:W3:Y:S02]  /*14d10*/  LDL.64 R226, [R1+0x470] ;  /* 0x0004700001e27983 */ /* 0x002ee40000100a00 */
[----:B------:R-:W-:-:S04]  /*14d20*/  IMAD.WIDE R14, R2, 0x4, R14 ;  /* 0x00000004020e7825 */ /* 0x000fc800078e020e */
[C---:B------:R-:W-:Y:S01]  /*14d30*/  IMAD.WIDE R62, R2.reuse, 0x4, R62 ;  /* 0x00000004023e7825 */ /* 0x040fe200078e023e */
[----:B---3--:R-:W-:Y:S04]  /*14d40*/  LDGSTS.E [R8+0x30000], desc[UR16][R226.64], P1 ;  /* 0x30000000e2087fae */ /* 0x008fe80008921850 */
[----:B----4-:R-:W-:Y:S04]  /*14d50*/  LDGSTS.E [R8+0x30400], desc[UR16][R224.64], P1 ;  /* 0x30400000e0087fae */ /* 0x010fe80008921850 */
[----:B------:R-:W-:Y:S04]  /*14d60*/  LDGSTS.E [R8+0x30800], desc[UR16][R242.64], P1 ;  /* 0x30800000f2087fae */ /* 0x000fe80008921850 */
        /* <DEDUP_REMOVED lines=43> */
[----:B-1----:R-:W2:Y:S04]  /*15020*/  LDL.64 R30, [R1+0x4d8] ;  /* 0x0004d800011e7983 */ /* 0x002ea80000100a00 */
[----:B------:R-:W2:Y:S01]  /*15030*/  LDL.64 R226, [R1+0x4b8] ;  /* 0x0004b80001e27983 */ /* 0x000ea20000100a00 */
[----:B------:R-:W-:-:S03]  /*15040*/  IMAD.WIDE R28, R2, 0x4, R28 ;  /* 0x00000004021c7825 */ /* 0x000fc600078e021c */
[----:B------:R-:W2:Y:S04]  /*15050*/  LDL.64 R230, [R1+0x468] ;  /* 0x0004680001e67983 */ /* 0x000ea80000100a00 */
[----:B---3--:R-:W-:Y:S04]  /*15060*/  LDGSTS.E [R5+0x30100], desc[UR16][R224.64], P1 ;  /* 0x30100000e0057fae */ /* 0x008fe80008921850 */
[----:B----4-:R-:W-:Y:S01]  /*15070*/  LDGSTS.E [R5+0x30500], desc[UR16][R242.64], P1 ;  /* 0x30500000f2057fae */ /* 0x010fe20008921850 */
[----:B------:R-:W-:-:S03]  /*15080*/  IMAD.WIDE R20, R2, 0x4, R20 ;  /* 0x0000000402147825 */ /* 0x000fc600078e0214 */
        /* <DEDUP_REMOVED lines=39> */
[----:B------:R-:W-:Y:S04]  /*15300*/  STL.64 [R1+0x7c0], R232 ;  /* 0x0007c0e801007387 */ /* 0x000fe80000100a00 */
[----:B--2---:R-:W-:Y:S04]  /*15310*/  LDGSTS.E [R3+0x30200], desc[UR16][R30.64], P1 ;  /* 0x302000001e037fae */ /* 0x004fe80008921850 */
[----:B------:R-:W-:Y:S04]  /*15320*/  LDGSTS.E [R3+0x30600], desc[UR16][R226.64], P1 ;  /* 0x30600000e2037fae */ /* 0x000fe80008921850 */
        /* <DEDUP_REMOVED lines=44> */
[----:B---3--:R-:W-:Y:S04]  /*155f0*/  LDGSTS.E [R0+0x30700], desc[UR16][R224.64], P1 ;  /* 0x30700000e0007fae */ /* 0x008fe80008921850 */
[----:B----4-:R1:W-:Y:S04]  /*15600*/  LDGSTS.E [R0+0x30b00], desc[UR16][R242.64], P1 ;  /* 0x30b00000f2007fae */ /* 0x0103e80008921850 */
[----:B------:R-:W-:Y:S04]  /*15610*/  LDGSTS.E [R0+0x30f00], desc[UR16][R250.64], P1 ;  /* 0x30f00000fa007fae */ /* 0x000fe80008921850 */
[----:B------:R-:W-:Y:S04]  /*15620*/  LDGSTS.E [R0+0x31300], desc[UR16][R246.64], P1 ;  /* 0x31300000f6007fae */ /* 0x000fe80008921850 */
[----:B------:R-:W-:Y:S01]  /*15630*/  LDGSTS.E [R0+0x31700], desc[UR16][R248.64], P1 ;  /* 0x31700000f8007fae */ /* 0x000fe20008921850 */
[C---:B------:R-:W-:Y:S01]  /*15640*/  IMAD.WIDE R6, R2.reuse, 0x4, R6 ;  /* 0x0000000402067825 */ /* 0x040fe200078e0206 */
[----:B-1----:R-:W1:Y:S02]  /*15650*/  LDC R242, c[0x0][0x230] ;  /* 0x00008c00fff27b82 */ /* 0x002e640000000800 */
[----:B------:R-:W2:Y:S04]  /*15660*/  LDL.LU.64 R250, [R1+0x840] ;  /* 0x0008400001fa7983 */ /* 0x000ea80000300a00 */
[----:B------:R-:W3:Y:S01]  /*15670*/  LDL.LU.64 R246, [R1+0x838] ;  /* 0x0008380001f67983 */ /* 0x000ee20000300a00 */
[C---:B------:R-:W-:Y:S01]  /*15680*/  IMAD.WIDE R178, R2.reuse, 0x4, R178 ;  /* 0x0000000402b27825 */ /* 0x040fe200078e02b2 */
[----:B------:R-:W4:Y:S02]  /*15690*/  LDC R243, c[0x0][0x230] ;  /* 0x00008c00fff37b82 */ /* 0x000f240000000800 */
[----:B------:R-:W3:Y:S04]  /*156a0*/  LDL.LU.64 R248, [R1+0x830] ;  /* 0x0008300001f87983 */ /* 0x000ee80000300a00 */
[----:B------:R-:W3:Y:S04]  /*156b0*/  LDL.LU.64 R30, [R1+0x448] ;  /* 0x00044800011e7983 */ /* 0x000ee80000300a00 */
[----:B------:R-:W4:Y:S04]  /*156c0*/  LDL.LU.64 R230, [R1+0x2d8] ;  /* 0x0002d80001e67983 */ /* 0x000f280000300a00 */
[----:B------:R-:W3:Y:S04]  /*156d0*/  LDL.LU.64 R226, [R1+0x2e8] ;  /* 0x0002e80001e27983 */ /* 0x000ee80000300a00 */
[----:B------:R-:W3:Y:S04]  /*156e0*/  LDL.LU.64 R224, [R1+0x2f8] ;  /* 0x0002f80001e07983 */ /* 0x000ee80000300a00 */
[----:B------:R-:W-:Y:S01]  /*156f0*/  LDGSTS.E [R0+0x31b00], desc[UR16][R244.64], P1 ;  /* 0x31b00000f4007fae */ /* 0x000fe20008921850 */
[----:B------:R-:W-:-:S03]  /*15700*/  IMAD.WIDE R180, R2, 0x4, R180 ;  /* 0x0000000402b47825 */ /* 0x000fc600078e02b4 */
[----:B------:R1:W-:Y:S01]  /*15710*/  LDGSTS.E [R0+0x31f00], desc[UR16][R240.64], P1 ;  /* 0x31f00000f0007fae */ /* 0x0003e20008921850 */
[----:B------:R-:W-:Y:S02]  /*15720*/  IMAD.WIDE R182, R2, 0x4, R182 ;  /* 0x0000000402b67825 */ /* 0x000fe400078e02b6 */
[----:B------:R-:W3:Y:S01]  /*15730*/  LDC R2, c[0x0][0x230] ;  /* 0x00008c00ff027b82 */ /* 0x000ee20000000800 */
[----:B------:R-:W-:Y:S04]  /*15740*/  LDGSTS.E [R0+0x32300], desc[UR16][R6.64], P1 ;  /* 0x3230000006007fae */ /* 0x000fe80008921850 */
[----:B------:R-:W3:Y:S04]  /*15750*/  LDL.LU.64 R244, [R1+0x308] ;  /* 0x0003080001f47983 */ /* 0x000ee80000300a00 */
[----:B------:R-:W-:Y:S01]  /*15760*/  LDGSTS.E [R0+0x32700], desc[UR16][R178.64], P1 ;  /* 0x32700000b2007fae */ /* 0x000fe20008921850 */
[----:B-1----:R-:W1:Y:S03]  /*15770*/  LDC R241, c[0x0][0x230] ;  /* 0x00008c00fff17b82 */ /* 0x002e660000000800 */
[----:B------:R-:W-:Y:S04]  /*15780*/  LDGSTS.E [R0+0x32b00], desc[UR16][R180.64], P1 ;  /* 0x32b00000b4007fae */ /* 0x000fe80008921850 */
[----:B------:R-:W-:Y:S01]  /*15790*/  LDGSTS.E [R0+0x32f00], desc[UR16][R182.64], P1 ;  /* 0x32f00000b6007fae */ /* 0x000fe20008921850 */
[----:B------:R-:W1:Y:S03]  /*157a0*/  LDC R240, c[0x0][0x230] ;  /* 0x00008c00fff07b82 */ /* 0x000e660000000800 */
        /* <DEDUP_REMOVED lines=21> */
[C---:B------:R-:W-:Y:S01]  /*15900*/  IMAD.WIDE R234, R4.reuse, 0x4, R234 ;  /* 0x0000000404ea7825 */ /* 0x040fe200078e02ea */
[----:B------:R-:W-:Y:S03]  /*15910*/  BAR.SYNC.DEFER_BLOCKING 0x0 ;  /* 0x0000000000007b1d */ /* 0x000fe60000010000 */
[----:B------:R-:W-:-:S04]  /*15920*/  IMAD.WIDE R236, R4, 0x4, R236 ;  /* 0x0000000404ec7825 */ /* 0x000fc800078e02ec */
[----:B------:R-:W-:-:S04]  /*15930*/  IMAD.WIDE R238, R4, 0x4, R238 ;  /* 0x0000000404ee7825 */ /* 0x000fc800078e02ee */
[----:B------:R-:W-:Y:S02]  /*15940*/  VIADD R242, R242, 0xfffffedf ;  /* 0xfffffedff2f27836 */ /* 0x000fe40000000000 */
[----:B-1----:R-:W-:Y:S02]  /*15950*/  VIADD R241, R241, 0xfffffede ;  /* 0xfffffedef1f17836 */ /* 0x002fe40000000000 */
[----:B------:R-:W-:Y:S01]  /*15960*/  VIADD R240, R240, 0xfffffedd ;  /* 0xfffffeddf0f07836 */ /* 0x000fe20000000000 */
[----:B------:R-:W-:Y:S02]  /*15970*/  ISETP.GE.U32.AND P1, PT, R242, 0x7ffffea0, PT ;  /* 0x7ffffea0f200780c */ /* 0x000fe40003f26070 */
[----:B------:R-:W-:Y:S01]  /*15980*/  ISETP.GE.U32.AND P3, PT, R241, 0x7ffffe9f, PT ;  /* 0x7ffffe9ff100780c */ /* 0x000fe20003f66070 */
[----:B------:R-:W-:Y:S01]  /*15990*/  @!PT LDS RZ, [RZ] ;  /* 0x00000000fffff984 */ /* 0x000fe20000000800 */
[----:B------:R-:W-:Y:S01]  /*159a0*/  @!PT LDS RZ, [RZ] ;  /* 0x00000000fffff984 */ /* 0x000fe20000000800 */
[----:B------:R-:W-:Y:S01]  /*159b0*/  @!PT LDS RZ, [RZ] ;  /* 0x00000000fffff984 */ /* 0x000fe20000000800 */
[----:B------:R1:W-:Y:S01]  /*159c0*/  LDGSTS.E [R252+-0x80000], desc[UR16][R234.64], !P0 ;  /* 0x80000000eafc7fae */ /* 0x0003e2000c121850 */
[----:B------:R-:W-:Y:S02]  /*159d0*/  ISETP.GE.U32.AND P0, PT, R12, 0x7ffffebd, PT ;  /* 0x7ffffebd0c00780c */ /* 0x000fe40003f06070 */
[----:B------:R-:W-:Y:S01]  /*159e0*/  ISETP.GE.U32.AND P4, PT, R240, 0x7ffffe9e, PT ;  /* 0x7ffffe9ef000780c */ /* 0x000fe20003f86070 */
[----:B------:R-:W3:Y:S08]  /*159f0*/  LDC R12, c[0x0][0x230] ;  /* 0x00008c00ff0c7b82 */ /* 0x000ef00000000800 */
[----:B-1----:R-:W1:Y:S01]  /*15a00*/  LDC R252, c[0x0][0x230] ;  /* 0x00008c00fffc7b82 */ /* 0x002e620000000800 */
[----:B--2---:R2:W-:Y:S04]  /*15a10*/  LDGSTS.E [R251+-0x7fffc], desc[UR16][R236.64], !P6 ;  /* 0x80004000ecfb7fae */ /* 0x0045e8000f121850 */
[----:B------:R1:W-:Y:S01]  /*15a20*/  LDGSTS.E [R9+-0x7fff8], desc[UR16][R238.64], !P5 ;  /* 0x80008000ee097fae */ /* 0x0003e2000e921850 */
[----:B------:R-:W-:-:S02]  /*15a30*/  VIADD R242, R250, 0x100000 ;  /* 0x00100000faf27836 */ /* 0x000fc40000000000 */
[C---:B----4-:R-:W-:Y:S01]  /*15a40*/  IMAD.WIDE R16, R4.reuse, 0x4, R230 ;  /* 0x0000000404107825 */ /* 0x050fe200078e02e6 */
[----:B--2---:R-:W2:Y:S03]  /*15a50*/  LDC R251, c[0x0][0x230] ;  /* 0x00008c00fffb7b82 */ /* 0x004ea60000000800 */
[----:B-1----:R-:W-:Y:S02]  /*15a60*/  VIADD R9, R243, 0xfffffedc ;  /* 0xfffffedcf3097836 */ /* 0x002fe40000000000 */
[C---:B---3--:R-:W-:Y:S01]  /*15a70*/  IMAD.WIDE R10, R4.reuse, 0x4, R226 ;  /* 0x00000004040a7825 */ /* 0x048fe200078e02e2 */
[----:B------:R1:W-:Y:S02]  /*15a80*/  STL.64 [R1+0x2d8], R16 ;  /* 0x0002d81001007387 */ /* 0x0003e40000100a00 */
[----:B------:R-:W-:Y:S01]  /*15a90*/  ISETP.GE.U32.AND P5, PT, R9, 0x7ffffe9d, PT ;  /* 0x7ffffe9d0900780c */ /* 0x000fe20003fa6070 */
[----:B------:R-:W-:Y:S01]  /*15aa0*/  IMAD.WIDE R14, R4, 0x4, R224 ;  /* 0x00000004040e7825 */ /* 0x000fe200078e02e0 */
[----:B------:R3:W-:Y:S01]  /*15ab0*/  STL.64 [R1+0x2e8], R10 ;  /* 0x0002e80a01007387 */ /* 0x0007e20000100a00 */
[----:B------:R-:W-:-:S02]  /*15ac0*/  IADD3 R243, R250, 0x100000, RZ ;  /* 0x00100000faf37810 */ /* 0x000fc40007ffe0ff */
[----:B------:R-:W-:Y:S02]  /*15ad0*/  IMAD.WIDE R240, R4, 0x4, R30 ;  /* 0x0000000404f07825 */ /* 0x000fe400078e021e */
[----:B------:R-:W4:Y:S02]  /*15ae0*/  LDL.LU.64 R30, [R1+0x440] ;  /* 0x00044000011e7983 */ /* 0x000f240000300a00 */
[----:B------:R-:W-:Y:S02]  /*15af0*/  VIADD R9, R250, 0x100000 ;  /* 0x00100000fa097836 */ /* 0x000fe40000000000 */
[----:B------:R-:W4:Y:S04]  /*15b00*/  LDL.LU.64 R230, [R1+0x438] ;  /* 0x0004380001e67983 */ /* 0x000f280000300a00 */
[----:B------:R-:W4:Y:S04]  /*15b10*/  LDL.LU.64 R224, [R1+0x430] ;  /* 0x0004300001e07983 */ /* 0x000f280000300a00 */
[----:B------:R3:W-:Y:S04]  /*15b20*/  STL.64 [R1+0x2f8], R14 ;  /* 0x0002f80e01007387 */ /* 0x0007e80000100a00 */
[----:B------:R-:W4:Y:S04]  /*15b30*/  LDL.LU.64 R226, [R1+0x428] ;  /* 0x0004280001e27983 */ /* 0x000f280000300a00 */
[----:B------:R-:W-:Y:S04]  /*15b40*/  LDGSTS.E [R9+-0x7fff4], desc[UR16][R240.64], !P0 ;  /* 0x8000c000f0097fae */ /* 0x000fe8000c121850 */
[----:B------:R2:W-:Y:S04]  /*15b50*/  LDGSTS.E [R243+-0x7c000], desc[UR16][R16.64], !P1 ;  /* 0x8400000010f37fae */ /* 0x0005e8000c921850 */
[----:B------:R3:W-:Y:S04]  /*15b60*/  LDGSTS.E [R242+-0x7bffc], desc[UR16][R10.64], !P3 ;  /* 0x840040000af27fae */ /* 0x0007e8000d921850 */
[----:B------:R3:W-:Y:S01]  /*15b70*/  LDGSTS.E [R9+-0x7bff8], desc[UR16][R14.64], !P4 ;  /* 0x840080000e097fae */ /* 0x0007e2000e121850 */
[----:B--2---:R-:W-:Y:S01]  /*15b80*/  VIADD R243, R251, 0xfffffefb ;  /* 0xfffffefbfbf37836 */ /* 0x004fe20000000000 */
[----:B-1----:R-:W1:Y:S01]  /*15b90*/  LDC R16, c[0x0][0x230] ;  /* 0x00008c00ff107b82 */ /* 0x002e620000000800 */
[----:B---3--:R-:W-:-:S02]  /*15ba0*/  IMAD.WIDE R10, R4, 0x4, R244 ;  /* 0x00000004040a7825 */ /* 0x008fc400078e02f4 */
[----:B------:R-:W2:Y:S02]  /*15bb0*/  LDL.LU.64 R244, [R1+0x310] ;  /* 0x0003100001f47983 */ /* 0x000ea40000300a00 */
[----:B------:R-:W-:-:S03]  /*15bc0*/  VIADD R242, R13, 0xfffffefa ;  /* 0xfffffefa0df27836 */ /* 0x000fc60000000000 */
[----:B------:R-:W3:Y:S01]  /*15bd0*/  LDC R15, c[0x0][0x230] ;  /* 0x00008c00ff0f7b82 */ /* 0x000ee20000000800 */
[----:B------:R-:W-:-:S07]  /*15be0*/  VIADD R9, R12, 0xfffffef9 ;  /* 0xfffffef90c097836 */ /* 0x000fce0000000000 */
[----:B------:R-:W1:Y:S01]  /*15bf0*/  LDC R13, c[0x0][0x230] ;  /* 0x00008c00ff0d7b82 */ /* 0x000e620000000800 */
[----:B------:R-:W-:-:S07]  /*15c00*/  ISETP.GE.U32.AND P1, PT, R242, 0x7ffffebb, PT ;  /* 0x7ffffebbf200780c */ /* 0x000fce0003f26070 */
[----:B------:R-:W3:Y:S01]  /*15c10*/  LDC R12, c[0x0][0x230] ;  /* 0x00008c00ff0c7b82 */ /* 0x000ee20000000800 */
[----:B------:R-:W-:Y:S02]  /*15c20*/  IADD3 R242, R252, -0x108, RZ ;  /* 0xfffffef8fcf27810 */ /* 0x000fe40007ffe0ff */
[----:B------:R-:W-:Y:S01]  /*15c30*/  ISETP.GE.U32.AND P0, PT, R243, 0x7ffffebc, PT ;  /* 0x7ffffebcf300780c */ /* 0x000fe20003f06070 */
[----:B------:R-:W-:Y:S01]  /*15c40*/  VIADD R250, R250, 0x100000 ;  /* 0x00100000fafa7836 */ /* 0x000fe20000000000 */
[----:B------:R-:W-:Y:S02]  /*15c50*/  ISETP.GE.U32.AND P3, PT, R9, 0x7ffffeba, PT ;  /* 0x7ffffeba0900780c */ /* 0x000fe40003f66070 */
[----:B------:R-:W-:Y:S01]  /*15c60*/  ISETP.GE.U32.AND P4, PT, R242, 0x7ffffeb9, PT ;  /* 0x7ffffeb9f200780c */ /* 0x000fe20003f86070 */
[----:B------:R2:W-:Y:S01]  /*15c70*/  STL.64 [R1+0x308], R10 ;  /* 0x0003080a01007387 */ /* 0x0005e20000100a00 */
[C---:B------:R-:W-:Y:S02]  /*15c80*/  VIADD R232, R249.reuse, 0x100000 ;  /* 0x00100000f9e87836 */ /* 0x040fe40000000000 */
[C---:B------:R-:W-:Y:S01]  /*15c90*/  VIADD R17, R249.reuse, 0x100000 ;  /* 0x00100000f9117836 */ /* 0x040fe20000000000 */
[----:B------:R4:W-:Y:S01]  /*15ca0*/  LDGSTS.E [R250+-0x7bff4], desc[UR16][R10.64], !P5 ;  /* 0x8400c0000afa7fae */ /* 0x0009e2000e921850 */
[----:B------:R-:W-:-:S02]  /*15cb0*/  VIADD R14, R249, 0x100000 ;  /* 0x00100000f90e7836 */ /* 0x000fc40000000000 */
[----:B------:R-:W-:Y:S02]  /*15cc0*/  VIADD R252, R249, 0x100000 ;  /* 0x00100000f9fc7836 */ /* 0x000fe40000000000 */
[----:B----4-:R-:W-:-:S04]  /*15cd0*/  IMAD.WIDE R242, R4, 0x4, R30 ;  /* 0x0000000404f27825 */ /* 0x010fc800078e021e */
[C---:B------:R-:W-:Y:S01]  /*15ce0*/  IMAD.WIDE R250, R4.reuse, 0x4, R230 ;  /* 0x0000000404fa7825 */ /* 0x040fe200078e02e6 */
[----:B------:R-:W-:Y:S03]  /*15cf0*/  LDGSTS.E [R232+-0x80000], desc[UR16][R242.64], !P0 ;  /* 0x80000000f2e87fae */ /* 0x000fe6000c121850 */
[C---:B------:R-:W-:Y:S01]  /*15d00*/  IMAD.WIDE R224, R4.reuse, 0x4, R224 ;  /* 0x0000000404e07825 */ /* 0x040fe200078e02e0 */
[----:B------:R-:W-:Y:S04]  /*15d10*/  LDGSTS.E [R17+-0x7fffc], desc[UR16][R250.64], !P1 ;  /* 0x80004000fa117fae */ /* 0x000fe8000c921850 */
[----:B------:R1:W-:Y:S01]  /*15d20*/  LDGSTS.E [R14+-0x7fff8], desc[UR16][R224.64], !P3 ;  /* 0x80008000e00e7fae */ /* 0x0003e2000d921850 */
[----:B------:R-:W-:-:S03]  /*15d30*/  IMAD.WIDE R24, R4, 0x4, R226 ;  /* 0x0000000404187825 */ /* 0x000fc600078e02e2 */
[----:B------:R-:W4:Y:S04]  /*15d40*/  LDL.LU.64 R226, [R1+0x318] ;  /* 0x0003180001e27983 */ /* 0x000f280000300a00 */
[----:B------:R-:W4:Y:S04]  /*15d50*/  LDL.LU.64 R30, [R1+0x328] ;  /* 0x00032800011e7983 */ /* 0x000f280000300a00 */
[----:B------:R3:W-:Y:S04]  /*15d60*/  STL.64 [R1+0x200], R224 ;  /* 0x000200e001007387 */ /* 0x0007e80000100a00 */
[----:B------:R-:W4:Y:S04]  /*15d70*/  LDL.LU.64 R22, [R1+0x338] ;  /* 0x0003380001167983 */ /* 0x000f280000300a00 */
[----:B------:R-:W-:Y:S04]  /*15d80*/  STL.64 [R1+0x208], R24 ;  /* 0x0002081801007387 */ /* 0x000fe80000100a00 */
[----:B------:R-:W4:Y:S01]  /*15d90*/  LDL.LU.64 R230, [R1+0x420] ;  /* 0x0004200001e67983 */ /* 0x000f220000300a00 */
[----:B--2---:R-:W-:-:S03]  /*15da0*/  IMAD.WIDE R10, R4, 0x4, R244 ;  /* 0x00000004040a7825 */ /* 0x004fc600078e02f4 */
[----:B------:R3:W-:Y:S01]  /*15db0*/  LDGSTS.E [R252+-0x7fff4], desc[UR16][R24.64], !P4 ;  /* 0x8000c00018fc7fae */ /* 0x0007e2000e121850 */
[----:B-1----:R-:W-:-:S03]  /*15dc0*/  VIADD R14, R13, 0xfffffeda ;  /* 0xfffffeda0d0e7836 */ /* 0x002fc60000000000 */
[----:B------:R1:W-:Y:S01]  /*15dd0*/  STL.64 [R1+0x310], R10 ;  /* 0x0003100a01007387 */ /* 0x0003e20000100a00 */
[----:B---3--:R-:W-:-:S03]  /*15de0*/  VIADD R252, R12, 0xfffffed9 ;  /* 0xfffffed90cfc7836 */ /* 0x008fc60000000000 */
[----:B------:R-:W2:Y:S04]  /*15df0*/  LDL.LU.64 R12, [R1+0x418] ;  /* 0x00041800010c7983 */ /* 0x000ea80000300a00 */
[----:B------:R-:W3:Y:S01]  /*15e00*/  LDL.LU.64 R224, [R1+0x410] ;  /* 0x0004100001e07983 */ /* 0x000ee20000300a00 */
[----:B------:R-:W-:Y:S02]  /*15e10*/  VIADD R9, R2, 0xfffffedb ;  /* 0xfffffedb02097836 */ /* 0x000fe40000000000 */
[----:B------:R-:W1:Y:S01]  /*15e20*/  LDC R2, c[0x0][0x230] ;  /* 0x00008c00ff027b82 */ /* 0x000e620000000800 */
[----:B------:R-:W3:Y:S02]  /*15e30*/  LDL.LU.64 R244, [R1+0x370] ;  /* 0x0003700001f47983 */ /* 0x000ee40000300a00 */
[----:B------:R-:W-:-:S02]  /*15e40*/  ISETP.GE.U32.AND P5, PT, R9, 0x7ffffe9c, PT ;  /* 0x7ffffe9c0900780c */ /* 0x000fc40003fa6070 */
[----:B------:R-:W-:Y:S01]  /*15e50*/  IADD3 R9, R249, 0x100000, RZ ;  /* 0x00100000f9097810 */ /* 0x000fe20007ffe0ff */
[----:B------:R-:W-:Y:S01]  /*15e60*/  VIADD R17, R15, 0xfffffef6 ;  /* 0xfffffef60f117836 */ /* 0x000fe20000000000 */
[----:B------:R-:W-:Y:S02]  /*15e70*/  ISETP.GE.U32.AND P3, PT, R14, 0x7ffffe9b, PT ;  /* 0x7ffffe9b0e00780c */ /* 0x000fe40003f66070 */
[----:B------:R-:W-:-:S07]  /*15e80*/  ISETP.GE.U32.AND P4, PT, R252, 0x7ffffe9a, PT ;  /* 0x7ffffe9afc00780c */ /* 0x000fce0003f86070 */
[----:B------:R1:W-:Y:S01]  /*15e90*/  LDGSTS.E [R9+-0x7c000], desc[UR16][R10.64], !P5 ;  /* 0x840000000a097fae */ /* 0x0003e2000e921850 */
[----:B------:R-:W-:Y:S01]  /*15ea0*/  ISETP.GE.U32.AND P0, PT, R17, 0x7ffffeb7, PT ;  /* 0x7ffffeb71100780c */ /* 0x000fe20003f06070 */
[----:B-1----:R-:W-:Y:S01]  /*15eb0*/  VIADD R2, R2, 0xfffffef7 ;  /* 0xfffffef702027836 */ /* 0x002fe20000000000 */
[C---:B------:R-:W-:Y:S01]  /*15ec0*/  IADD3 R15, R249.reuse, 0x100000, RZ ;  /* 0x00100000f90f7810 */ /* 0x040fe20007ffe0ff */
[----:B------:R-:W-:Y:S01]  /*15ed0*/  VIADD R252, R249, 0x100000 ;  /* 0x00100000f9fc7836 */ /* 0x000fe20000000000 */
[----:B------:R-:W1:Y:S01]  /*15ee0*/  LDC R14, c[0x0][0x230] ;  /* 0x00008c00ff0e7b82 */ /* 0x000e620000000800 */
[----:B------:R-:W-:Y:S01]  /*15ef0*/  VIADD R9, R16, 0xfffffed8 ;  /* 0xfffffed810097836 */ /* 0x000fe20000000000 */
[----:B------:R-:W-:-:S04]  /*15f00*/  ISETP.GE.U32.AND P1, PT, R2, 0x7ffffeb8, PT ;  /* 0x7ffffeb80200780c */ /* 0x000fc80003f26070 */
[----:B------:R-:W-:Y:S01]  /*15f10*/  ISETP.GE.U32.AND P5, PT, R9, 0x7ffffe99, PT ;  /* 0x7ffffe990900780c */ /* 0x000fe20003fa6070 */
[----:B------:R-:W-:Y:S01]  /*15f20*/  VIADD R249, R249, 0x100000 ;  /* 0x00100000f9f97836 */ /* 0x000fe20000000000 */
[----:B------:R-:W1:Y:S01]  /*15f30*/  LDC R11, c[0x0][0x230] ;  /* 0x00008c00ff0b7b82 */ /* 0x000e620000000800 */
[----:B------:R-:W-:-:S07]  /*15f40*/  VIADD R9, R248, 0x100000 ;  /* 0x00100000f8097836 */ /* 0x000fce0000000000 */
[----:B------:R-:W1:Y:S08]  /*15f50*/  LDC R10, c[0x0][0x230] ;  /* 0x00008c00ff0a7b82 */ /* 0x000e700000000800 */
[----:B------:R-:W1:Y:S08]  /*15f60*/  LDC R2, c[0x0][0x230] ;  /* 0x00008c00ff027b82 */ /* 0x000e700000000800 */
[----:B------:R-:W1:Y:S08]  /*15f70*/  LDC R16, c[0x0][0x230] ;  /* 0x00008c00ff107b82 */ /* 0x000e700000000800 */
[----:B------:R-:W1:Y:S01]  /*15f80*/  LDC R17, c[0x0][0x230] ;  /* 0x00008c00ff117b82 */ /* 0x000e620000000800 */
[----:B----4-:R-:W-:-:S04]  /*15f90*/  IMAD.WIDE R226, R4, 0x4, R226 ;  /* 0x0000000404e27825 */ /* 0x010fc800078e02e2 */
[C---:B------:R-:W-:Y:S01]  /*15fa0*/  IMAD.WIDE R30, R4.reuse, 0x4, R30 ;  /* 0x00000004041e7825 */ /* 0x040fe200078e021e */
[----:B------:R-:W-:Y:S03]  /*15fb0*/  STL.64 [R1+0x318], R226 ;  /* 0x000318e201007387 */ /* 0x000fe60000100a00 */
[C---:B------:R-:W-:Y:S01]  /*15fc0*/  IMAD.WIDE R24, R4.reuse, 0x4, R22 ;  /* 0x0000000404187825 */ /* 0x040fe200078e0216 */
[----:B------:R4:W-:Y:S04]  /*15fd0*/  STL.64 [R1+0x328], R30 ;  /* 0x0003281e01007387 */ /* 0x0009e80000100a00 */
[----:B------:R-:W-:Y:S01]  /*15fe0*/  LDGSTS.E [R15+-0x7bffc], desc[UR16][R226.64], !P3 ;  /* 0x84004000e20f7fae */ /* 0x000fe2000d921850 */
[----:B------:R-:W-:-:S03]  /*15ff0*/  IMAD.WIDE R22, R4, 0x4, R230 ;  /* 0x0000000404167825 */ /* 0x000fc600078e02e6 */
[----:B------:R-:W-:Y:S04]  /*16000*/  STL.64 [R1+0x338], R24 ;  /* 0x0003381801007387 */ /* 0x000fe80000100a00 */
[----:B------:R-:W-:Y:S04]  /*16010*/  LDGSTS.E [R252+-0x7bff8], desc[UR16][R30.64], !P4 ;  /* 0x840080001efc7fae */ /* 0x000fe8000e121850 */
[----:B------:R3:W-:Y:S04]  /*16020*/  STL.64 [R1+0x210], R22 ;  /* 0x0002101601007387 */ /* 0x0007e80000100a00 */
[----:B------:R-:W-:Y:S04]  /*16030*/  LDGSTS.E [R249+-0x7bff4], desc[UR16][R24.64], !P5 ;  /* 0x8400c00018f97fae */ /* 0x000fe8000e921850 */
[----:B----4-:R-:W4:Y:S01]  /*16040*/  LDL.LU.64 R30, [R1+0x340] ;  /* 0x00034000011e7983 */ /* 0x010f220000300a00 */
[----:B--2---:R-:W-:-:S03]  /*16050*/  IMAD.WIDE R12, R4, 0x4, R12 ;  /* 0x00000004040c7825 */ /* 0x004fc600078e020c */
[----:B------:R-:W2:Y:S04]  /*16060*/  LDL.LU.64 R226, [R1+0x350] ;  /* 0x0003500001e27983 */ /* 0x000ea80000300a00 */
[----:B------:R3:W-:Y:S04]  /*16070*/  LDGSTS.E [R9+-0x80000], desc[UR16][R22.64], !P1 ;  /* 0x8000000016097fae */ /* 0x0007e8000c921850 */
[----:B------:R1:W-:Y:S04]  /*16080*/  STL.64 [R1+0x218], R12 ;  /* 0x0002180c01007387 */ /* 0x0003e80000100a00 */
[----:B------:R-:W-:Y:S01]  /*16090*/  LDGSTS.E [R9+-0x7fffc], desc[UR16][R12.64], !P0 ;  /* 0x800040000c097fae */ /* 0x000fe2000c121850 */
[----:B---3--:R-:W-:-:S03]  /*160a0*/  IMAD.WIDE R22, R4, 0x4, R224 ;  /* 0x0000000404167825 */ /* 0x008fc600078e02e0 */
[----:B-1----:R-:W3:Y:S04]  /*160b0*/  LDL.LU.64 R12, [R1+0x360] ;  /* 0x00036000010c7983 */ /* 0x002ee80000300a00 */
[----:B------:R-:W3:Y:S01]  /*160c0*/  LDL.LU.64 R224, [R1+0x358] ;  /* 0x0003580001e07983 */ /* 0x000ee20000300a00 */
[----:B------:R-:W-:Y:S02]  /*160d0*/  VIADD R252, R11, 0xfffffef5 ;  /* 0xfffffef50bfc7836 */ /* 0x000fe40000000000 */
[----:B------:R-:W-:Y:S01]  /*160e0*/  VIADD R249, R10, 0xfffffef4 ;  /* 0xfffffef40af97836 */ /* 0x000fe20000000000 */
[----:B------:R4:W-:Y:S01]  /*160f0*/  STL.64 [R1+0x220], R22 ;  /* 0x0002201601007387 */ /* 0x0009e20000100a00 */
[----:B------:R-:W-:Y:S01]  /*16100*/  VIADD R2, R2, 0xfffffed6 ;  /* 0xfffffed602027836 */ /* 0x000fe20000000000 */
[----:B------:R-:W-:Y:S01]  /*16110*/  ISETP.GE.U32.AND P1, PT, R252, 0x7ffffeb6, PT ;  /* 0x7ffffeb6fc00780c */ /* 0x000fe20003f26070 */
[----:B------:R-:W1:Y:S01]  /*16120*/  LDC R11, c[0x0][0x230] ;  /* 0x00008c00ff0b7b82 */ /* 0x000e620000000800 */
[----:B------:R-:W-:Y:S01]  /*16130*/  IADD3 R252, R14, -0x129, RZ ;  /* 0xfffffed70efc7810 */ /* 0x000fe20007ffe0ff */
[----:B------:R-:W-:-:S05]  /*16140*/  IMAD.WIDE R14, R4, 0x4, R244 ;  /* 0x00000004040e7825 */ /* 0x000fca00078e02f4 */
[----:B------:R2:W-:Y:S01]  /*16150*/  STL.64 [R1+0x228], R14 ;  /* 0x0002280e01007387 */ /* 0x0005e20000100a00 */
[----:B------:R-:W1:Y:S03]  /*16160*/  LDC R10, c[0x0][0x230] ;  /* 0x00008c00ff0a7b82 */ /* 0x000e660000000800 */
[----:B------:R-:W3:Y:S01]  /*16170*/  LDL.LU.64 R244, [R1+0x3a8] ;  /* 0x0003a80001f47983 */ /* 0x000ee20000300a00 */
[----:B------:R-:W-:Y:S01]  /*16180*/  ISETP.GE.U32.AND P3, PT, R249, 0x7ffffeb5, PT ;  /* 0x7ffffeb5f900780c */ /* 0x000fe20003f66070 */
[----:B------:R-:W-:Y:S01]  /*16190*/  VIADD R249, R248, 0x100000 ;  /* 0x00100000f8f97836 */ /* 0x000fe20000000000 */
[----:B------:R-:W-:Y:S01]  /*161a0*/  ISETP.GE.U32.AND P0, PT, R252, 0x7ffffe98, PT ;  /* 0x7ffffe98fc00780c */ /* 0x000fe20003f06070 */
[----:B------:R-:W-:Y:S01]  /*161b0*/  VIADD R252, R16, 0xfffffed5 ;  /* 0xfffffed510fc7836 */ /* 0x000fe20000000000 */
[----:B------:R-:W-:Y:S01]  /*161c0*/  ISETP.GE.U32.AND P4, PT, R2, 0x7ffffe97, PT ;  /* 0x7ffffe970200780c */ /* 0x000fe20003f86070 */
[----:B------:R-:W3:Y:S01]  /*161d0*/  LDL.LU.64 R230, [R1+0x398] ;  /* 0x0003980001e67983 */ /* 0x000ee20000300a00 */
[----:B------:R-:W1:Y:S03]  /*161e0*/  LDC R2, c[0x0][0x230] ;  /* 0x00008c00ff027b82 */ /* 0x000e660000000800 */
[----:B------:R4:W-:Y:S04]  /*161f0*/  LDGSTS.E [R249+-0x7fff8], desc[UR16][R22.64], !P1 ;  /* 0x8000800016f97fae */ /* 0x0009e8000c921850 */
[----:B------:R2:W-:Y:S01]  /*16200*/  LDGSTS.E [R9+-0x7fff4], desc[UR16][R14.64], !P3 ;  /* 0x8000c0000e097fae */ /* 0x0005e2000d921850 */
[----:B------:R-:W-:Y:S01]  /*16210*/  ISETP.GE.U32.AND P3, PT, R252, 0x7ffffe96, PT ;  /* 0x7ffffe96fc00780c */ /* 0x000fe20003f66070 */
[----:B------:R-:W1:Y:S01]  /*16220*/  LDC R16, c[0x0][0x230] ;  /* 0x00008c00ff107b82 */ /* 0x000e620000000800 */
[----:B----4-:R-:W-:-:S07]  /*16230*/  IMAD.WIDE R22, R4, 0x4, R30 ;  /* 0x0000000404167825 */ /* 0x010fce00078e021e */
[----:B------:R-:W4:Y:S01]  /*16240*/  LDC R30, c[0x0][0x230] ;  /* 0x00008c00ff1e7b82 */ /* 0x000f220000000800 */
[C---:B--2---:R-:W-:Y:S01]  /*16250*/  IMAD.WIDE R14, R4.reuse, 0x4, R226 ;  /* 0x00000004040e7825 */ /* 0x044fe200078e02e2 */
[----:B------:R2:W-:Y:S04]  /*16260*/  STL.64 [R1+0x340], R22 ;  /* 0x0003401601007387 */ /* 0x0005e80000100a00 */
[----:B------:R-:W-:Y:S04]  /*16270*/  STL.64 [R1+0x350], R14 ;  /* 0x0003500e01007387 */ /* 0x000fe80000100a00 */
[----:B------:R-:W4:Y:S04]  /*16280*/  LDL.LU.64 R226, [R1+0x380] ;  /* 0x0003800001e27983 */ /* 0x000f280000300a00 */
[----:B------:R2:W-:Y:S04]  /*16290*/  LDGSTS.E [R249+-0x7c000], desc[UR16][R22.64], !P0 ;  /* 0x8400000016f97fae */ /* 0x0005e8000c121850 */
[----:B------:R1:W-:Y:S01]  /*162a0*/  LDGSTS.E [R9+-0x7bffc], desc[UR16][R14.64], !P4 ;  /* 0x840040000e097fae */ /* 0x0003e2000e121850 */
[----:B---3--:R-:W-:-:S04]  /*162b0*/  IMAD.WIDE R12, R4, 0x4, R12 ;  /* 0x00000004040c7825 */ /* 0x008fc800078e020c */
[----:B--2---:R-:W-:Y:S01]  /*162c0*/  IMAD.WIDE R22, R4, 0x4, R224 ;  /* 0x0000000404167825 */ /* 0x004fe200078e02e0 */
[----:B------:R2:W-:Y:S04]  /*162d0*/  STL.64 [R1+0x360], R12 ;  /* 0x0003600c01007387 */ /* 0x0005e80000100a00 */
[----:B------:R-:W-:Y:S04]  /*162e0*/  LDGSTS.E [R9+-0x7bff8], desc[UR16][R12.64], !P3 ;  /* 0x840080000c097fae */ /* 0x000fe8000d921850 */
[----:B--2---:R-:W2:Y:S04]  /*162f0*/  LDL.LU.64 R12, [R1+0x378] ;  /* 0x00037800010c7983 */ /* 0x004ea80000300a00 */
[----:B------:R-:W3:Y:S01]  /*16300*/  LDL.LU.64 R224, [R1+0x348] ;  /* 0x0003480001e07983 */ /* 0x000ee20000300a00 */
[----:B-1----:R-:W-:-:S02]  /*16310*/  VIADD R249, R11, 0xfffffef3 ;  /* 0xfffffef30bf97836 */ /* 0x002fc40000000000 */
[----:B------:R-:W-:Y:S01]  /*16320*/  VIADD R252, R17, 0xfffffed4 ;  /* 0xfffffed411fc7836 */ /* 0x000fe20000000000 */
[----:B------:R1:W-:Y:S01]  /*16330*/  STL.64 [R1+0x370], R22 ;  /* 0x0003701601007387 */ /* 0x0003e20000100a00 */
[----:B------:R-:W-:Y:S01]  /*16340*/  VIADD R17, R248, 0x100000 ;  /* 0x00100000f8117836 */ /* 0x000fe20000000000 */
[----:B------:R-:W-:Y:S01]  /*16350*/  ISETP.GE.U32.AND P0, PT, R249, 0x7ffffeb4, PT ;  /* 0x7ffffeb4f900780c */ /* 0x000fe20003f06070 */
[----:B------:R-:W-:Y:S01]  /*16360*/  IMAD.WIDE R248, R4, 0x4, R244 ;  /* 0x0000000404f87825 */ /* 0x000fe200078e02f4 */
[----:B------:R-:W3:Y:S01]  /*16370*/  LDC R11, c[0x0][0x230] ;  /* 0x00008c00ff0b7b82 */ /* 0x000ee20000000800 */
[----:B------:R-:W2:Y:S01]  /*16380*/  LDL.LU.64 R244, [R1+0x330] ;  /* 0x0003300001f47983 */ /* 0x000ea20000300a00 */
[----:B------:R-:W-:Y:S01]  /*16390*/  ISETP.GE.U32.AND P4, PT, R252, 0x7ffffe95, PT ;  /* 0x7ffffe95fc00780c */ /* 0x000fe20003f86070 */
[----:B------:R-:W-:-:S12]  /*163a0*/  IMAD.WIDE R14, R4, 0x4, R230 ;  /* 0x00000004040e7825 */ /* 0x000fd800078e02e6 */
[----:B------:R4:W-:Y:S04]  /*163b0*/  LDGSTS.E [R17+-0x7bff4], desc[UR16][R22.64], !P4 ;  /* 0x8400c00016117fae */ /* 0x0009e8000e121850 */
[----:B-1----:R-:W2:Y:S01]  /*163c0*/  LDL.LU.64 R22, [R1+0x320] ;  /* 0x0003200001167983 */ /* 0x002ea20000300a00 */
[----:B----4-:R-:W-:-:S03]  /*163d0*/  IMAD.WIDE R24, R4, 0x4, R226 ;  /* 0x0000000404187825 */ /* 0x010fc600078e02e2 */
[----:B------:R-:W-:Y:S01]  /*163e0*/  STL.64 [R1+0x230], R14 ;  /* 0x0002300e01007387 */ /* 0x000fe20000100a00 */
[----:B------:R-:W-:Y:S01]  /*163f0*/  IADD3 R252, R10, -0x10e, RZ ;  /* 0xfffffef20afc7810 */ /* 0x000fe20007ffe0ff */
[----:B------:R-:W1:Y:S02]  /*16400*/  LDC R17, c[0x0][0x230] ;  /* 0x00008c00ff117b82 */ /* 0x000e640000000800 */
[----:B------:R4:W-:Y:S01]  /*16410*/  STL.64 [R1+0x238], R24 ;  /* 0x0002381801007387 */ /* 0x0009e20000100a00 */
[----:B---3--:R-:W-:-:S05]  /*16420*/  IMAD.WIDE R230, R4, 0x4, R224 ;  /* 0x0000000404e67825 */ /* 0x008fca00078e02e0 */
[----:B------:R-:W3:Y:S01]  /*16430*/  LDC R10, c[0x0][0x230] ;  /* 0x00008c00ff0a7b82 */ /* 0x000ee20000000800 */
[----:B------:R-:W4:Y:S01]  /*16440*/  LDL.LU.64 R224, [R1+0x300] ;  /* 0x0003000001e07983 */ /* 0x000f220000300a00 */
[----:B------:R-:W-:Y:S01]  /*16450*/  ISETP.GE.U32.AND P1, PT, R252, 0x7ffffeb3, PT ;  /* 0x7ffffeb3fc00780c */ /* 0x000fe20003f26070 */
[----:B------:R-:W-:Y:S02]  /*16460*/  VIADD R252, R247, 0x100000 ;  /* 0x00100000f7fc7836 */ /* 0x000fe40000000000 */
[----:B------:R-:W-:-:S03]  /*16470*/  VIADD R2, R2, 0xfffffef1 ;  /* 0xfffffef102027836 */ /* 0x000fc60000000000 */
[----:B------:R1:W-:Y:S02]  /*16480*/  LDGSTS.E [R252+-0x80000], desc[UR16][R248.64], !P0 ;  /* 0x80000000f8fc7fae */ /* 0x0003e4000c121850 */
[----:B------:R-:W-:Y:S01]  /*16490*/  ISETP.GE.U32.AND P0, PT, R2, 0x7ffffeb2, PT ;  /* 0x7ffffeb20200780c */ /* 0x000fe20003f06070 */
[----:B------:R-:W-:Y:S01]  /*164a0*/  VIADD R9, R247, 0x100000 ;  /* 0x00100000f7097836 */ /* 0x000fe20000000000 */
[----:B------:R-:W-:Y:S01]  /*164b0*/  IADD3 R11, R11, -0x12d, RZ ;  /* 0xfffffed30b0b7810 */ /* 0x000fe20007ffe0ff */
[C---:B------:R-:W-:Y:S01]  /*164c0*/  VIADD R227, R247.reuse, 0x100000 ;  /* 0x00100000f7e37836 */ /* 0x040fe20000000000 */
[----:B------:R-:W4:Y:S02]  /*164d0*/  LDC R2, c[0x0][0x230] ;  /* 0x00008c00ff027b82 */ /* 0x000f240000000800 */
[----:B------:R-:W-:Y:S01]  /*164e0*/  LDGSTS.E [R9+-0x7fffc], desc[UR16][R14.64], !P1 ;  /* 0x800040000e097fae */ /* 0x000fe2000c921850 */
[----:B-1----:R-:W-:Y:S02]  /*164f0*/  VIADD R252, R16, 0xfffffef0 ;  /* 0xfffffef010fc7836 */ /* 0x002fe40000000000 */
[----:B------:R-:W-:-:S04]  /*16500*/  VIADD R226, R247, 0x100000 ;  /* 0x00100000f7e27836 */ /* 0x000fc80000000000 */
[----:B------:R4:W-:Y:S01]  /*16510*/  LDGSTS.E [R9+-0x7fff8], desc[UR16][R24.64], !P0 ;  /* 0x8000800018097fae */ /* 0x0009e2000c121850 */
[----:B---3--:R-:W-:Y:S01]  /*16520*/  VIADD R10, R10, 0xfffffed2 ;  /* 0xfffffed20a0a7836 */ /* 0x008fe20000000000 */
[----:B------:R-:W-:Y:S01]  /*16530*/  ISETP.GE.U32.AND P1, PT, R252, 0x7ffffeb1, PT ;  /* 0x7ffffeb1fc00780c */ /* 0x000fe20003f26070 */
[----:B------:R-:W-:Y:S01]  /*16540*/  VIADD R252, R30, 0xfffffed1 ;  /* 0xfffffed11efc7836 */ /* 0x000fe20000000000 */
[----:B------:R-:W1:Y:S01]  /*16550*/  LDC R16, c[0x0][0x230] ;  /* 0x00008c00ff107b82 */ /* 0x000e620000000800 */
[----:B--2---:R-:W-:-:S04]  /*16560*/  IMAD.WIDE R30, R4, 0x4, R244 ;  /* 0x00000004041e7825 */ /* 0x004fc800078e02f4 */
[----:B----4-:R-:W-:-:S03]  /*16570*/  IMAD.WIDE R24, R4, 0x4, R12 ;  /* 0x0000000404187825 */ /* 0x010fc600078e020c */
[----:B------:R-:W2:Y:S02]  /*16580*/  LDC R14, c[0x0][0x230] ;  /* 0x00008c00ff0e7b82 */ /* 0x000ea40000000800 */
[----:B------:R3:W-:Y:S04]  /*16590*/  STL.64 [R1+0x240], R24 ;  /* 0x0002401801007387 */ /* 0x0007e80000100a00 */
[----:B------:R-:W4:Y:S01]  /*165a0*/  LDL.LU.64 R12, [R1+0x3e0] ;  /* 0x0003e000010c7983 */ /* 0x000f220000300a00 */
[----:B------:R-:W-:Y:S01]  /*165b0*/  IMAD.WIDE R22, R4, 0x4, R22 ;  /* 0x0000000404167825 */ /* 0x000fe200078e0216 */
[----:B------:R-:W1:Y:S02]  /*165c0*/  LDC R15, c[0x0][0x230] ;  /* 0x00008c00ff0f7b82 */ /* 0x000e640000000800 */
[----:B------:R2:W-:Y:S04]  /*165d0*/  STL.64 [R1+0x378], R230 ;  /* 0x000378e601007387 */ /* 0x0005e80000100a00 */
[----:B------:R-:W4:Y:S04]  /*165e0*/  LDL.LU.64 R244, [R1+0x3d0] ;  /* 0x0003d00001f47983 */ /* 0x000f280000300a00 */
[----:B------:R1:W-:Y:S04]  /*165f0*/  STL.64 [R1+0x380], R30 ;  /* 0x0003801e01007387 */ /* 0x0003e80000100a00 */
[----:B------:R-:W4:Y:S01]  /*16600*/  LDL.LU.64 R232, [R1+0x3c0] ;  /* 0x0003c00001e87983 */ /* 0x000f220000300a00 */
[----:B------:R-:W-:-:S02]  /*16610*/  ISETP.GE.U32.AND P0, PT, R11, 0x7ffffe94, PT ;  /* 0x7ffffe940b00780c */ /* 0x000fc40003f06070 */
[----:B------:R-:W-:Y:S01]  /*16620*/  ISETP.GE.U32.AND P3, PT, R10, 0x7ffffe93, PT ;  /* 0x7ffffe930a00780c */ /* 0x000fe20003f66070 */
[----:B------:R-:W-:Y:S01]  /*16630*/  LDGSTS.E [R227+-0x7fff4], desc[UR16][R24.64], !P1 ;  /* 0x8000c00018e37fae */ /* 0x000fe2000c921850 */
[----:B------:R-:W-:-:S03]  /*16640*/  ISETP.GE.U32.AND P4, PT, R252, 0x7ffffe92, PT ;  /* 0x7ffffe92fc00780c */ /* 0x000fc60003f86070 */
[----:B------:R-:W4:Y:S01]  /*16650*/  LDL.LU.64 R10, [R1+0x3b0] ;  /* 0x0003b000010a7983 */ /* 0x000f220000300a00 */
[----:B------:R-:W-:-:S05]  /*16660*/  VIADD R252, R247, 0x100000 ;  /* 0x00100000f7fc7836 */ /* 0x000fca0000000000 */
[----:B------:R2:W-:Y:S04]  /*16670*/  LDGSTS.E [R226+-0x7c000], desc[UR16][R230.64], !P0 ;  /* 0x84000000e6e27fae */ /* 0x0005e8000c121850 */
[----:B---3--:R-:W3:Y:S04]  /*16680*/  LDL.LU.64 R24, [R1+0x828] ;  /* 0x0008280001187983 */ /* 0x008ee80000300a00 */
[----:B------:R1:W-:Y:S04]  /*16690*/  STL.64 [R1+0x398], R22 ;  /* 0x0003981601007387 */ /* 0x0003e80000100a00 */
[----:B------:R-:W3:Y:S01]  /*166a0*/  LDL.LU.64 R226, [R1+0x2f0] ;  /* 0x0002f00001e27983 */ /* 0x000ee20000300a00 */
[----:B------:R-:W-:Y:S01]  /*166b0*/  IADD3 R17, R17, -0x130, RZ ;  /* 0xfffffed011117810 */ /* 0x000fe20007ffe0ff */
[----:B--2---:R-:W-:Y:S01]  /*166c0*/  VIADD R14, R14, 0xfffffeef ;  /* 0xfffffeef0e0e7836 */ /* 0x004fe20000000000 */
[----:B------:R-:W2:Y:S01]  /*166d0*/  LDC R230, c[0x0][0x230] ;  /* 0x00008c00ffe67b82 */ /* 0x000ea20000000800 */
[----:B------:R1:W-:Y:S01]  /*166e0*/  LDGSTS.E [R252+-0x7bffc], desc[UR16][R30.64], !P3 ;  /* 0x840040001efc7fae */ /* 0x0003e2000d921850 */
[----:B------:R-:W-:-:S02]  /*166f0*/  ISETP.GE.U32.AND P5, PT, R17, 0x7ffffe91, PT ;  /* 0x7ffffe911100780c */ /* 0x000fc40003fa6070 */
[----:B------:R-:W-:Y:S01]  /*16700*/  ISETP.GE.U32.AND P0, PT, R14, 0x7ffffeb0, PT ;  /* 0x7ffffeb00e00780c */ /* 0x000fe20003f06070 */
[----:B------:R1:W-:Y:S03]  /*16710*/  LDGSTS.E [R9+-0x7bff8], desc[UR16][R22.64], !P4 ;  /* 0x8400800016097fae */ /* 0x0003e6000e121850 */
[----:B------:R-:W2:Y:S01]  /*16720*/  LDC R14, c[0x0][0x230] ;  /* 0x00008c00ff0e7b82 */ /* 0x000ea20000000800 */
[----:B-1----:R-:W-:-:S07]  /*16730*/  IMAD.WIDE R30, R4, 0x4, R224 ;  /* 0x00000004041e7825 */ /* 0x002fce00078e02e0 */
[----:B------:R-:W1:Y:S01]  /*16740*/  LDC R22, c[0x0][0x230] ;  /* 0x00008c00ff167b82 */ /* 0x000e620000000800 */
[----:B------:R-:W3:Y:S01]  /*16750*/  LDL.LU.64 R224, [R1+0x2e0] ;  /* 0x0002e00001e07983 */ /* 0x000ee20000300a00 */
[----:B------:R-:W-:Y:S02]  /*16760*/  VIADD R252, R16, 0xfffffeed ;  /* 0xfffffeed10fc7836 */ /* 0x000fe40000000000 */
[----:B------:R-:W-:Y:S01]  /*16770*/  VIADD R16, R247, 0x100000 ;  /* 0x00100000f7107836 */ /* 0x000fe20000000000 */
[----:B------:R2:W-:Y:S01]  /*16780*/  STL.64 [R1+0x3a8], R30 ;  /* 0x0003a81e01007387 */ /* 0x0005e20000100a00 */
[----:B------:R-:W-:Y:S02]  /*16790*/  VIADD R9, R15, 0xfffffeec ;  /* 0xfffffeec0f097836 */ /* 0x000fe40000000000 */
[----:B------:R-:W1:Y:S01]  /*167a0*/  LDC R23, c[0x0][0x230] ;  /* 0x00008c00ff177b82 */ /* 0x000e620000000800 */
[----:B------:R-:W-:Y:S01]  /*167b0*/  LDGSTS.E [R16+-0x7bff4], desc[UR16][R30.64], !P5 ;  /* 0x8400c0001e107fae */ /* 0x000fe2000e921850 */
[----:B------:R-:W-:-:S06]  /*167c0*/  VIADD R2, R2, 0xfffffeee ;  /* 0xfffffeee02027836 */ /* 0x000fcc0000000000 */
[----:B------:R-:W1:Y:S01]  /*167d0*/  LDC R15, c[0x0][0x230] ;  /* 0x00008c00ff0f7b82 */ /* 0x000e620000000800 */
[----:B------:R-:W-:Y:S02]  /*167e0*/  ISETP.GE.U32.AND P1, PT, R2, 0x7ffffeaf, PT ;  /* 0x7ffffeaf0200780c */ /* 0x000fe40003f26070 */
[----:B------:R-:W-:Y:S02]  /*167f0*/  ISETP.GE.U32.AND P3, PT, R252, 0x7ffffeae, PT ;  /* 0x7ffffeaefc00780c */ /* 0x000fe40003f66070 */
[----:B------:R-:W-:Y:S01]  /*16800*/  ISETP.GE.U32.AND P4, PT, R9, 0x7ffffead, PT ;  /* 0x7ffffead0900780c */ /* 0x000fe20003f86070 */
[----:B----4-:R-:W-:-:S04]  /*16810*/  IMAD.WIDE R12, R4, 0x4, R12 ;  /* 0x00000004040c7825 */ /* 0x010fc800078e020c */
[C---:B------:R-:W-:Y:S01]  /*16820*/  IMAD.WIDE R244, R4.reuse, 0x4, R244 ;  /* 0x0000000404f47825 */ /* 0x040fe200078e02f4 */
[----:B------:R4:W-:Y:S04]  /*16830*/  STL.64 [R1+0x248], R12 ;  /* 0x0002480c01007387 */ /* 0x0009e80000100a00 */
[----:B------:R-:W-:Y:S01]  /*16840*/  STL.64 [R1+0x250], R244 ;  /* 0x000250f401007387 */ /* 0x000fe20000100a00 */
[----:B------:R-:W-:-:S03]  /*16850*/  IMAD.WIDE R232, R4, 0x4, R232 ;  /* 0x0000000404e87825 */ /* 0x000fc600078e02e8 */
[----:B--2---:R-:W2:Y:S04]  /*16860*/  LDL.LU.64 R30, [R1+0x2d0] ;  /* 0x0002d000011e7983 */ /* 0x004ea80000300a00 */
[----:B------:R3:W-:Y:S04]  /*16870*/  STL.64 [R1+0x258], R232 ;  /* 0x000258e801007387 */ /* 0x0007e80000100a00 */
[----:B------:R-:W2:Y:S01]  /*16880*/  LDL.64 R16, [R1+0x2c8] ;  /* 0x0002c80001107983 */ /* 0x000ea20000100a00 */
[C---:B------:R-:W-:Y:S01]  /*16890*/  IADD3 R2, R246.reuse, 0x100000, RZ ;  /* 0x00100000f6027810 */ /* 0x040fe20007ffe0ff */
[----:B------:R-:W-:-:S02]  /*168a0*/  VIADD R252, R246, 0x100000 ;  /* 0x00100000f6fc7836 */ /* 0x000fc40000000000 */
[----:B------:R-:W-:Y:S02]  /*168b0*/  VIADD R247, R246, 0x100000 ;  /* 0x00100000f6f77836 */ /* 0x000fe40000000000 */
[----:B------:R-:W-:Y:S01]  /*168c0*/  IMAD.WIDE R10, R4, 0x4, R10 ;  /* 0x00000004040a7825 */ /* 0x000fe200078e020a */
[----:B------:R4:W-:Y:S03]  /*168d0*/  LDGSTS.E [R2+-0x80000], desc[UR16][R12.64], !P0 ;  /* 0x800000000c027fae */ /* 0x0009e6000c121850 */
[----:B------:R-:W-:Y:S01]  /*168e0*/  VIADD R9, R246, 0x100000 ;  /* 0x00100000f6097836 */ /* 0x000fe20000000000 */
[----:B------:R1:W-:Y:S01]  /*168f0*/  LDGSTS.E [R252+-0x7fffc], desc[UR16][R244.64], !P1 ;  /* 0x80004000f4fc7fae */ /* 0x0003e2000c921850 */
[----:B------:R-:W-:-:S03]  /*16900*/  VIADD R14, R14, 0xfffffecf ;  /* 0xfffffecf0e0e7836 */ /* 0x000fc60000000000 */
[----:B------:R3:W-:Y:S02]  /*16910*/  LDGSTS.E [R247+-0x7fff8], desc[UR16][R232.64], !P3 ;  /* 0x80008000e8f77fae */ /* 0x0007e4000d921850 */
[----:B------:R-:W-:Y:S02]  /*16920*/  ISETP.GE.U32.AND P0, PT, R14, 0x7ffffe90, PT ;  /* 0x7ffffe900e00780c */ /* 0x000fe40003f06070 */
[----:B------:R3:W-:Y:S01]  /*16930*/  STL.64 [R1+0x260], R10 ;  /* 0x0002600a01007387 */ /* 0x0007e20000100a00 */
[----:B----4-:R-:W4:Y:S03]  /*16940*/  LDC R12, c[0x0][0x230] ;  /* 0x00008c00ff0c7b82 */ /* 0x010f260000000800 */
[----:B------:R-:W4:Y:S01]  /*16950*/  LDL.LU R13, [R1+0x820] ;  /* 0x00082000010d7983 */ /* 0x000f220000300800 */
[----:B-1----:R-:W-:Y:S02]  /*16960*/  VIADD R252, R230, 0xfffffece ;  /* 0xfffffecee6fc7836 */ /* 0x002fe40000000000 */
[----:B---3--:R-:W-:Y:S01]  /*16970*/  IMAD.WIDE R232, R4, 0x4, R226 ;  /* 0x0000000404e87825 */ /* 0x008fe200078e02e2 */
[----:B------:R1:W-:Y:S01]  /*16980*/  LDGSTS.E [R9+-0x7fff4], desc[UR16][R10.64], !P4 ;  /* 0x8000c0000a097fae */ /* 0x0003e2000e121850 */
[----:B------:R-:W3:Y:S03]  /*16990*/  LDC R2, c[0x0][0x230] ;  /* 0x00008c00ff027b82 */ /* 0x000ee60000000800 */
[----:B------:R-:W3:Y:S01]  /*169a0*/  LDL.LU R245, [R1+0x81c] ;  /* 0x00081c0001f57983 */ /* 0x000ee20000300800 */
[----:B-1----:R-:W-:-:S04]  /*169b0*/  VIADD R9, R15, 0xfffffecc ;  /* 0xfffffecc0f097836 */ /* 0x002fc80000000000 */
[----:B------:R-:W1:Y:S01]  /*169c0*/  LDC R11, c[0x0][0x230] ;  /* 0x00008c00ff0b7b82 */ /* 0x000e620000000800 */
[----:B------:R-:W3:Y:S04]  /*169d0*/  LDL.LU.64 R14, [R1+0x408] ;  /* 0x00040800010e7983 */ /* 0x000ee80000300a00 */
[----:B------:R-:W3:Y:S03]  /*169e0*/  LDL.LU.64 R230, [R1+0x3f8] ;  /* 0x0003f80001e67983 */ /* 0x000ee60000300a00 */
[----:B------:R-:W2:Y:S01]  /*169f0*/  LDC R10, c[0x0][0x230] ;  /* 0x00008c00ff0a7b82 */ /* 0x000ea20000000800 */
[----:B------:R-:W-:Y:S01]  /*16a00*/  STL.64 [R1+0x3b0], R232 ;  /* 0x0003b0e801007387 */ /* 0x000fe20000100a00 */
[----:B------:R-:W-:-:S03]  /*16a10*/  IMAD.WIDE R226, R4, 0x4, R224 ;  /* 0x0000000404e27825 */ /* 0x000fc600078e02e0 */
[----:B------:R-:W3:Y:S01]  /*16a20*/  LDL.LU.64 R224, [R1+0x3f0] ;  /* 0x0003f00001e07983 */ /* 0x000ee20000300a00 */
[----:B------:R-:W-:Y:S02]  /*16a30*/  IADD3 R247, R22, -0x133, RZ ;  /* 0xfffffecd16f77810 */ /* 0x000fe40007ffe0ff */
[----:B------:R-:W-:Y:S02]  /*16a40*/  ISETP.GE.U32.AND P1, PT, R252, 0x7ffffe8f, PT ;  /* 0x7ffffe8ffc00780c */ /* 0x000fe40003f26070 */
[----:B------:R-:W-:Y:S01]  /*16a50*/  ISETP.GE.U32.AND P4, PT, R9, 0x7ffffe8d, PT ;  /* 0x7ffffe8d0900780c */ /* 0x000fe20003f86070 */
[----:B------:R1:W-:Y:S01]  /*16a60*/  STL.64 [R1+0x3c0], R226 ;  /* 0x0003c0e201007387 */ /* 0x0003e20000100a00 */
[----:B------:R-:W-:Y:S01]  /*16a70*/  ISETP.GE.U32.AND P3, PT, R247, 0x7ffffe8e, PT ;  /* 0x7ffffe8ef700780c */ /* 0x000fe20003f66070 */
[C---:B------:R-:W-:Y:S01]  /*16a80*/  VIADD R252, R246.reuse, 0x100000 ;  /* 0x00100000f6fc7836 */ /* 0x040fe20000000000 */
[----:B------:R-:W3:Y:S01]  /*16a90*/  LDC R22, c[0x0][0x230] ;  /* 0x00008c00ff167b82 */ /* 0x000ee20000000800 */
[----:B------:R-:W-:-:S02]  /*16aa0*/  VIADD R247, R246, 0x100000 ;  /* 0x00100000f6f77836 */ /* 0x000fc40000000000 */
[C---:B------:R-:W-:Y:S01]  /*16ab0*/  VIADD R9, R246.reuse, 0x100000 ;  /* 0x00100000f6097836 */ /* 0x040fe20000000000 */
[----:B------:R-:W-:Y:S01]  /*16ac0*/  LDGSTS.E [R252+-0x7c000], desc[UR16][R232.64], !P0 ;  /* 0x84000000e8fc7fae */ /* 0x000fe2000c121850 */
[----:B------:R-:W-:-:S03]  /*16ad0*/  VIADD R246, R246, 0x100000 ;  /* 0x00100000f6f67836 */ /* 0x000fc60000000000 */
[----:B------:R1:W-:Y:S02]  /*16ae0*/  LDGSTS.E [R247+-0x7bffc], desc[UR16][R226.64], !P1 ;  /* 0x84004000e2f77fae */ /* 0x0003e4000c921850 */
[----:B-1----:R-:W-:Y:S01]  /*16af0*/  IADD3 R247, R11, -0x115, RZ ;  /* 0xfffffeeb0bf77810 */ /* 0x002fe20007ffe0ff */
[----:B------:R-:W1:Y:S03]  /*16b00*/  LDC R226, c[0x0][0x230] ;  /* 0x00008c00ffe27b82 */ /* 0x000e660000000800 */
[----:B------:R-:W-:Y:S01]  /*16b10*/  ISETP.GE.U32.AND P0, PT, R247, 0x7ffffeac, PT ;  /* 0x7ffffeacf700780c */ /* 0x000fe20003f06070 */
[----:B--2---:R-:W-:-:S04]  /*16b20*/  IMAD.WIDE R30, R4, 0x4, R30 ;  /* 0x00000004041e7825 */ /* 0x004fc800078e021e */
[----:B------:R-:W-:Y:S01]  /*16b30*/  IMAD.WIDE R16, R4, 0x4, R16 ;  /* 0x0000000404107825 */ /* 0x000fe200078e0210 */
[----:B------:R-:W-:Y:S04]  /*16b40*/  STL.64 [R1+0x3d0], R30 ;  /* 0x0003d01e01007387 */ /* 0x000fe80000100a00 */
[----:B------:R2:W-:Y:S04]  /*16b50*/  LDGSTS.E [R9+-0x7bff8], desc[UR16][R30.64], !P3 ;  /* 0x840080001e097fae */ /* 0x0005e8000d921850 */
[----:B------:R1:W-:Y:S04]  /*16b60*/  STL.64 [R1+0x3e0], R16 ;  /* 0x0003e01001007387 */ /* 0x0003e80000100a00 */
[----:B------:R4:W-:Y:S01]  /*16b70*/  LDGSTS.E [R246+-0x7bff4], desc[UR16][R16.64], !P4 ;  /* 0x8400c00010f67fae */ /* 0x0009e2000e121850 */
[----:B--2---:R-:W-:-:S03]  /*16b80*/  VIADD R9, R10, 0xfffffeea ;  /* 0xfffffeea0a097836 */ /* 0x004fc60000000000 */
[----:B-1----:R-:W2:Y:S04]  /*16b90*/  LDL.LU.64 R16, [R1+0x3e8] ;  /* 0x0003e80001107983 */ /* 0x002ea80000300a00 */
[----:B------:R-:W2:Y:S04]  /*16ba0*/  LDL.LU.64 R10, [R1+0x2c0] ;  /* 0x0002c000010a7983 */ /* 0x000ea80000300a00 */
[----:B------:R-:W2:Y:S01]  /*16bb0*/  LDL.64 R30, [R1+0x2a0] ;  /* 0x0002a000011e7983 */ /* 0x000ea20000100a00 */
[----:B------:R-:W-:Y:S02]  /*16bc0*/  VIADD R247, R23, 0xfffffee9 ;  /* 0xfffffee917f77836 */ /* 0x000fe40000000000 */
[----:B----4-:R-:W-:-:S02]  /*16bd0*/  VIADD R246, R12, 0xfffffee8 ;  /* 0xfffffee80cf67836 */ /* 0x010fc40000000000 */
[----:B---3--:R-:W-:Y:S01]  /*16be0*/  IMAD.WIDE R232, R4, 0x4, R230 ;  /* 0x0000000404e87825 */ /* 0x008fe200078e02e6 */
[----:B------:R-:W-:Y:S01]  /*16bf0*/  ISETP.GE.U32.AND P3, PT, R247, 0x7ffffeaa, PT ;  /* 0x7ffffeaaf700780c */ /* 0x000fe20003f66070 */
[----:B------:R-:W1:Y:S01]  /*16c00*/  LDC R12, c[0x0][0x230] ;  /* 0x00008c00ff0c7b82 */ /* 0x000e620000000800 */
[----:B------:R-:W-:Y:S01]  /*16c10*/  ISETP.GE.U32.AND P4, PT, R246, 0x7ffffea9, PT ;  /* 0x7ffffea9f600780c */ /* 0x000fe20003f86070 */
[C---:B------:R-:W-:Y:S01]  /*16c20*/  IMAD.WIDE R246, R4.reuse, 0x4, R14 ;  /* 0x0000000404f67825 */ /* 0x040fe200078e020e */
[----:B------:R-:W-:Y:S02]  /*16c30*/  ISETP.GE.U32.AND P1, PT, R9, 0x7ffffeab, PT ;  /* 0x7ffffeab0900780c */ /* 0x000fe40003f26070 */
[C---:B------:R-:W-:Y:S01]  /*16c40*/  IADD3 R244, R245.reuse, 0x100000, RZ ;  /* 0x00100000f5f47810 */ /* 0x040fe20007ffe0ff */
[----:B------:R-:W-:Y:S02]  /*16c50*/  VIADD R252, R245, 0x100000 ;  /* 0x00100000f5fc7836 */ /* 0x000fe40000000000 */
[----:B------:R-:W3:Y:S01]  /*16c60*/  LDC R23, c[0x0][0x230] ;  /* 0x00008c00ff177b82 */ /* 0x000ee20000000800 */
[----:B------:R-:W-:Y:S01]  /*16c70*/  IMAD.WIDE R14, R4, 0x4, R224 ;  /* 0x00000004040e7825 */ /* 0x000fe200078e02e0 */
[----:B------:R-:W-:Y:S04]  /*16c80*/  LDGSTS.E [R244+-0x80000], desc[UR16][R246.64], !P0 ;  /* 0x80000000f6f47fae */ /* 0x000fe8000c121850 */
[----:B------:R-:W4:Y:S04]  /*16c90*/  LDL.LU.64 R224, [R1+0x280] ;  /* 0x0002800001e07983 */ /* 0x000f280000300a00 */
[----:B------:R-:W4:Y:S01]  /*16ca0*/  LDL.LU.64 R230, [R1+0x1f8] ;  /* 0x0001f80001e67983 */ /* 0x000f220000300a00 */
[----:B------:R-:W-:-:S02]  /*16cb0*/  VIADD R9, R2, 0xfffffecb ;  /* 0xfffffecb02097836 */ /* 0x000fc40000000000 */
[----:B------:R-:W1:Y:S01]  /*16cc0*/  LDC R2, c[0x0][0x230] ;  /* 0x00008c00ff027b82 */ /* 0x000e620000000800 */
[----:B------:R-:W-:Y:S02]  /*16cd0*/  LDGSTS.E [R252+-0x7fffc], desc[UR16][R232.64], !P1 ;  /* 0x80004000e8fc7fae */ /* 0x000fe4000c921850 */
[----:B------:R-:W-:Y:S01]  /*16ce0*/  ISETP.GE.U32.AND P5, PT, R9, 0x7ffffe8c, PT ;  /* 0x7ffffe8c0900780c */ /* 0x000fe20003fa6070 */
[C---:B------:R-:W-:Y:S01]  /*16cf0*/  VIADD R9, R245.reuse, 0x100000 ;  /* 0x00100000f5097836 */ /* 0x040fe20000000000 */
[----:B------:R-:W-:Y:S01]  /*16d00*/  STL.64 [R1+0x268], R232 ;  /* 0x000268e801007387 */ /* 0x000fe20000100a00 */
[----:B------:R-:W-:Y:S02]  /*16d10*/  VIADD R227, R22, 0xfffffeca ;  /* 0xfffffeca16e37836 */ /* 0x000fe40000000000 */
[----:B------:R-:W2:Y:S01]  /*16d20*/  LDC R22, c[0x0][0x230] ;  /* 0x00008c00ff167b82 */ /* 0x000ea20000000800 */
[----:B------:R3:W-:Y:S04]  /*16d30*/  STL.64 [R1+0x270], R14 ;  /* 0x0002700e01007387 */ /* 0x0007e80000100a00 */
[----:B------:R3:W-:Y:S04]  /*16d40*/  LDGSTS.E [R9+-0x7fff8], desc[UR16][R14.64], !P3 ;  /* 0x800080000e097fae */ /* 0x0007e8000d921850 */
[----:B------:R-:W4:Y:S01]  /*16d50*/  LDL.LU R244, [R1+0x818] ;  /* 0x0008180001f47983 */ /* 0x000f220000300800 */
[----:B---3--:R-:W-:-:S02]  /*16d60*/  VIADD R14, R245, 0x100000 ;  /* 0x00100000f50e7836 */ /* 0x008fc40000000000 */
[----:B-1----:R-:W-:Y:S01]  /*16d70*/  VIADD R2, R2, 0xfffffec9 ;  /* 0xfffffec902027836 */ /* 0x002fe20000000000 */
[----:B------:R-:W-:Y:S02]  /*16d80*/  ISETP.GE.U32.AND P0, PT, R227, 0x7ffffe8b, PT ;  /* 0x7ffffe8be300780c */ /* 0x000fe40003f06070 */
[----:B------:R-:W-:Y:S01]  /*16d90*/  IADD3 R227, R226, -0x119, RZ ;  /* 0xfffffee7e2e37810 */ /* 0x000fe20007ffe0ff */
[----:B------:R-:W-:Y:S02]  /*16da0*/  VIADD R226, R23, 0xfffffee6 ;  /* 0xfffffee617e27836 */ /* 0x000fe40000000000 */
[----:B------:R-:W-:-:S03]  /*16db0*/  VIADD R245, R245, 0x100000 ;  /* 0x00100000f5f57836 */ /* 0x000fc60000000000 */
[----:B------:R-:W-:Y:S01]  /*16dc0*/  ISETP.GE.U32.AND P1, PT, R226, 0x7ffffea7, PT ;  /* 0x7ffffea7e200780c */ /* 0x000fe20003f26070 */
[----:B--2---:R-:W-:-:S04]  /*16dd0*/  IMAD.WIDE R16, R4, 0x4, R16 ;  /* 0x0000000404107825 */ /* 0x004fc800078e0210 */
[C---:B------:R-:W-:Y:S01]  /*16de0*/  IMAD.WIDE R232, R4.reuse, 0x4, R10 ;  /* 0x0000000404e87825 */ /* 0x040fe200078e020a */
[----:B------:R1:W-:Y:S03]  /*16df0*/  STL.64 [R1+0x278], R16 ;  /* 0x0002781001007387 */ /* 0x0003e60000100a00 */
[----:B------:R-:W-:Y:S01]  /*16e00*/  IMAD.WIDE R10, R4, 0x4, R30 ;  /* 0x00000004040a7825 */ /* 0x000fe200078e021e */
[----:B------:R-:W-:Y:S04]  /*16e10*/  LDGSTS.E [R14+-0x7fff4], desc[UR16][R16.64], !P4 ;  /* 0x8000c000100e7fae */ /* 0x000fe8000e121850 */
[----:B------:R-:W-:Y:S01]  /*16e20*/  STL.64 [R1+0x3e8], R232 ;  /* 0x0003e8e801007387 */ /* 0x000fe20000100a00 */
[----:B------:R-:W-:-:S02]  /*16e30*/  ISETP.GE.U32.AND P4, PT, R2, 0x7ffffe8a, PT ;  /* 0x7ffffe8a0200780c */ /* 0x000fc40003f86070 */
[----:B------:R-:W2:Y:S01]  /*16e40*/  LDC R2, c[0x0][0x230] ;  /* 0x00008c00ff027b82 */ /* 0x000ea20000000800 */
[----:B------:R3:W-:Y:S04]  /*16e50*/  LDGSTS.E [R252+-0x7c000], desc[UR16][R232.64], !P5 ;  /* 0x84000000e8fc7fae */ /* 0x0007e8000e921850 */
[----:B-1----:R-:W2:Y:S04]  /*16e60*/  LDL.LU.64 R16, [R1+0x400] ;  /* 0x0004000001107983 */ /* 0x002ea80000300a00 */
[----:B------:R1:W-:Y:S04]  /*16e70*/  STL.64 [R1+0x3f8], R10 ;  /* 0x0003f80a01007387 */ /* 0x0003e80000100a00 */
[----:B------:R-:W2:Y:S04]  /*16e80*/  LDL.LU.64 R30, [R1+0x3d8] ;  /* 0x0003d800011e7983 */ /* 0x000ea80000300a00 */
[----:B------:R-:W2:Y:S01]  /*16e90*/  LDL.LU.64 R14, [R1+0x3c8] ;  /* 0x0003c800010e7983 */ /* 0x000ea20000300a00 */
[----:B---3--:R-:W-:-:S02]  /*16ea0*/  VIADD R252, R12, 0xfffffec8 ;  /* 0xfffffec80cfc7836 */ /* 0x008fc40000000000 */
[----:B------:R-:W3:Y:S01]  /*16eb0*/  LDC R12, c[0x0][0x230] ;  /* 0x00008c00ff0c7b82 */ /* 0x000ee20000000800 */
[----:B------:R1:W-:Y:S02]  /*16ec0*/  LDGSTS.E [R9+-0x7bffc], desc[UR16][R10.64], !P0 ;  /* 0x840040000a097fae */ /* 0x0003e4000c121850 */
[----:B------:R-:W-:Y:S01]  /*16ed0*/  ISETP.GE.U32.AND P5, PT, R252, 0x7ffffe89, PT ;  /* 0x7ffffe89fc00780c */ /* 0x000fe20003fa6070 */
[----:B------:R-:W-:Y:S01]  /*16ee0*/  VIADD R252, R22, 0xfffffee5 ;  /* 0xfffffee516fc7836 */ /* 0x000fe20000000000 */
[----:B------:R-:W-:-:S03]  /*16ef0*/  ISETP.GE.U32.AND P0, PT, R227, 0x7ffffea8, PT ;  /* 0x7ffffea8e300780c */ /* 0x000fc60003f06070 */
[----:B-1----:R-:W1:Y:S08]  /*16f00*/  LDC R11, c[0x0][0x230] ;  /* 0x00008c00ff0b7b82 */ /* 0x002e700000000800 */
[----:B------:R-:W1:Y:S01]  /*16f10*/  LDC R10, c[0x0][0x230] ;  /* 0x00008c00ff0a7b82 */ /* 0x000e620000000800 */
[----:B----4-:R-:W-:-:S04]  /*16f20*/  IMAD.WIDE R224, R4, 0x4, R224 ;  /* 0x0000000404e07825 */ /* 0x010fc800078e02e0 */
[----:B------:R-:W-:Y:S01]  /*16f30*/  IMAD.WIDE R22, R4, 0x4, R230 ;  /* 0x0000000404167825 */ /* 0x000fe200078e02e6 */
[----:B------:R4:W-:Y:S04]  /*16f40*/  STL.64 [R1+0x3f0], R224 ;  /* 0x0003f0e001007387 */ /* 0x0009e80000100a00 */
[----:B------:R-:W2:Y:S04]  /*16f50*/  LDL.LU.64 R226, [R1+0x3b8] ;  /* 0x0003b80001e27983 */ /* 0x000ea80000300a00 */
[----:B------:R3:W-:Y:S04]  /*16f60*/  STL.64 [R1+0x408], R22 ;  /* 0x0004081601007387 */ /* 0x0007e80000100a00 */
[----:B------:R-:W-:Y:S04]  /*16f70*/  LDGSTS.E [R9+-0x7bff8], desc[UR16][R224.64], !P4 ;  /* 0x84008000e0097fae */ /* 0x000fe8000e121850 */
[----:B------:R1:W-:Y:S04]  /*16f80*/  LDGSTS.E [R245+-0x7bff4], desc[UR16][R22.64], !P5 ;  /* 0x8400c00016f57fae */ /* 0x0003e8000e921850 */
[----:B----4-:R-:W4:Y:S04]  /*16f90*/  LDL.LU.64 R224, [R1+0x1e8] ;  /* 0x0001e80001e07983 */ /* 0x010f280000300a00 */
[----:B------:R-:W4:Y:S04]  /*16fa0*/  LDL.LU.64 R230, [R1+0x1d8] ;  /* 0x0001d80001e67983 */ /* 0x000f280000300a00 */
[----:B---3--:R-:W3:Y:S01]  /*16fb0*/  LDL.LU.64 R22, [R1+0x1c8] ;  /* 0x0001c80001167983 */ /* 0x008ee20000300a00 */
[----:B------:R-:W-:Y:S01]  /*16fc0*/  ISETP.GE.U32.AND P3, PT, R252, 0x7ffffea6, PT ;  /* 0x7ffffea6fc00780c */ /* 0x000fe20003f66070 */
[----:B------:R-:W-:-:S02]  /*16fd0*/  VIADD R252, R244, 0x100000 ;  /* 0x00100000f4fc7836 */ /* 0x000fc40000000000 */
[C---:B-1----:R-:W-:Y:S01]  /*16fe0*/  VIADD R245, R244.reuse, 0x100000 ;  /* 0x00100000f4f57836 */ /* 0x042fe20000000000 */
[----:B------:R-:W-:Y:S01]  /*16ff0*/  IADD3 R9, R244, 0x100000, RZ ;  /* 0x00100000f4097810 */ /* 0x000fe20007ffe0ff */
[----:B------:R-:W-:Y:S02]  /*17000*/  VIADD R12, R12, 0xfffffee4 ;  /* 0xfffffee40c0c7836 */ /* 0x000fe40000000000 */
[----:B--2---:R-:W-:-:S04]  /*17010*/  IMAD.WIDE R232, R4, 0x4, R16 ;  /* 0x0000000404e87825 */ /* 0x004fc800078e0210 */
[C---:B------:R-:W-:Y:S01]  /*17020*/  IMAD.WIDE R30, R4.reuse, 0x4, R30 ;  /* 0x00000004041e7825 */ /* 0x040fe200078e021e */
[----:B------:R-:W-:Y:S03]  /*17030*/  STL.64 [R1+0x280], R232 ;  /* 0x000280e801007387 */ /* 0x000fe60000100a00 */
[----:B------:R-:W-:Y:S01]  /*17040*/  IMAD.WIDE R16, R4, 0x4, R14 ;  /* 0x0000000404107825 */ /* 0x000fe200078e020e */
[----:B------:R1:W-:Y:S01]  /*17050*/  LDGSTS.E [R252+-0x80000], desc[UR16][R232.64], !P0 ;  /* 0x80000000e8fc7fae */ /* 0x0003e2000c121850 */
[----:B------:R-:W2:Y:S03]  /*17060*/  LDC R14, c[0x0][0x230] ;  /* 0x00008c00ff0e7b82 */ /* 0x000ea60000000800 */
[----:B------:R1:W-:Y:S04]  /*17070*/  STL.64 [R1+0x288], R30 ;  /* 0x0002881e01007387 */ /* 0x0003e80000100a00 */
[----:B------:R1:W-:Y:S02]  /*17080*/  LDGSTS.E [R245+-0x7fffc], desc[UR16][R30.64], !P1 ;  /* 0x800040001ef57fae */ /* 0x0003e4000c921850 */
[----:B-1----:R-:W-:Y:S01]  /*17090*/  VIADD R252, R11, 0xfffffec7 ;  /* 0xfffffec70bfc7836 */ /* 0x002fe20000000000 */
[----:B------:R-:W-:Y:S01]  /*170a0*/  ISETP.GE.U32.AND P0, PT, R12, 0x7ffffea5, PT ;  /* 0x7ffffea50c00780c */ /* 0x000fe20003f06070 */
[----:B------:R1:W-:Y:S01]  /*170b0*/  LDGSTS.E [R9+-0x7fff8], desc[UR16][R16.64], !P3 ;  /* 0x8000800010097fae */ /* 0x0003e2000d921850 */
[----:B------:R-:W-:Y:S01]  /*170c0*/  VIADD R15, R244, 0x100000 ;  /* 0x00100000f40f7836 */ /* 0x000fe20000000000 */
[----:B------:R-:W3:Y:S08]  /*170d0*/  LDC R12, c[0x0][0x230] ;  /* 0x00008c00ff0c7b82 */ /* 0x000ef00000000800 */
[----:B------:R-:W3:Y:S01]  /*170e0*/  LDC R30, c[0x0][0x230] ;  /* 0x00008c00ff1e7b82 */ /* 0x000ee20000000800 */
[----:B------:R-:W-:Y:S01]  /*170f0*/  VIADD R245, R10, 0xfffffec6 ;  /* 0xfffffec60af57836 */ /* 0x000fe20000000000 */
[----:B------:R-:W-:-:S06]  /*17100*/  ISETP.GE.U32.AND P1, PT, R252, 0x7ffffe88, PT ;  /* 0x7ffffe88fc00780c */ /* 0x000fcc0003f26070 */
[----:B------:R-:W3:Y:S01]  /*17110*/  LDC R31, c[0x0][0x230] ;  /* 0x00008c00ff1f7b82 */ /* 0x000ee20000000800 */
[----:B------:R-:W-:Y:S01]  /*17120*/  ISETP.GE.U32.AND P3, PT, R245, 0x7ffffe87, PT ;  /* 0x7ffffe87f500780c */ /* 0x000fe20003f66070 */
[----:B------:R1:W-:Y:S01]  /*17130*/  STL.64 [R1+0x290], R16 ;  /* 0x0002901001007387 */ /* 0x0003e20000100a00 */
[C---:B------:R-:W-:Y:S01]  /*17140*/  IADD3 R252, R244.reuse, 0x100000, RZ ;  /* 0x00100000f4fc7810 */ /* 0x040fe20007ffe0ff */
[----:B------:R-:W-:Y:S02]  /*17150*/  VIADD R245, R244, 0x100000 ;  /* 0x00100000f4f57836 */ /* 0x000fe40000000000 */
[----:B------:R-:W3:Y:S01]  /*17160*/  LDL.LU.64 R10, [R1+0x1b8] ;  /* 0x0001b800010a7983 */ /* 0x000ee20000300a00 */
[----:B--2---:R-:W-:Y:S02]  /*17170*/  VIADD R14, R14, 0xfffffec4 ;  /* 0xfffffec40e0e7836 */ /* 0x004fe40000000000 */
[----:B-1----:R-:W-:Y:S02]  /*17180*/  VIADD R9, R2, 0xfffffec5 ;  /* 0xfffffec502097836 */ /* 0x002fe40000000000 */
[----:B------:R-:W1:Y:S03]  /*17190*/  LDC R2, c[0x0][0x230] ;  /* 0x00008c00ff027b82 */ /* 0x000e660000000800 */
[----:B------:R-:W-:Y:S01]  /*171a0*/  ISETP.GE.U32.AND P4, PT, R9, 0x7ffffe86, PT ;  /* 0x7ffffe860900780c */ /* 0x000fe20003f86070 */
[----:B------:R-:W-:-:S02]  /*171b0*/  VIADD R9, R244, 0x100000 ;  /* 0x00100000f4097836 */ /* 0x000fc40000000000 */
[----:B------:R-:W-:Y:S02]  /*171c0*/  IMAD.WIDE R16, R4, 0x4, R226 ;  /* 0x0000000404107825 */ /* 0x000fe400078e02e2 */
[----:B------:R-:W2:Y:S04]  /*171d0*/  LDL.LU.64 R226, [R1+0x390] ;  /* 0x0003900001e27983 */ /* 0x000ea80000300a00 */
[----:B------:R1:W-:Y:S04]  /*171e0*/  STL.64 [R1+0x298], R16 ;  /* 0x0002981001007387 */ /* 0x0003e80000100a00 */
[----:B------:R-:W-:Y:S01]  /*171f0*/  LDGSTS.E [R15+-0x7fff4], desc[UR16][R16.64], !P0 ;  /* 0x8000c000100f7fae */ /* 0x000fe2000c121850 */
[----:B------:R-:W-:Y:S01]  /*17200*/  ISETP.GE.U32.AND P0, PT, R14, 0x7ffffe85, PT ;  /* 0x7ffffe850e00780c */ /* 0x000fe20003f06070 */
[----:B----4-:R-:W-:-:S02]  /*17210*/  IMAD.WIDE R232, R4, 0x4, R224 ;  /* 0x0000000404e87825 */ /* 0x010fc400078e02e0 */
[----:B------:R-:W4:Y:S02]  /*17220*/  LDL.LU.64 R224, [R1+0x388] ;  /* 0x0003880001e07983 */ /* 0x000f240000300a00 */
[C---:B------:R-:W-:Y:S02]  /*17230*/  IMAD.WIDE R230, R4.reuse, 0x4, R230 ;  /* 0x0000000404e67825 */ /* 0x040fe400078e02e6 */
[----:B------:R1:W-:Y:S02]  /*17240*/  LDGSTS.E [R252+-0x7c000], desc[UR16][R232.64], !P1 ;  /* 0x84000000e8fc7fae */ /* 0x0003e4000c921850 */
[----:B---3--:R-:W-:Y:S02]  /*17250*/  IMAD.WIDE R22, R4, 0x4, R22 ;  /* 0x0000000404167825 */ /* 0x008fe400078e0216 */
[----:B------:R3:W-:Y:S04]  /*17260*/  STL.64 [R1+0x418], R232 ;  /* 0x000418e801007387 */ /* 0x0007e80000100a00 */
[----:B------:R3:W-:Y:S04]  /*17270*/  LDGSTS.E [R245+-0x7bffc], desc[UR16][R230.64], !P3 ;  /* 0x84004000e6f57fae */ /* 0x0007e8000d921850 */
[----:B-1----:R-:W4:Y:S01]  /*17280*/  LDL.LU.64 R16, [R1+0x810] ;  /* 0x0008100001107983 */ /* 0x002f220000300a00 */
[----:B------:R-:W-:-:S03]  /*17290*/  VIADD R252, R31, 0xfffffee3 ;  /* 0xfffffee31ffc7836 */ /* 0x000fc60000000000 */
[----:B------:R1:W-:Y:S01]  /*172a0*/  STL.64 [R1+0x428], R230 ;  /* 0x000428e601007387 */ /* 0x0003e20000100a00 */
[----:B---3--:R-:W-:-:S03]  /*172b0*/  VIADD R245, R30, 0xfffffee2 ;  /* 0xfffffee21ef57836 */ /* 0x008fc60000000000 */
[----:B------:R3:W-:Y:S01]  /*172c0*/  STL.64 [R1+0x438], R22 ;  /* 0x0004381601007387 */ /* 0x0007e20000100a00 */
[----:B------:R-:W-:-:S03]  /*172d0*/  VIADD R233, R244, 0x100000 ;  /* 0x00100000f4e97836 */ /* 0x000fc60000000000 */
[----:B------:R-:W4:Y:S01]  /*172e0*/  LDL.LU.64 R14, [R1+0x368] ;  /* 0x00036800010e7983 */ /* 0x000f220000300a00 */
[----:B------:R-:W-:-:S03]  /*172f0*/  ISETP.GE.U32.AND P3, PT, R245, 0x7ffffea3, PT ;  /* 0x7ffffea3f500780c */ /* 0x000fc60003f66070 */
[----:B------:R-:W4:Y:S04]  /*17300*/  LDL.LU.64 R30, [R1+0xa8] ;  /* 0x0000a800011e7983 */ /* 0x000f280000300a00 */
[----:B-1----:R-:W4:Y:S04]  /*17310*/  LDL.LU.64 R230, [R1+0x98] ;  /* 0x0000980001e67983 */ /* 0x002f280000300a00 */
[----:B------:R-:W4:Y:S01]  /*17320*/  LDL.LU.64 R244, [R1+0x3a0] ;  /* 0x0003a00001f47983 */ /* 0x000f220000300a00 */
[----:B------:R-:W-:-:S03]  /*17330*/  ISETP.GE.U32.AND P1, PT, R252, 0x7ffffea4, PT ;  /* 0x7ffffea4fc00780c */ /* 0x000fc60003f26070 */
[----:B------:R1:W-:Y:S01]  /*17340*/  LDGSTS.E [R9+-0x7bff8], desc[UR16][R22.64], !P4 ;  /* 0x8400800016097fae */ /* 0x0003e2000e121850 */
[----:B------:R-:W-:Y:S01]  /*17350*/  VIADD R232, R2, 0xfffffee0 ;  /* 0xfffffee002e87836 */ /* 0x000fe20000000000 */
[----:B-1----:R-:W-:Y:S01]  /*17360*/  IADD3 R9, R12, -0x11f, RZ ;  /* 0xfffffee10c097810 */ /* 0x002fe20007ffe0ff */
[----:B------:R-:W-:Y:S01]  /*17370*/  VIADD R2, R13, 0x100000 ;  /* 0x001000000d027836 */ /* 0x000fe20000000000 */
[----:B---3--:R-:W1:Y:S02]  /*17380*/  LDC R23, c[0x0][0x230] ;  /* 0x00008c00ff177b82 */ /* 0x008e640000000800 */
[----:B------:R-:W-:Y:S01]  /*17390*/  ISETP.GE.U32.AND P4, PT, R9, 0x7ffffea2, PT ;  /* 0x7ffffea20900780c */ /* 0x000fe20003f86070 */
[C---:B------:R-:W-:Y:S02]  /*173a0*/  VIADD R252, R13.reuse, 0x100000 ;  /* 0x001000000dfc7836 */ /* 0x040fe40000000000 */
[----:B------:R-:W-:-:S03]  /*173b0*/  VIADD R9, R13, 0x100000 ;  /* 0x001000000d097836 */ /* 0x000fc60000000000 */
[----:B------:R-:W3:Y:S08]  /*173c0*/  LDC R22, c[0x0][0x230] ;  /* 0x00008c00ff167b82 */ /* 0x000ef00000000800 */
[----:B------:R-:W3:Y:S01]  /*173d0*/  LDC R12, c[0x0][0x230] ;  /* 0x00008c00ff0c7b82 */ /* 0x000ee20000000800 */
[----:B------:R-:W-:-:S05]  /*173e0*/  IMAD.WIDE R10, R4, 0x4, R10 ;  /* 0x00000004040a7825 */ /* 0x000fca00078e020a */
[----:B------:R1:W-:Y:S04]  /*173f0*/  STL.64 [R1+0x430], R10 ;  /* 0x0004300a01007387 */ /* 0x0003e80000100a00 */
[----:B------:R-:W-:Y:S01]  /*17400*/  LDGSTS.E [R233+-0x7bff4], desc[UR16][R10.64], !P0 ;  /* 0x8400c0000ae97fae */ /* 0x000fe2000c121850 */
[----:B------:R-:W-:-:S03]  /*17410*/  ISETP.GE.U32.AND P0, PT, R232, 0x7ffffea1, PT ;  /* 0x7ffffea1e800780c */ /* 0x000fc60003f06070 */
[----:B-1----:R-:W3:Y:S01]  /*17420*/  LDL.LU.64 R10, [R1+0x808] ;  /* 0x00080800010a7983 */ /* 0x002ee20000300a00 */
[----:B--2---:R-:W-:-:S05]  /*17430*/  IMAD.WIDE R226, R4, 0x4, R226 ;  /* 0x0000000404e27825 */ /* 0x004fca00078e02e2 */
[----:B------:R1:W-:Y:S04]  /*17440*/  STL.64 [R1+0x2a8], R226 ;  /* 0x0002a8e201007387 */ /* 0x0003e80000100a00 */
[----:B------:R-:W2:Y:S01]  /*17450*/  LDL.LU.64 R232, [R1+0x470] ;  /* 0x0004700001e87983 */ /* 0x000ea20000300a00 */
[----:B----4-:R-:W-:-:S05]  /*17460*/  IMAD.WIDE R224, R4, 0x4, R224 ;  /* 0x0000000404e07825 */ /* 0x010fca00078e02e0 */
[----:B------:R4:W-:Y:S01]  /*17470*/  STL.64 [R1+0x2b0], R224 ;  /* 0x0002b0e001007387 */ /* 0x0009e20000100a00 */
[----:B------:R-:W-:-:S05]  /*17480*/  IMAD.WIDE R244, R4, 0x4, R244 ;  /* 0x0000000404f47825 */ /* 0x000fca00078e02f4 */
[----:B------:R-:W-:Y:S04]  /*17490*/  LDGSTS.E [R2+-0x80000], desc[UR16][R244.64], !P1 ;  /* 0x80000000f4027fae */ /* 0x000fe8000c921850 */
[----:B------:R4:W-:Y:S04]  /*174a0*/  LDGSTS.E [R252+-0x7fffc], desc[UR16][R226.64], !P3 ;  /* 0x80004000e2fc7fae */ /* 0x0009e8000d921850 */
[----:B------:R-:W-:Y:S04]  /*174b0*/  LDGSTS.E [R9+-0x7fff8], desc[UR16][R224.64], !P4 ;  /* 0x80008000e0097fae */ /* 0x000fe8000e121850 */
[----:B------:R-:W2:Y:S04]  /*174c0*/  LDL.LU R2, [R1+0x800] ;  /* 0x0008000001027983 */ /* 0x000ea80000300800 */
[----:B-1----:R-:W2:Y:S01]  /*174d0*/  LDL.LU.64 R226, [R1+0x7f8] ;  /* 0x0007f80001e27983 */ /* 0x002ea20000300a00 */
[----:B----4-:R-:W1:Y:S03]  /*174e0*/  LDC R252, c[0x0][0x230] ;  /* 0x00008c00fffc7b82 */ /* 0x010e660000000800 */
[----:B------:R-:W4:Y:S01]  /*174f0*/  LDL.LU.64 R224, [R1+0x7f0] ;  /* 0x0007f00001e07983 */ /* 0x000f220000300a00 */
[----:B------:R-:W-:-:S02]  /*17500*/  VIADD R23, R23, 0xfffffec2 ;  /* 0xfffffec217177836 */ /* 0x000fc40000000000 */
[----:B---3--:R-:W-:Y:S02]  /*17510*/  VIADD R22, R22, 0xfffffec1 ;  /* 0xfffffec116167836 */ /* 0x008fe40000000000 */
[----:B------:R-:W-:Y:S01]  /*17520*/  IMAD.WIDE R14, R4, 0x4, R14 ;  /* 0x00000004040e7825 */ /* 0x000fe200078e020e */
[----:B------:R-:W-:-:S03]  /*17530*/  ISETP.GE.U32.AND P3, PT, R23, 0x7ffffe83, PT ;  /* 0x7ffffe831700780c */ /* 0x000fc60003f66070 */
[----:B------:R-:W-:Y:S01]  /*17540*/  VIADD R12, R12, 0xfffffec0 ;  /* 0xfffffec00c0c7836 */ /* 0x000fe20000000000 */
[----:B------:R3:W-:Y:S01]  /*17550*/  STL.64 [R1+0x2b8], R14 ;  /* 0x0002b80e01007387 */ /* 0x0007e20000100a00 */
[----:B------:R-:W-:Y:S02]  /*17560*/  ISETP.GE.U32.AND P4, PT, R22, 0x7ffffe82, PT ;  /* 0x7ffffe821600780c */ /* 0x000fe40003f86070 */
[----:B-1----:R-:W-:Y:S01]  /*17570*/  IADD3 R252, R252, -0x13d, RZ ;  /* 0xfffffec3fcfc7810 */ /* 0x002fe20007ffe0ff */
[----:B------:R3:W-:Y:S03]  /*17580*/  LDGSTS.E [R9+-0x7fff4], desc[UR16][R14.64], !P0 ;  /* 0x8000c0000e097fae */ /* 0x0007e6000c121850 */
[----:B------:R-:W-:Y:S01]  /*17590*/  ISETP.GE.U32.AND P1, PT, R252, 0x7ffffe84, PT ;  /* 0x7ffffe84fc00780c */ /* 0x000fe20003f26070 */
[----:B------:R-:W-:Y:S01]  /*175a0*/  IMAD.WIDE R22, R4, 0x4, R230 ;  /* 0x0000000404167825 */ /* 0x000fe200078e02e6 */
[----:B------:R-:W-:-:S03]  /*175b0*/  ISETP.GE.U32.AND P0, PT, R12, 0x7ffffe81, PT ;  /* 0x7ffffe810c00780c */ /* 0x000fc60003f06070 */
[----:B------:R-:W-:Y:S02]  /*175c0*/  VIADD R12, R13, 0x100000 ;  /* 0x001000000d0c7836 */ /* 0x000fe40000000000 */
[----:B---3--:R-:W-:-:S04]  /*175d0*/  IMAD.WIDE R14, R4, 0x4, R30 ;  /* 0x00000004040e7825 */ /* 0x008fc800078e021e */
[C---:B------:R-:W-:Y:S02]  /*175e0*/  VIADD R252, R13.reuse, 0x100000 ;  /* 0x001000000dfc7836 */ /* 0x040fe40000000000 */
[----:B------:R1:W-:Y:S01]  /*175f0*/  LDGSTS.E [R12+-0x7c000], desc[UR16][R14.64], !P1 ;  /* 0x840000000e0c7fae */ /* 0x0003e2000c921850 */
[----:B------:R-:W-:-:S03]  /*17600*/  IADD3 R13, R13, 0x100000, RZ ;  /* 0x001000000d0d7810 */ /* 0x000fc60007ffe0ff */
[----:B------:R3:W-:Y:S01]  /*17610*/  LDGSTS.E [R252+-0x7bffc], desc[UR16][R22.64], !P3 ;  /* 0x8400400016fc7fae */ /* 0x0007e2000d921850 */
[----:B----4-:R-:W-:-:S03]  /*17620*/  IMAD.WIDE R30, R4, 0x4, R224 ;  /* 0x00000004041e7825 */ /* 0x010fc600078e02e0 */
[----:B------:R-:W4:Y:S01]  /*17630*/  LDL.LU.64 R224, [R1+0x30] ;  /* 0x0000300001e07983 */ /* 0x000f220000300a00 */
[----:B--2---:R-:W-:-:S03]  /*17640*/  IMAD.WIDE R230, R4, 0x4, R226 ;  /* 0x0000000404e67825 */ /* 0x004fc600078e02e2 */
[----:B------:R2:W-:Y:S04]  /*17650*/  STL.64 [R1+0x440], R14 ;  /* 0x0004400e01007387 */ /* 0x0005e80000100a00 */
[----:B------:R1:W-:Y:S04]  /*17660*/  STL.64 [R1+0x448], R22 ;  /* 0x0004481601007387 */ /* 0x0003e80000100a00 */
[----:B------:R3:W-:Y:S04]  /*17670*/  STL.64 [R1+0x458], R30 ;  /* 0x0004581e01007387 */ /* 0x0007e80000100a00 */
[----:B------:R-:W4:Y:S04]  /*17680*/  LDL.LU.64 R226, [R1+0x60] ;  /* 0x0000600001e27983 */ /* 0x000f280000300a00 */
[----:B--2---:R-:W2:Y:S04]  /*17690*/  LDL.LU.64 R14, [R1+0x7e8] ;  /* 0x0007e800010e7983 */ /* 0x004ea80000300a00 */
[----:B------:R-:W5:Y:S04]  /*176a0*/  LDL.LU R12, [R1+0x7e0] ;  /* 0x0007e000010c7983 */ /* 0x000f680000300800 */
[----:B-1----:R-:W2:Y:S04]  /*176b0*/  LDL.LU.64 R22, [R1+0x7d8] ;  /* 0x0007d80001167983 */ /* 0x002ea80000300a00 */
[----:B------:R1:W-:Y:S04]  /*176c0*/  STL.64 [R1+0x450], R230 ;  /* 0x000450e601007387 */ /* 0x0003e80000100a00 */
[----:B------:R2:W-:Y:S04]  /*176d0*/  LDGSTS.E [R9+-0x7bff8], desc[UR16][R30.64], !P4 ;  /* 0x840080001e097fae */ /* 0x0005e8000e121850 */
[----:B------:R2:W-:Y:S01]  /*176e0*/  LDGSTS.E [R13+-0x7bff4], desc[UR16][R230.64], !P0 ;  /* 0x8400c000e60d7fae */ /* 0x0005e2000c121850 */
[----:B------:R-:W-:-:S03]  /*176f0*/  IMAD.WIDE R232, R2, 0x4, R232 ;  /* 0x0000000402e87825 */ /* 0x000fc600078e02e8 */
[----:B------:R-:W0:Y:S04]  /*17700*/  LDGDEPBAR ;  /* 0x00000000000079af */ /* 0x000e280000000000 */
[----:B---3--:R-:W3:Y:S04]  /*17710*/  LDL.LU.64 R30, [R1+0x7d0] ;  /* 0x0007d000011e7983 */ /* 0x008ee80000300a00 */
[----:B------:R-:W-:Y:S04]  /*17720*/  STL [R1], RZ ;  /* 0x000000ff01007387 */ /* 0x000fe80000100800 */
[----:B-1----:R-:W3:Y:S01]  /*17730*/  LDL.LU.64 R230, [R1+0x7c8] ;  /* 0x0007c80001e67983 */ /* 0x002ee20000300a00 */
[----:B------:R-:W-:-:S03]  /*17740*/  IMAD.WIDE R10, R2, 0x4, R10 ;  /* 0x00000004020a7825 */ /* 0x000fc600078e020a */
[----:B------:R-:W-:Y:S01]  /*17750*/  STL [R1+0x4], RZ ;  /* 0x000004ff01007387 */ /* 0x000fe20000100800 */
[----:B------:R-:W-:-:S03]  /*17760*/  IMAD.WIDE R16, R2, 0x4, R16 ;  /* 0x0000000402107825 */ /* 0x000fc600078e0210 */
[----:B------:R1:W-:Y:S01]  /*17770*/  STL.64 [R1+0x470], R232 ;  /* 0x000470e801007387 */ /* 0x0003e20000100a00 */
[----:B------:R-:W-:-:S03]  /*17780*/  IMAD.WIDE R24, R2, 0x4, R24 ;  /* 0x0000000402187825 */ /* 0x000fc600078e0218 */
[----:B------:R-:W-:Y:S01]  /*17790*/  LDGSTS.E [R8+0x40000], desc[UR16][R232.64], P2 ;  /* 0x40000000e8087fae */ /* 0x000fe20009121850 */
        /* <DEDUP_REMOVED lines=22> */
[----:B----4-:R-:W-:-:S04]  /*17900*/  IMAD.WIDE R224, R2, 0x4, R224 ;  /* 0x0000000402e07825 */ /* 0x010fc800078e02e0 */
[----:B------:R-:W-:-:S04]  /*17910*/  IMAD.WIDE R226, R2, 0x4, R226 ;  /* 0x0000000402e27825 */ /* 0x000fc800078e02e2 */
[C---:B--2---:R-:W-:Y:S01]  /*17920*/  IMAD.WIDE R14, R2.reuse, 0x4, R14 ;  /* 0x00000004020e7825 */ /* 0x044fe200078e020e */
[----:B------:R2:W-:Y:S04]  /*17930*/  STL.64 [R1+0x490], R226 ;  /* 0x000490e201007387 */ /* 0x0005e80000100a00 */
[----:B------:R4:W-:Y:S01]  /*17940*/  STL.64 [R1+0x4b0], R224 ;  /* 0x0004b0e001007387 */ /* 0x0009e20000100a00 */
[----:B------:R-:W-:-:S03]  /*17950*/  IMAD.WIDE R22, R2, 0x4, R22 ;  /* 0x0000000402167825 */ /* 0x000fc600078e0216 */
[----:B------:R-:W-:Y:S04]  /*17960*/  LDGSTS.E [R8+0x40400], desc[UR16][R226.64], P2 ;  /* 0x40400000e2087fae */ /* 0x000fe80009121850 */
[----:B------:R-:W-:Y:S01]  /*17970*/  LDGSTS.E [R8+0x40800], desc[UR16][R224.64], P2 ;  /* 0x40800000e0087fae */ /* 0x000fe20009121850 */
[----:B---3--:R-:W-:-:S04]  /*17980*/  IMAD.WIDE R30, R2, 0x4, R30 ;  /* 0x00000004021e7825 */ /* 0x008fc800078e021e */
[----:B------:R-:W-:-:S05]  /*17990*/  IMAD.WIDE R230, R2, 0x4, R230 ;  /* 0x0000000402e67825 */ /* 0x000fca00078e02e6 */
[----:B------:R-:W-:Y:S04]  /*179a0*/  STL.64 [R1+0x4d0], R230 ;  /* 0x0004d0e601007387 */ /* 0x000fe80000100a00 */
[----:B------:R3:W-:Y:S04]  /*179b0*/  STL.64 [R1+0x4f0], R30 ;  /* 0x0004f01e01007387 */ /* 0x0007e80000100a00 */
[----:B------:R3:W-:Y:S04]  /*179c0*/  STL.64 [R1+0x518], R22 ;  /* 0x0005181601007387 */ /* 0x0007e80000100a00 */
[----:B------:R-:W-:Y:S04]  /*179d0*/  STL.64 [R1+0x540], R14 ;  /* 0x0005400e01007387 */ /* 0x000fe80000100a00 */
        /* <DEDUP_REMOVED lines=22> */
[----:B------:R3:W-:Y:S04]  /*17b40*/  STL.64 [R1+0x790], R68 ;  /* 0x0007904401007387 */ /* 0x0007e80000100a00 */
[----:B-1----:R-:W3:Y:S04]  /*17b50*/  LDL.LU.64 R232, [R1+0x7c0] ;  /* 0x0007c00001e87983 */ /* 0x002ee80000300a00 */
[----:B------:R1:W-:Y:S04]  /*17b60*/  STL.64 [R1+0x798], R70 ;  /* 0x0007984601007387 */ /* 0x0003e80000100a00 */
[----:B------:R1:W-:Y:S04]  /*17b70*/  STL.64 [R1+0x7a0], R72 ;  /* 0x0007a04801007387 */ /* 0x0003e80000100a00 */
[----:B--2---:R-:W2:Y:S04]  /*17b80*/  LDL.LU.64 R226, [R1+0x480] ;  /* 0x0004800001e27983 */ /* 0x004ea80000300a00 */
[----:B----4-:R-:W4:Y:S04]  /*17b90*/  LDL.LU.64 R224, [R1+0x478] ;  /* 0x0004780001e07983 */ /* 0x010f280000300a00 */
[----:B------:R-:W-:Y:S04]  /*17ba0*/  LDGSTS.E [R8+0x40c00], desc[UR16][R230.64], P2 ;  /* 0x40c00000e6087fae */ /* 0x000fe80009121850 */
[----:B------:R3:W-:Y:S04]  /*17bb0*/  LDGSTS.E [R8+0x41000], desc[UR16][R30.64], P2 ;  /* 0x410000001e087fae */ /* 0x0007e80009121850 */
[----:B------:R1:W-:Y:S04]  /*17bc0*/  LDGSTS.E [R8+0x41400], desc[UR16][R22.64], P2 ;  /* 0x4140000016087fae */ /* 0x0003e80009121850 */
        /* <DEDUP_REMOVED lines=23> */
[----:B------:R1:W-:Y:S01]  /*17d40*/  LDGSTS.E [R8+0x47400], desc[UR16][R68.64], P2 ;  /* 0x4740000044087fae */ /* 0x0003e20009121850 */
[----:B---3--:R-:W-:-:S03]  /*17d50*/  IMAD.WIDE R30, R2, 0x4, R228 ;  /* 0x00000004021e7825 */ /* 0x008fc600078e02e4 */
[----:B------:R3:W-:Y:S01]  /*17d60*/  LDGSTS.E [R8+0x47800], desc[UR16][R70.64], P2 ;  /* 0x4780000046087fae */ /* 0x0007e20009121850 */
[----:B-1----:R-:W-:-:S03]  /*17d70*/  IMAD.WIDE R22, R2, 0x4, R28 ;  /* 0x0000000402167825 */ /* 0x002fc600078e021c */
[----:B------:R1:W-:Y:S01]  /*17d80*/  LDGSTS.E [R8+0x47c00], desc[UR16][R72.64], P2 ;  /* 0x47c0000048087fae */ /* 0x0003e20009121850 */
[----:B------:R-:W-:-:S04]  /*17d90*/  IMAD.WIDE R20, R2, 0x4, R20 ;  /* 0x0000000402147825 */ /* 0x000fc800078e0214 */
[----:B------:R-:W-:-:S04]  /*17da0*/  IMAD.WIDE R68, R2, 0x4, R76 ;  /* 0x0000000402447825 */ /* 0x000fc800078e024c */
[----:B---3--:R-:W-:-:S04]  /*17db0*/  IMAD.WIDE R70, R2, 0x4, R74 ;  /* 0x0000000402467825 */ /* 0x008fc800078e024a */
        /* <DEDUP_REMOVED lines=23> */
[----:B-1----:R-:W-:-:S04]  /*17f30*/  IMAD.WIDE R8, R2, 0x4, R124 ;  /* 0x0000000402087825 */ /* 0x002fc800078e027c */
[----:B------:R-:W-:-:S04]  /*17f40*/  IMAD.WIDE R72, R2, 0x4, R232 ;  /* 0x0000000402487825 */ /* 0x000fc800078e02e8 */
[----:B--2---:R-:W-:-:S04]  /*17f50*/  IMAD.WIDE R226, R2, 0x4, R226 ;  /* 0x0000000402e27825 */ /* 0x004fc800078e02e2 */
[C---:B----4-:R-:W-:Y:S01]  /*17f60*/  IMAD.WIDE R224, R2.reuse, 0x4, R224 ;  /* 0x0000000402e07825 */ /* 0x050fe200078e02e0 */
[----:B------:R-:W-:Y:S04]  /*17f70*/  STL.64 [R1+0x348], R226 ;  /* 0x000348e201007387 */ /* 0x000fe80000100a00 */
[----:B------:R-:W-:Y:S04]  /*17f80*/  STL.64 [R1+0x388], R224 ;  /* 0x000388e001007387 */ /* 0x000fe80000100a00 */
[----:B------:R-:W-:Y:S04]  /*17f90*/  STL.64 [R1+0x3b8], R72 ;  /* 0x0003b84801007387 */ /* 0x000fe80000100a00 */
[----:B------:R-:W-:Y:S04]  /*17fa0*/  STL.64 [R1+0x400], R30 ;  /* 0x0004001e01007387 */ /* 0x000fe80000100a00 */
[----:B------:R1:W-:Y:S04]  /*17fb0*/  STL.64 [R1+0x460], R22 ;  /* 0x0004601601007387 */ /* 0x0003e80000100a00 */
[----:B------:R-:W-:Y:S04]  /*17fc0*/  STL.64 [R1+0x480], R20 ;  /* 0x0004801401007387 */ /* 0x000fe80000100a00 */
[----:B------:R-:W-:Y:S04]  /*17fd0*/  STL.64 [R1+0x4a0], R70 ;  /* 0x0004a04601007387 */ /* 0x000fe80000100a00 */
        /* <DEDUP_REMOVED lines=21> */
[----:B------:R-:W-:Y:S04]  /*18130*/  LDGSTS.E [R5+0x40100], desc[UR16][R226.64], P2 ;  /* 0x40100000e2057fae */ /* 0x000fe80009121850 */
[----:B------:R4:W-:Y:S04]  /*18140*/  STL.64 [R1+0x748], R16 ;  /* 0x0007481001007387 */ /* 0x0009e80000100a00 */
[----:B------:R-:W-:Y:S04]  /*18150*/  LDGSTS.E [R5+0x40500], desc[UR16][R224.64], P2 ;  /* 0x40500000e0057fae */ /* 0x000fe80009121850 */
[----:B------:R4:W-:Y:S04]  /*18160*/  STL.64 [R1+0x758], R14 ;  /* 0x0007580e01007387 */ /* 0x0009e80000100a00 */
[----:B------:R-:W-:Y:S04]  /*18170*/  LDGSTS.E [R5+0x40900], desc[UR16][R72.64], P2 ;  /* 0x4090000048057fae */ /* 0x000fe80009121850 */
[----:B------:R4:W-:Y:S04]  /*18180*/  STL.64 [R1+0x768], R10 ;  /* 0x0007680a01007387 */ /* 0x0009e80000100a00 */
[----:B------:R-:W-:Y:S04]  /*18190*/  LDGSTS.E [R5+0x40d00], desc[UR16][R30.64], P2 ;  /* 0x40d000001e057fae */ /* 0x000fe80009121850 */
[----:B------:R4:W-:Y:S04]  /*181a0*/  STL.64 [R1+0x778], R8 ;  /* 0x0007780801007387 */ /* 0x0009e80000100a00 */
[----:B------:R-:W-:Y:S04]  /*181b0*/  LDGSTS.E [R5+0x41100], desc[UR16][R22.64], P2 ;  /* 0x4110000016057fae */ /* 0x000fe80009121850 */
[----:B------:R-:W-:Y:S04]  /*181c0*/  LDGSTS.E [R5+0x41500], desc[UR16][R20.64], P2 ;  /* 0x4150000014057fae */ /* 0x000fe80009121850 */
[----:B------:R-:W-:Y:S04]  /*181d0*/  LDGSTS.E [R5+0x41900], desc[UR16][R70.64], P2 ;  /* 0x4190000046057fae */ /* 0x000fe80009121850 */
[----:B-1----:R-:W4:Y:S04]  /*181e0*/  LDL.LU.64 R22, [R1+0x4d8] ;  /* 0x0004d80001167983 */ /* 0x002f280000300a00 */
[----:B------:R-:W4:Y:S04]  /*181f0*/  LDL.LU.64 R30, [R1+0x4b8] ;  /* 0x0004b800011e7983 */ /* 0x000f280000300a00 */
[----:B------:R-:W4:Y:S04]  /*18200*/  LDL.LU.64 R230, [R1+0x498] ;  /* 0x0004980001e67983 */ /* 0x000f280000300a00 */
[----:B------:R-:W4:Y:S04]  /*18210*/  LDL.LU.64 R226, [R1+0x488] ;  /* 0x0004880001e27983 */ /* 0x000f280000300a00 */
[----:B------:R-:W4:Y:S04]  /*18220*/  LDL.LU.64 R224, [R1+0x468] ;  /* 0x0004680001e07983 */ /* 0x000f280000300a00 */
        /* <DEDUP_REMOVED lines=22> */
[----:B------:R4:W-:Y:S01]  /*18390*/  LDGSTS.E [R5+0x47100], desc[UR16][R16.64], P2 ;  /* 0x4710000010057fae */ /* 0x0009e20009121850 */
[----:B--2---:R-:W-:-:S03]  /*183a0*/  IMAD.WIDE R66, R2, 0x4, R132 ;  /* 0x0000000402427825 */ /* 0x004fc600078e0284 */
[----:B------:R1:W-:Y:S01]  /*183b0*/  LDGSTS.E [R5+0x47500], desc[UR16][R14.64], P2 ;  /* 0x475000000e057fae */ /* 0x0003e20009121850 */
[----:B---3--:R-:W-:-:S03]  /*183c0*/  IMAD.WIDE R64, R2, 0x4, R134 ;  /* 0x0000000402407825 */ /* 0x008fc600078e0286 */
[----:B------:R2:W-:Y:S01]  /*183d0*/  LDGSTS.E [R5+0x47900], desc[UR16][R10.64], P2 ;  /* 0x479000000a057fae */ /* 0x0005e20009121850 */
[----:B----4-:R-:W-:-:S03]  /*183e0*/  IMAD.WIDE R16, R2, 0x4, R126 ;  /* 0x0000000402107825 */ /* 0x010fc600078e027e */
[----:B------:R3:W-:Y:S01]  /*183f0*/  LDGSTS.E [R5+0x47d00], desc[UR16][R8.64], P2 ;  /* 0x47d0000008057fae */ /* 0x0007e20009121850 */
[----:B-1----:R-:W-:-:S04]  /*18400*/  IMAD.WIDE R14, R2, 0x4, R128 ;  /* 0x00000004020e7825 */ /* 0x002fc800078e0280 */
[----:B--2---:R-:W-:-:S04]  /*18410*/  IMAD.WIDE R10, R2, 0x4, R130 ;  /* 0x00000004020a7825 */ /* 0x004fc800078e0282 */
        /* <DEDUP_REMOVED lines=21> */
[----:B------:R-:W-:-:S04]  /*18570*/  IMAD.WIDE R232, R2, 0x4, R22 ;  /* 0x0000000402e87825 */ /* 0x000fc800078e0216 */
[C---:B------:R-:W-:Y:S01]  /*18580*/  IMAD.WIDE R70, R2.reuse, 0x4, R30 ;  /* 0x0000000402467825 */ /* 0x040fe200078e021e */
[----:B------:R-:W-:Y:S03]  /*18590*/  LDGSTS.E [R3+0x40200], desc[UR16][R232.64], P2 ;  /* 0x40200000e8037fae */ /* 0x000fe60009121850 */
        /* <DEDUP_REMOVED lines=8> */
[----:B------:R1:W-:Y:S04]  /*18620*/  STL.64 [R1+0x3d8], R16 ;  /* 0x0003d81001007387 */ /* 0x0003e80000100a00 */
[----:B------:R-:W-:Y:S04]  /*18630*/  STL.64 [R1+0x420], R14 ;  /* 0x0004200e01007387 */ /* 0x000fe80000100a00 */
[----:B------:R2:W-:Y:S04]  /*18640*/  STL.64 [R1+0x478], R10 ;  /* 0x0004780a01007387 */ /* 0x0005e80000100a00 */
[----:B------:R-:W-:Y:S04]  /*18650*/  STL.64 [R1+0x498], R66 ;  /* 0x0004984201007387 */ /* 0x000fe80000100a00 */
[----:B------:R-:W-:Y:S04]  /*18660*/  STL.64 [R1+0x4b8], R64 ;  /* 0x0004b84001007387 */ /* 0x000fe80000100a00 */
[----:B------:R-:W-:Y:S04]  /*18670*/  STL.64 [R1+0x4d8], R62 ;  /* 0x0004d83e01007387 */ /* 0x000fe80000100a00 */
[----:B------:R3:W-:Y:S04]  /*18680*/  STL.64 [R1+0x4f8], R60 ;  /* 0x0004f83c01007387 */ /* 0x0007e80000100a00 */
        /* <DEDUP_REMOVED lines=27> */
[----:B-1----:R-:W4:Y:S04]  /*18840*/  LDL.LU.64 R16, [R1+0x550] ;  /* 0x0005500001107983 */ /* 0x002f280000300a00 */
[----:B------:R-:W-:Y:S04]  /*18850*/  LDGSTS.E [R3+0x42600], desc[UR16][R66.64], P2 ;  /* 0x4260000042037fae */ /* 0x000fe80009121850 */
[----:B--2---:R-:W2:Y:S04]  /*18860*/  LDL.LU.64 R10, [R1+0x538] ;  /* 0x00053800010a7983 */ /* 0x004ea80000300a00 */
[----:B------:R-:W2:Y:S04]  /*18870*/  LDL.LU.64 R224, [R1+0x520] ;  /* 0x0005200001e07983 */ /* 0x000ea80000300a00 */
[----:B------:R-:W2:Y:S04]  /*18880*/  LDL.LU.64 R14, [R1+0x500] ;  /* 0x00050000010e7983 */ /* 0x000ea80000300a00 */
[----:B------:R-:W2:Y:S04]  /*18890*/  LDL.LU.64 R22, [R1+0x4e8] ;  /* 0x0004e80001167983 */ /* 0x000ea80000300a00 */
[----:B------:R-:W2:Y:S04]  /*188a0*/  LDL.LU.64 R30, [R1+0x4c8] ;  /* 0x0004c800011e7983 */ /* 0x000ea80000300a00 */
[----:B------:R-:W2:Y:S04]  /*188b0*/  LDL.LU.64 R230, [R1+0x4a8] ;  /* 0x0004a80001e67983 */ /* 0x000ea80000300a00 */
[----:B------:R-:W2:Y:S04]  /*188c0*/  LDL.LU.64 R226, [R1+0x10] ;  /* 0x0000100001e27983 */ /* 0x000ea80000300a00 */
[----:B------:R-:W-:Y:S04]  /*188d0*/  LDGSTS.E [R3+0x42a00], desc[UR16][R64.64], P2 ;  /* 0x42a0000040037fae */ /* 0x000fe80009121850 */
[----:B------:R-:W-:Y:S04]  /*188e0*/  LDGSTS.E [R3+0x42e00], desc[UR16][R62.64], P2 ;  /* 0x42e000003e037fae */ /* 0x000fe80009121850 */
[----:B------:R3:W-:Y:S04]  /*188f0*/  LDGSTS.E [R3+0x43200], desc[UR16][R60.64], P2 ;  /* 0x432000003c037fae */ /* 0x0007e80009121850 */
[----:B------:R4:W-:Y:S04]  /*18900*/  LDGSTS.E [R3+0x43600], desc[UR16][R58.64], P2 ;  /* 0x436000003a037fae */ /* 0x0009e80009121850 */
[----:B------:R1:W-:Y:S01]  /*18910*/  LDGSTS.E [R3+0x43a00], desc[UR16][R56.64], P2 ;  /* 0x43a0000038037fae */ /* 0x0003e20009121850 */
[----:B---3--:R-:W-:-:S03]  /*18920*/  IMAD.WIDE R60, R2, 0x4, R6 ;  /* 0x00000004023c7825 */ /* 0x008fc600078e0206 */
[----:B------:R3:W-:Y:S01]  /*18930*/  LDGSTS.E [R3+0x43e00], desc[UR16][R54.64], P2 ;  /* 0x43e0000036037fae */ /* 0x0007e20009121850 */
[----:B----4-:R-:W-:-:S03]  /*18940*/  IMAD.WIDE R58, R2, 0x4, R178 ;  /* 0x00000004023a7825 */ /* 0x010fc600078e02b2 */
[----:B------:R4:W-:Y:S01]  /*18950*/  LDGSTS.E [R3+0x44200], desc[UR16][R52.64], P2 ;  /* 0x4420000034037fae */ /* 0x0009e20009121850 */
[----:B-1----:R-:W-:-:S03]  /*18960*/  IMAD.WIDE R56, R2, 0x4, R180 ;  /* 0x0000000402387825 */ /* 0x002fc600078e02b4 */
        /* <DEDUP_REMOVED lines=29> */
[----:B-1----:R-:W-:-:S04]  /*18b40*/  IMAD.WIDE R24, R2, 0x4, R212 ;  /* 0x0000000402187825 */ /* 0x002fc800078e02d4 */
[----:B------:R-:W-:-:S04]  /*18b50*/  IMAD.WIDE R18, R2, 0x4, R218 ;  /* 0x0000000402127825 */ /* 0x000fc800078e02da */
[----:B---3--:R-:W-:-:S04]  /*18b60*/  IMAD.WIDE R20, R2, 0x4, R216 ;  /* 0x0000000402147825 */ /* 0x008fc800078e02d8 */
[----:B--2---:R-:W-:-:S04]  /*18b70*/  IMAD.WIDE R70, R2, 0x4, R14 ;  /* 0x0000000402467825 */ /* 0x004fc800078e020e */
[C---:B------:R-:W-:Y:S01]  /*18b80*/  IMAD.WIDE R68, R2.reuse, 0x4, R22 ;  /* 0x0000000402447825 */ /* 0x040fe200078e0216 */
[----:B------:R-:W-:Y:S03]  /*18b90*/  STL.64 [R1+0x2c0], R70 ;  /* 0x0002c04601007387 */ /* 0x000fe60000100a00 */
[C---:B------:R-:W-:Y:S01]  /*18ba0*/  IMAD.WIDE R66, R2.reuse, 0x4, R30 ;  /* 0x0000000402427825 */ /* 0x040fe200078e021e */
[----:B------:R-:W-:Y:S03]  /*18bb0*/  STL.64 [R1+0x2e0], R68 ;  /* 0x0002e04401007387 */ /* 0x000fe60000100a00 */
[C---:B------:R-:W-:Y:S01]  /*18bc0*/  IMAD.WIDE R64, R2.reuse, 0x4, R230 ;  /* 0x0000000402407825 */ /* 0x040fe200078e02e6 */
[----:B------:R-:W-:Y:S03]  /*18bd0*/  STL.64 [R1+0x300], R66 ;  /* 0x0003004201007387 */ /* 0x000fe60000100a00 */
[C---:B------:R-:W-:Y:S01]  /*18be0*/  IMAD.WIDE R62, R2.reuse, 0x4, R226 ;  /* 0x00000004023e7825 */ /* 0x040fe200078e02e2 */
[----:B------:R-:W5:Y:S04]  /*18bf0*/  LDL.LU.64 R6, [R1+0x7b8] ;  /* 0x0007b80001067983 */ /* 0x000f680000300a00 */
        /* <DEDUP_REMOVED lines=8> */
[----:B------:R-:W-:Y:S01]  /*18c80*/  STL.64 [R1+0x4c8], R48 ;  /* 0x0004c83001007387 */ /* 0x000fe20000100a00 */
[----:B------:R-:W-:-:S03]  /*18c90*/  IMAD.WIDE R30, R2, 0x4, R206 ;  /* 0x00000004021e7825 */ /* 0x000fc600078e02ce */
[----:B------:R-:W-:Y:S04]  /*18ca0*/  STL.64 [R1+0x4e8], R46 ;  /* 0x0004e82e01007387 */ /* 0x000fe80000100a00 */
[----:B------:R-:W-:Y:S04]  /*18cb0*/  STL.64 [R1+0x500], R44 ;  /* 0x0005002c01007387 */ /* 0x000fe80000100a00 */
[----:B------:R-:W-:Y:S04]  /*18cc0*/  STL.64 [R1+0x520], R42 ;  /* 0x0005202a01007387 */ /* 0x000fe80000100a00 */
[----:B------:R-:W-:Y:S01]  /*18cd0*/  STL.64 [R1+0x538], R40 ;  /* 0x0005382801007387 */ /* 0x000fe20000100a00 */
[----:B------:R-:W-:-:S03]  /*18ce0*/  IMAD.WIDE R22, R2, 0x4, R214 ;  /* 0x0000000402167825 */ /* 0x000fc600078e02d6 */
[----:B------:R-:W-:Y:S04]  /*18cf0*/  STL.64 [R1+0x550], R38 ;  /* 0x0005502601007387 */ /* 0x000fe80000100a00 */
[----:B------:R-:W-:Y:S01]  /*18d00*/  STL.64 [R1+0x570], R36 ;  /* 0x0005702401007387 */ /* 0x000fe20000100a00 */
[----:B----4-:R-:W-:-:S03]  /*18d10*/  IMAD.WIDE R8, R2, 0x4, R16 ;  /* 0x0000000402087825 */ /* 0x010fc600078e0210 */
[----:B------:R-:W-:Y:S01]  /*18d20*/  STL.64 [R1+0x580], R34 ;  /* 0x0005802201007387 */ /* 0x000fe20000100a00 */
[----:B------:R-:W-:-:S03]  /*18d30*/  IMAD.WIDE R16, R2, 0x4, R220 ;  /* 0x0000000402107825 */ /* 0x000fc600078e02dc */
[----:B------:R-:W-:Y:S01]  /*18d40*/  STL.64 [R1+0x5a0], R32 ;  /* 0x0005a02001007387 */ /* 0x000fe20000100a00 */
[----:B------:R-:W-:-:S03]  /*18d50*/  IMAD.WIDE R14, R2, 0x4, R222 ;  /* 0x00000004020e7825 */ /* 0x000fc600078e02de */
        /* <DEDUP_REMOVED lines=9> */
[----:B------:R2:W-:Y:S04]  /*18df0*/  STL [R1+0x8], RZ ;  /* 0x000008ff01007387 */ /* 0x0005e80000100800 */
        /* <DEDUP_REMOVED lines=125> */
[----:B------:R-:W3:Y:S01]  /*195d0*/  LDL R13, [R1+0x7b0] ;  /* 0x0007b000010d7983 */ /* 0x000ee20000100800 */
        /* <DEDUP_REMOVED lines=31> */
[----:B------:R2:W-:Y:S04]  /*197d0*/  LDGSTS.E [R0+0x47700], desc[UR16][R18.64], P2 ;  /* 0x4770000012007fae */ /* 0x0005e80009121850 */
[----:B------:R2:W-:Y:S04]  /*197e0*/  LDGSTS.E [R0+0x47b00], desc[UR16][R16.64], P2 ;  /* 0x47b0000010007fae */ /* 0x0005e80009121850 */
[----:B------:R2:W-:Y:S01]  /*197f0*/  LDGSTS.E [R0+0x47f00], desc[UR16][R14.64], P2 ;  /* 0x47f000000e007fae */ /* 0x0005e20009121850 */
[----:B-1----:R-:W-:-:S03]  /*19800*/  CS2R R24, SRZ ;  /* 0x0000000000187805 */ /* 0x002fc6000001ff00 */
[----:B------:R-:W0:Y:S01]  /*19810*/  LDGDEPBAR ;  /* 0x00000000000079af */ /* 0x000e220000000000 */
[----:B------:R-:W-:Y:S02]  /*19820*/  CS2R R26, SRZ ;  /* 0x00000000001a7805 */ /* 0x000fe4000001ff00 */
[----:B------:R-:W-:Y:S02]  /*19830*/  CS2R R28, SRZ ;  /* 0x00000000001c7805 */ /* 0x000fe4000001ff00 */
[----:B------:R-:W-:Y:S02]  /*19840*/  CS2R R30, SRZ ;  /* 0x00000000001e7805 */ /* 0x000fe4000001ff00 */
[----:B------:R-:W-:Y:S02]  /*19850*/  CS2R R32, SRZ ;  /* 0x0000000000207805 */ /* 0x000fe4000001ff00 */
[----:B------:R-:W-:Y:S02]  /*19860*/  CS2R R34, SRZ ;  /* 0x0000000000227805 */ /* 0x000fe4000001ff00 */
[----:B------:R-:W-:-:S02]  /*19870*/  CS2R R36, SRZ ;  /* 0x0000000000247805 */ /* 0x000fc4000001ff00 */
        /* <DEDUP_REMOVED lines=57> */
[----:B---3--:R-:W-:-:S13]  /*19c10*/  ISETP.GE.AND P0, PT, R13, 0x40, PT ;  /* 0x000000400d00780c */ /* 0x008fda0003f06270 */
[----:B--2---:R-:W-:Y:S05]  /*19c20*/  @!P0 BRA `(.L_x_0) ;  /* 0x000000c800888947 */ /* 0x004fea0003800000 */
[----:B------:R-:W2:Y:S04]  /*19c30*/  LDL.LU.64 R230, [R1+0x200] ;  /* 0x0002000001e67983 */ /* 0x000ea80000300a00 */
[----:B------:R-:W3:Y:S04]  /*19c40*/  LDL.LU.64 R226, [R1+0x208] ;  /* 0x0002080001e27983 */ /* 0x000ee80000300a00 */
        /* <DEDUP_REMOVED lines=8> */
[----:B------:R-:W4:Y:S01]  /*19cd0*/  LDL.LU.64 R228, [R1+0x250] ;  /* 0x0002500001e47983 */ /* 0x000f220000300a00 */
[----:B------:R-:W-:Y:S01]  /*19ce0*/  IMAD.MOV.U32 R15, RZ, RZ, R234 ;  /* 0x000000ffff0f7224 */ /* 0x000fe200078e00ea */
[----:B------:R-:W-:Y:S01]  /*19cf0*/  MOV R18, R239 ;  /* 0x000000ef00127202 */ /* 0x000fe20000000f00 */
[----:B------:R-:W-:Y:S01]  /*19d00*/  IMAD.MOV.U32 R14, RZ, RZ, R235 ;  /* 0x000000ffff0e7224 */ /* 0x000fe200078e00eb */
[----:B------:R-:W-:Y:S01]  /*19d10*/  MOV R152, R251 ;  /* 0x000000fb00987202 */ /* 0x000fe20000000f00 */
[----:B------:R-:W-:-:S02]  /*19d20*/  IMAD.MOV.U32 R19, RZ, RZ, R238 ;  /* 0x000000ffff137224 */ /* 0x000fc400078e00ee */
[----:B------:R-:W-:Y:S02]  /*19d30*/  IMAD.MOV.U32 R21, RZ, RZ, R240 ;  /* 0x000000ffff157224 */ /* 0x000fe400078e00f0 */
[----:B------:R-:W-:Y:S02]  /*19d40*/  IMAD.MOV.U32 R20, RZ, RZ, R241 ;  /* 0x000000ffff147224 */ /* 0x000fe400078e00f1 */
[----:B------:R-:W-:Y:S02]  /*19d50*/  IMAD.MOV.U32 R17, RZ, RZ, R236 ;  /* 0x000000ffff117224 */ /* 0x000fe400078e00ec */
[----:B------:R-:W-:Y:S02]  /*19d60*/  IMAD.MOV.U32 R16, RZ, RZ, R237 ;  /* 0x000000ffff107224 */ /* 0x000fe400078e00ed */
[----:B------:R-:W-:Y:S02]  /*19d70*/  IMAD.MOV.U32 R23, RZ, RZ, R242 ;  /* 0x000000ffff177224 */ /* 0x000fe400078e00f2 */
[----:B------:R-:W-:-:S02]  /*19d80*/  IMAD.MOV.U32 R22, RZ, RZ, R243 ;  /* 0x000000ffff167224 */ /* 0x000fc400078e00f3 */
[----:B------:R-:W-:Y:S02]  /*19d90*/  IMAD.MOV.U32 R153, RZ, RZ, R250 ;  /* 0x000000ffff997224 */ /* 0x000fe400078e00fa */
[----:B--2---:R-:W-:Y:S02]  /*19da0*/  IMAD.MOV.U32 R155, RZ, RZ, R230 ;  /* 0x000000ffff9b7224 */ /* 0x004fe400078e00e6 */
[----:B------:R-:W-:Y:S02]  /*19db0*/  IMAD.MOV.U32 R154, RZ, RZ, R231 ;  /* 0x000000ffff9a7224 */ /* 0x000fe400078e00e7 */
[----:B------:R-:W2:Y:S01]  /*19dc0*/  LDL.LU.64 R230, [R1+0x258] ;  /* 0x0002580001e67983 */ /* 0x000ea20000300a00 */
[----:B---3--:R-:W-:Y:S02]  /*19dd0*/  IMAD.MOV.U32 R157, RZ, RZ, R226 ;  /* 0x000000ffff9d7224 */ /* 0x008fe400078e00e2 */
[----:B------:R-:W-:Y:S02]  /*19de0*/  IMAD.MOV.U32 R156, RZ, RZ, R227 ;  /* 0x000000ffff9c7224 */ /* 0x000fe400078e00e3 */
[----:B------:R-:W3:Y:S01]  /*19df0*/  LDL.LU.64 R226, [R1+0x260] ;  /* 0x0002600001e27983 */ /* 0x000ee20000300a00 */
[----:B------:R-:W-:Y:S01]  /*19e00*/  IMAD.MOV.U32 R140, RZ, RZ, R224 ;  /* 0x000000ffff8c7224 */ /* 0x000fe200078e00e0 */
[----:B------:R-:W-:Y:S01]  /*19e10*/  MOV R141, R225 ;  /* 0x000000e1008d7202 */ /* 0x000fe20000000f00 */
[----:B----4-:R-:W-:Y:S01]  /*19e20*/  IMAD.MOV.U32 R159, RZ, RZ, R160 ;  /* 0x000000ffff9f7224 */ /* 0x010fe200078e00a0 */
[----:B------:R-:W4:Y:S01]  /*19e30*/  LDL.LU.64 R186, [R1+0x268] ;  /* 0x0002680001ba7983 */ /* 0x000f220000300a00 */
[----:B------:R-:W-:Y:S01]  /*19e40*/  MOV R158, R161 ;  /* 0x000000a1009e7202 */ /* 0x000fe20000000f00 */
[----:B------:R-:W-:-:S02]  /*19e50*/  IMAD.MOV.U32 R161, RZ, RZ, R162 ;  /* 0x000000ffffa17224 */ /* 0x000fc400078e00a2 */
[----:B------:R-:W4:Y:S01]  /*19e60*/  LDL.LU.64 R188, [R1+0x270] ;  /* 0x0002700001bc7983 */ /* 0x000f220000300a00 */
[----:B------:R-:W-:-:S03]  /*19e70*/  IMAD.MOV.U32 R160, RZ, RZ, R163 ;  /* 0x000000ffffa07224 */ /* 0x000fc600078e00a3 */
[----:B------:R-:W4:Y:S01]  /*19e80*/  LDL.LU.64 R190, [R1+0x278] ;  /* 0x0002780001be7983 */ /* 0x000f220000300a00 */
[----:B------:R-:W-:-:S03]  /*19e90*/  IMAD.MOV.U32 R169, RZ, RZ, R170 ;  /* 0x000000ffffa97224 */ /* 0x000fc600078e00aa */
[----:B------:R-:W4:Y:S01]  /*19ea0*/  LDL.LU.64 R192, [R1+0x280] ;  /* 0x0002800001c07983 */ /* 0x000f220000300a00 */
[----:B------:R-:W-:Y:S02]  /*19eb0*/  IMAD.MOV.U32 R168, RZ, RZ, R171 ;  /* 0x000000ffffa87224 */ /* 0x000fe400078e00ab */
[----:B------:R-:W-:Y:S01]  /*19ec0*/  IMAD.MOV.U32 R171, RZ, RZ, R172 ;  /* 0x000000ffffab7224 */ /* 0x000fe200078e00ac */
[----:B------:R-:W-:Y:S01]  /*19ed0*/  MOV R170, R173 ;  /* 0x000000ad00aa7202 */ /* 0x000fe20000000f00 */
[----:B------:R-:W4:Y:S01]  /*19ee0*/  LDL.LU.64 R194, [R1+0x288] ;  /* 0x0002880001c27983 */ /* 0x000f220000300a00 */
[----:B------:R-:W-:Y:S02]  /*19ef0*/  IMAD.MOV.U32 R173, RZ, RZ, R174 ;  /* 0x000000ffffad7224 */ /* 0x000fe400078e00ae */
[----:B------:R-:W-:Y:S01]  /*19f00*/  IMAD.MOV.U32 R172, RZ, RZ, R175 ;  /* 0x000000ffffac7224 */ /* 0x000fe200078e00af */
[----:B------:R-:W4:Y:S01]  /*19f10*/  LDL.LU.64 R196, [R1+0x290] ;  /* 0x0002900001c47983 */ /* 0x000f220000300a00 */
[----:B------:R-:W-:-:S02]  /*19f20*/  IMAD.MOV.U32 R175, RZ, RZ, R176 ;  /* 0x000000ffffaf7224 */ /* 0x000fc400078e00b0 */
[----:B------:R-:W-:Y:S01]  /*19f30*/  IMAD.MOV.U32 R174, RZ, RZ, R177 ;  /* 0x000000ffffae7224 */ /* 0x000fe200078e00b1 */
[----:B------:R-:W4:Y:S01]  /*19f40*/  LDL.LU.64 R198, [R1+0x298] ;  /* 0x0002980001c67983 */ /* 0x000f220000300a00 */
[----:B------:R-:W-:Y:S01]  /*19f50*/  IMAD.MOV.U32 R177, RZ, RZ, R228 ;  /* 0x000000ffffb17224 */ /* 0x000fe200078e00e4 */
[----:B------:R-:W-:Y:S02]  /*19f60*/  MOV R176, R229 ;  /* 0x000000e500b07202 */ /* 0x000fe40000000f00 */
[----:B------:R-:W4:Y:S01]  /*19f70*/  LDL.LU.64 R228, [R1+0x2a8] ;  /* 0x0002a80001e47983 */ /* 0x000f220000300a00 */
[----:B--2---:R-:W-:Y:S02]  /*19f80*/  IMAD.MOV.U32 R179, RZ, RZ, R230 ;  /* 0x000000ffffb37224 */ /* 0x004fe400078e00e6 */
[----:B------:R-:W-:Y:S02]  /*19f90*/  IMAD.MOV.U32 R178, RZ, RZ, R231 ;  /* 0x000000ffffb27224 */ /* 0x000fe400078e00e7 */
[----:B---3--:R-:W-:-:S02]  /*19fa0*/  IMAD.MOV.U32 R181, RZ, RZ, R226 ;  /* 0x000000ffffb57224 */ /* 0x008fc400078e00e2 */
[----:B------:R-:W-:Y:S02]  /*19fb0*/  IMAD.MOV.U32 R180, RZ, RZ, R227 ;  /* 0x000000ffffb47224 */ /* 0x000fe400078e00e3 */
[----:B------:R-:W2:Y:S04]  /*19fc0*/  LDL.LU.64 R226, [R1+0x2b0] ;  /* 0x0002b00001e27983 */ /* 0x000ea80000300a00 */
        /* <DEDUP_REMOVED lines=8> */
[----:B----4-:R-:W-:Y:S01]  /*1a050*/  IMAD.MOV.U32 R201, RZ, RZ, R228 ;  /* 0x000000ffffc97224 */ /* 0x010fe200078e00e4 */
[----:B------:R-:W-:-:S02]  /*1a060*/  MOV R200, R229 ;  /* 0x000000e500c87202 */ /* 0x000fc40000000f00 */
[----:B------:R-:W4:Y:S04]  /*1a070*/  LDL.LU.64 R222, [R1+0x338] ;  /* 0x0003380001de7983 */ /* 0x000f280000300a00 */
[----:B------:R-:W4:Y:S01]  /*1a080*/  LDL.LU.64 R146, [R1+0x340] ;  /* 0x0003400001927983 */ /* 0x000f220000300a00 */
[----:B--2---:R-:W-:Y:S02]  /*1a090*/  IMAD.MOV.U32 R203, RZ, RZ, R226 ;  /* 0x000000ffffcb7224 */ /* 0x004fe400078e00e2 */
[----:B------:R-:W-:Y:S02]  /*1a0a0*/  IMAD.MOV.U32 R202, RZ, RZ, R227 ;  /* 0x000000ffffca7224 */ /* 0x000fe400078e00e3 */
[----:B------:R-:W2:Y:S01]  /*1a0b0*/  LDL.LU.64 R226, [R1+0x350] ;  /* 0x0003500001e27983 */ /* 0x000ea20000300a00 */
[----:B---3--:R-:W-:-:S02]  /*1a0c0*/  IMAD.MOV.U32 R205, RZ, RZ, R230 ;  /* 0x000000ffffcd7224 */ /* 0x008fc400078e00e6 */
[----:B------:R-:W-:Y:S01]  /*1a0d0*/  IMAD.MOV.U32 R204, RZ, RZ, R231 ;  /* 0x000000ffffcc7224 */ /* 0x000fe200078e00e7 */
        /* <DEDUP_REMOVED lines=10> */
[----:B------:R-:W-:Y:S01]  /*1a180*/  IMAD.MOV.U32 R207, RZ, RZ, R208 ;  /* 0x000000ffffcf7224 */ /* 0x000fe200078e00d0 */
[----:B------:R-:W-:Y:S01]  /*1a190*/  MOV R206, R209 ;  /* 0x000000d100ce7202 */ /* 0x000fe20000000f00 */
[----:B------:R-:W-:Y:S01]  /*1a1a0*/  IMAD.MOV.U32 R209, RZ, RZ, R210 ;  /* 0x000000ffffd17224 */ /* 0x000fe200078e00d2 */
[----:B------:R-:W3:Y:S01]  /*1a1b0*/  LDL.LU.64 R120, [R1+0x3e8] ;  /* 0x0003e80001787983 */ /* 0x000ee20000300a00 */
[----:B------:R-:W-:-:S02]  /*1a1c0*/  IMAD.MOV.U32 R208, RZ, RZ, R211 ;  /* 0x000000ffffd07224 */ /* 0x000fc400078e00d3 */
[----:B------:R-:W-:Y:S01]  /*1a1d0*/  IMAD.MOV.U32 R211, RZ, RZ, R212 ;  /* 0x000000ffffd37224 */ /* 0x000fe200078e00d4 */
[----:B------:R-:W-:Y:S01]  /*1a1e0*/  MOV R212, R215 ;  /* 0x000000d700d47202 */ /* 0x000fe20000000f00 */
[----:B------:R-:W-:Y:S02]  /*1a1f0*/  IMAD.MOV.U32 R210, RZ, RZ, R213 ;  /* 0x000000ffffd27224 */ /* 0x000fe400078e00d5 */
[----:B------:R-:W-:Y:S02]  /*1a200*/  IMAD.MOV.U32 R213, RZ, RZ, R214 ;  /* 0x000000ffffd57224 */ /* 0x000fe400078e00d6 */
[----:B------:R-:W-:Y:S02]  /*1a210*/  IMAD.MOV.U32 R215, RZ, RZ, R216 ;  /* 0x000000ffffd77224 */ /* 0x000fe400078e00d8 */
[----:B------:R-:W-:Y:S02]  /*1a220*/  IMAD.MOV.U32 R214, RZ, RZ, R217 ;  /* 0x000000ffffd67224 */ /* 0x000fe400078e00d9 */
[----:B------:R-:W-:Y:S01]  /*1a230*/  IMAD.MOV.U32 R217, RZ, RZ, R218 ;  /* 0x000000ffffd97224 */ /* 0x000fe200078e00da */
[----:B------:R-:W-:Y:S01]  /*1a240*/  MOV R218, R221 ;  /* 0x000000dd00da7202 */ /* 0x000fe20000000f00 */
[----:B------:R-:W-:-:S02]  /*1a250*/  IMAD.MOV.U32 R216, RZ, RZ, R219 ;  /* 0x000000ffffd87224 */ /* 0x000fc400078e00db */
[----:B------:R-:W-:Y:S02]  /*1a260*/  IMAD.MOV.U32 R219, RZ, RZ, R220 ;  /* 0x000000ffffdb7224 */ /* 0x000fe400078e00dc */
[----:B----4-:R-:W-:Y:S02]  /*1a270*/  IMAD.MOV.U32 R221, RZ, RZ, R222 ;  /* 0x000000ffffdd7224 */ /* 0x010fe400078e00de */
[----:B------:R-:W-:Y:S02]  /*1a280*/  IMAD.MOV.U32 R220, RZ, RZ, R223 ;  /* 0x000000ffffdc7224 */ /* 0x000fe400078e00df */
[----:B------:R-:W-:Y:S02]  /*1a290*/  IMAD.MOV.U32 R223, RZ, RZ, R146 ;  /* 0x000000ffffdf7224 */ /* 0x000fe400078e0092 */
[----:B------:R-:W-:Y:S02]  /*1a2a0*/  IMAD.MOV.U32 R222, RZ, RZ, R147 ;  /* 0x000000ffffde7224 */ /* 0x000fe400078e0093 */
[----:B------:R-:W-:-:S02]  /*1a2b0*/  IMAD.MOV.U32 R146, RZ, RZ, R232 ;  /* 0x000000ffff927224 */ /* 0x000fc400078e00e8 */
[----:B------:R-:W-:Y:S02]  /*1a2c0*/  IMAD.MOV.U32 R147, RZ, RZ, R233 ;  /* 0x000000ffff937224 */ /* 0x000fe400078e00e9 */
[----:B--2---:R-:W-:Y:S02]  /*1a2d0*/  IMAD.MOV.U32 R225, RZ, RZ, R226 ;  /* 0x000000ffffe17224 */ /* 0x004fe400078e00e2 */
[----:B------:R-:W-:Y:S02]  /*1a2e0*/  IMAD.MOV.U32 R224, RZ, RZ, R227 ;  /* 0x000000ffffe07224 */ /* 0x000fe400078e00e3 */
[----:B---3--:R-:W-:Y:S02]  /*1a2f0*/  IMAD.MOV.U32 R227, RZ, RZ, R228 ;  /* 0x000000ffffe37224 */ /* 0x008fe400078e00e4 */
[----:B------:R-:W-:Y:S02]  /*1a300*/  IMAD.MOV.U32 R226, RZ, RZ, R229 ;  /* 0x000000ffffe27224 */ /* 0x000fe400078e00e5 */
[----:B------:R-:W-:Y:S01]  /*1a310*/  IMAD.MOV.U32 R229, RZ, RZ, R230 ;  /* 0x000000ffffe57224 */ /* 0x000fe200078e00e6 */
[----:B------:R-:W-:Y:S01]  /*1a320*/  MOV R228, R231 ;  /* 0x000000e700e47202 */ /* 0x000fe20000000f00 */
[----:B------:R-:W-:-:S02]  /*1a330*/  IMAD.MOV.U32 R231, RZ, RZ, R148 ;  /* 0x000000ffffe77224 */ /* 0x000fc400078e0094 */
[----:B------:R-:W-:Y:S02]  /*1a340*/  IMAD.MOV.U32 R230, RZ, RZ, R149 ;  /* 0x000000ffffe67224 */ /* 0x000fe400078e0095 */
[----:B------:R-:W2:Y:S01]  /*1a350*/  LDL.LU.64 R148, [R1+0x3f8] ;  /* 0x0003f80001947983 */ /* 0x000ea20000300a00 */
[----:B------:R-:W-:Y:S01]  /*1a360*/  IMAD.MOV.U32 R233, RZ, RZ, R150 ;  /* 0x000000ffffe97224 */ /* 0x000fe200078e0096 */
[----:B------:R-:W-:Y:S02]  /*1a370*/  MOV R232, R151 ;  /* 0x0000009700e87202 */ /* 0x000fe40000000f00 */
[----:B------:R-:W3:Y:S04]  /*1a380*/  LDL.LU.64 R150, [R1+0x3f0] ;  /* 0x0003f00001967983 */ /* 0x000ee80000300a00 */
[----:B------:R-:W4:Y:S04]  /*1a390*/  LDL.LU.64 R122, [R1+0x408] ;  /* 0x00040800017a7983 */ /* 0x000f280000300a00 */
[----:B------:R-:W4:Y:S04]  /*1a3a0*/  LDL.LU.64 R124, [R1+0x418] ;  /* 0x00041800017c7983 */ /* 0x000f280000300a00 */
[----:B------:R-:W4:Y:S04]  /*1a3b0*/  LDL.LU.64 R126, [R1+0x428] ;  /* 0x00042800017e7983 */ /* 0x000f280000300a00 */
[----:B------:R-:W4:Y:S04]  /*1a3c0*/  LDL.LU.64 R128, [R1+0x438] ;  /* 0x0004380001807983 */ /* 0x000f280000300a00 */
[----:B------:R-:W4:Y:S01]  /*1a3d0*/  LDL.LU.64 R130, [R1+0x430] ;  /* 0x0004300001827983 */ /* 0x000f220000300a00 */
[----:B------:R-:W-:-:S02]  /*1a3e0*/  IMAD.MOV.U32 R235, RZ, RZ, R132 ;  /* 0x000000ffffeb7224 */ /* 0x000fc400078e0084 */
[----:B------:R-:W-:Y:S02]  /*1a3f0*/  IMAD.MOV.U32 R234, RZ, RZ, R133 ;  /* 0x000000ffffea7224 */ /* 0x000fe400078e0085 */
[----:B------:R-:W4:Y:S01]  /*1a400*/  LDL.LU.64 R132, [R1+0x440] ;  /* 0x0004400001847983 */ /* 0x000f220000300a00 */
[----:B------:R-:W-:Y:S01]  /*1a410*/  IMAD.MOV.U32 R239, RZ, RZ, R136 ;  /* 0x000000ffffef7224 */ /* 0x000fe200078e0088 */
[----:B------:R-:W-:Y:S02]  /*1a420*/  MOV R238, R137 ;  /* 0x0000008900ee7202 */ /* 0x000fe40000000f00 */
[----:B------:R-:W4:Y:S01]  /*1a430*/  LDL.LU.64 R136, [R1+0x448] ;  /* 0x0004480001887983 */ /* 0x000f220000300a00 */
[----:B------:R-:W-:Y:S02]  /*1a440*/  IMAD.MOV.U32 R241, RZ, RZ, R138 ;  /* 0x000000fffff17224 */ /* 0x000fe400078e008a */
[----:B------:R-:W-:Y:S02]  /*1a450*/  IMAD.MOV.U32 R240, RZ, RZ, R139 ;  /* 0x000000fffff07224 */ /* 0x000fe400078e008b */
[----:B------:R-:W4:Y:S01]  /*1a460*/  LDL.LU.64 R138, [R1+0x458] ;  /* 0x00045800018a7983 */ /* 0x000f220000300a00 */
[----:B------:R-:W-:-:S02]  /*1a470*/  IMAD.MOV.U32 R237, RZ, RZ, R134 ;  /* 0x000000ffffed7224 */ /* 0x000fc400078e0086 */
[----:B------:R-:W-:Y:S02]  /*1a480*/  IMAD.MOV.U32 R236, RZ, RZ, R135 ;  /* 0x000000ffffec7224 */ /* 0x000fe400078e0087 */
[----:B------:R-:W-:Y:S02]  /*1a490*/  IMAD.MOV.U32 R134, RZ, RZ, R140 ;  /* 0x000000ffff867224 */ /* 0x000fe400078e008c */
[----:B------:R-:W-:Y:S02]  /*1a4a0*/  IMAD.MOV.U32 R135, RZ, RZ, R141 ;  /* 0x000000ffff877224 */ /* 0x000fe400078e008d */
[----:B------:R-:W4:Y:S01]  /*1a4b0*/  LDL.LU.64 R140, [R1+0x450] ;  /* 0x00045000018c7983 */ /* 0x000f220000300a00 */
[----:B------:R-:W-:Y:S02]  /*1a4c0*/  IMAD.MOV.U32 R185, RZ, RZ, R186 ;  /* 0x000000ffffb97224 */ /* 0x000fe400078e00ba */
[----:B------:R-:W-:Y:S01]  /*1a4d0*/  IMAD.MOV.U32 R184, RZ, RZ, R187 ;  /* 0x000000ffffb87224 */ /* 0x000fe200078e00bb */
[----:B------:R-:W-:Y:S01]  /*1a4e0*/  MOV R242, R143 ;  /* 0x0000008f00f27202 */ /* 0x000fe20000000f00 */
[----:B------:R-:W-:Y:S01]  /*1a4f0*/  IMAD.MOV.U32 R187, RZ, RZ, R188 ;  /* 0x000000ffffbb7224 */ /* 0x000fe200078e00bc */
[----:B------:R-:W-:Y:S01]  /*1a500*/  MOV R188, R191 ;  /* 0x000000bf00bc7202 */ /* 0x000fe20000000f00 */
[----:B------:R-:W-:-:S02]  /*1a510*/  IMAD.MOV.U32 R186, RZ, RZ, R189 ;  /* 0x000000ffffba7224 */ /* 0x000fc400078e00bd */
[----:B------:R-:W-:Y:S02]  /*1a520*/  IMAD.MOV.U32 R189, RZ, RZ, R190 ;  /* 0x000000ffffbd7224 */ /* 0x000fe400078e00be */
[----:B------:R-:W-:Y:S02]  /*1a530*/  IMAD.MOV.U32 R243, RZ, RZ, R142 ;  /* 0x000000fffff37224 */ /* 0x000fe400078e008e */
[----:B------:R-:W-:Y:S01]  /*1a540*/  IMAD.MOV.U32 R191, RZ, RZ, R192 ;  /* 0x000000ffffbf7224 */ /* 0x000fe200078e00c0 */
[----:B------:R-:W4:Y:S01]  /*1a550*/  LDL.LU.64 R142, [R1+0x470] ;  /* 0x00047000018e7983 */ /* 0x000f220000300a00 */
[----:B------:R-:W-:Y:S02]  /*1a560*/  IMAD.MOV.U32 R190, RZ, RZ, R193 ;  /* 0x000000ffffbe7224 */ /* 0x000fe400078e00c1 */
        /* <DEDUP_REMOVED lines=10> */
[----:B------:R-:W4:Y:S01]  /*1a610*/  LDL.LU.64 R144, [R1+0x348] ;  /* 0x0003480001907983 */ /* 0x000f220000300a00 */
[----:B------:R-:W-:Y:S01]  /*1a620*/  IMAD.MOV.U32 R163, RZ, RZ, R164 ;  /* 0x000000ffffa37224 */ /* 0x000fe200078e00a4 */
[----:B------:R-:W-:Y:S01]  /*1a630*/  MOV R164, R167 ;  /* 0x000000a700a47202 */ /* 0x000fe20000000f00 */
[----:B------:R-:W-:Y:S02]  /*1a640*/  IMAD.MOV.U32 R162, RZ, RZ, R165 ;  /* 0x000000ffffa27224 */ /* 0x000fe400078e00a5 */
[----:B------:R-:W-:Y:S02]  /*1a650*/  IMAD.MOV.U32 R165, RZ, RZ, R166 ;  /* 0x000000ffffa57224 */ /* 0x000fe400078e00a6 */
[----:B------:R-:W-:Y:S02]  /*1a660*/  IMAD.MOV.U32 R167, RZ, RZ, R248 ;  /* 0x000000ffffa77224 */ /* 0x000fe400078e00f8 */
[----:B------:R-:W-:-:S02]  /*1a670*/  IMAD.MOV.U32 R166, RZ, RZ, R249 ;  /* 0x000000ffffa67224 */ /* 0x000fc400078e00f9 */
[----:B--2---:R-:W-:Y:S01]  /*1a680*/  IMAD.MOV.U32 R249, RZ, RZ, R148 ;  /* 0x000000fffff97224 */ /* 0x004fe200078e0094 */
[----:B------:R-:W-:Y:S02]  /*1a690*/  MOV R248, R149 ;  /* 0x0000009500f87202 */ /* 0x000fe40000000f00 */
[----:B------:R-:W2:Y:S01]  /*1a6a0*/  LDL.LU.64 R148, [R1+0x490] ;  /* 0x0004900001947983 */ /* 0x000ea20000300a00 */
[----:B---3--:R-:W-:Y:S02]  /*1a6b0*/  IMAD.MOV.U32 R251, RZ, RZ, R150 ;  /* 0x000000fffffb7224 */ /* 0x008fe400078e0096 */
[----:B------:R-:W-:Y:S02]  /*1a6c0*/  IMAD.MOV.U32 R250, RZ, RZ, R151 ;  /* 0x000000fffffa7224 */ /* 0x000fe400078e0097 */
[----:B------:R-:W3:Y:S04]  /*1a6d0*/  LDL.LU.64 R150, [R1+0x388] ;  /* 0x0003880001967983 */ /* 0x000ee80000300a00 */
[----:B----4-:R-:W-:Y:S04]  /*1a6e0*/  STL [R1+0x200], R122 ;  /* 0x0002007a01007387 */ /* 0x010fe80000100800 */
[----:B------:R-:W4:Y:S01]  /*1a6f0*/  LDL.LU.64 R96, [R1+0x2d0] ;  /* 0x0002d00001607983 */ /* 0x000f220000300a00 */
[----:B------:R-:W-:-:S03]  /*1a700*/  IMAD.MOV.U32 R0, RZ, RZ, R125 ;  /* 0x000000ffff007224 */ /* 0x000fc600078e007d */
[----:B------:R-:W-:Y:S04]  /*1a710*/  STL [R1+0x208], R124 ;  /* 0x0002087c01007387 */ /* 0x000fe80000100800 */
[----:B------:R-:W-:Y:S04]  /*1a720*/  STL [R1+0x210], R126 ;  /* 0x0002107e01007387 */ /* 0x000fe80000100800 */
[----:B------:R1:W-:Y:S04]  /*1a730*/  STL [R1+0x204], R0 ;  /* 0x0002040001007387 */ /* 0x0003e80000100800 */
[----:B------:R-:W-:Y:S01]  /*1a740*/  STL [R1+0x218], R128 ;  /* 0x0002188001007387 */ /* 0x000fe20000100800 */
[----:B-1----:R-:W-:-:S05]  /*1a750*/  IMAD.MOV.U32 R0, RZ, RZ, R127 ;  /* 0x000000ffff007224 */ /* 0x002fca00078e007f */
[----:B------:R1:W-:Y:S04]  /*1a760*/  STL [R1+0x20c], R0 ;  /* 0x00020c0001007387 */ /* 0x0003e80000100800 */
[----:B------:R-:W-:Y:S01]  /*1a770*/  STL [R1+0x220], R130 ;  /* 0x0002208201007387 */ /* 0x000fe20000100800 */
[----:B-1----:R-:W-:-:S05]  /*1a780*/  MOV R0, R129 ;  /* 0x0000008100007202 */ /* 0x002fca0000000f00 */
[----:B------:R1:W-:Y:S04]  /*1a790*/  STL [R1+0x214], R0 ;  /* 0x0002140001007387 */ /* 0x0003e80000100800 */
[----:B------:R-:W-:Y:S01]  /*1a7a0*/  STL [R1+0x228], R132 ;  /* 0x0002288401007387 */ /* 0x000fe20000100800 */
[----:B-1----:R-:W-:-:S05]  /*1a7b0*/  IMAD.MOV.U32 R0, RZ, RZ, R131 ;  /* 0x000000ffff007224 */ /* 0x002fca00078e0083 */
        /* <DEDUP_REMOVED lines=23> */
[----:B------:R-:W-:Y:S02]  /*1a930*/  IMAD.MOV.U32 R90, RZ, RZ, R134 ;  /* 0x000000ffff5a7224 */ /* 0x000fe400078e0086 */
[----:B------:R-:W-:Y:S02]  /*1a940*/  IMAD.MOV.U32 R91, RZ, RZ, R135 ;  /* 0x000000ffff5b7224 */ /* 0x000fe400078e0087 */
[----:B--2---:R-:W-:Y:S01]  /*1a950*/  IMAD.MOV.U32 R0, RZ, RZ, R149 ;  /* 0x000000ffff007224 */ /* 0x004fe200078e0095 */
[----:B------:R-:W-:Y:S04]  /*1a960*/  STL [R1+0x268], R148 ;  /* 0x0002689401007387 */ /* 0x000fe80000100800 */
[----:B---3--:R-:W-:Y:S04]  /*1a970*/  STL [R1+0x270], R150 ;  /* 0x0002709601007387 */ /* 0x008fe80000100800 */
[----:B------:R1:W-:Y:S04]  /*1a980*/  STL [R1+0x264], R0 ;  /* 0x0002640001007387 */ /* 0x0003e80000100800 */
[----:B----4-:R-:W-:Y:S01]  /*1a990*/  STL [R1+0x278], R96 ;  /* 0x0002786001007387 */ /* 0x010fe20000100800 */
[----:B-1----:R-:W-:-:S05]  /*1a9a0*/  MOV R0, R151 ;  /* 0x0000009700007202 */ /* 0x002fca0000000f00 */
[----:B------:R1:W-:Y:S04]  /*1a9b0*/  STL [R1+0x26c], R0 ;  /* 0x00026c0001007387 */ /* 0x0003e80000100800 */
[----:B------:R-:W2:Y:S04]  /*1a9c0*/  LDL.LU.64 R98, [R1+0x330] ;  /* 0x0003300001627983 */ /* 0x000ea80000300a00 */
[----:B------:R-:W3:Y:S04]  /*1a9d0*/  LDL.LU.64 R150, [R1+0x5f8] ;  /* 0x0005f80001967983 */ /* 0x000ee80000300a00 */
[----:B------:R-:W4:Y:S04]  /*1a9e0*/  LDL.LU.64 R126, [R1+0x4c8] ;  /* 0x0004c800017e7983 */ /* 0x000f280000300a00 */
        /* <DEDUP_REMOVED lines=8> */
[----:B------:R-:W4:Y:S04]  /*1aa70*/  LDL.LU.64 R104, [R1+0x3a0] ;  /* 0x0003a00001687983 */ /* 0x000f280000300a00 */
[----:B------:R-:W3:Y:S04]  /*1aa80*/  LDL.LU.64 R148, [R1+0x578] ;  /* 0x0005780001947983 */ /* 0x000ee80000300a00 */
[----:B------:R-:W3:Y:S04]  /*1aa90*/  LDL.LU.64 R146, [R1+0x558] ;  /* 0x0005580001927983 */ /* 0x000ee80000300a00 */
[----:B------:R-:W2:Y:S01]  /*1aaa0*/  LDL.LU.64 R100, [R1+0x2c0] ;  /* 0x0002c00001647983 */ /* 0x000ea20000300a00 */
[----:B------:R-:W-:-:S03]  /*1aab0*/  IMAD.MOV.U32 R252, RZ, RZ, R123 ;  /* 0x000000fffffc7224 */ /* 0x000fc600078e007b */
[----:B------:R-:W3:Y:S04]  /*1aac0*/  LDL.LU.64 R122, [R1+0x3d8] ;  /* 0x0003d800017a7983 */ /* 0x000ee80000300a00 */
[----:B------:R-:W3:Y:S04]  /*1aad0*/  LDL.LU.64 R108, [R1+0x4e0] ;  /* 0x0004e000016c7983 */ /* 0x000ee80000300a00 */
[----:B------:R-:W3:Y:S04]  /*1aae0*/  LDL.LU.64 R112, [R1+0x478] ;  /* 0x0004780001707983 */ /* 0x000ee80000300a00 */
[----:B------:R-:W4:Y:S04]  /*1aaf0*/  LDL.LU.64 R102, [R1+0x320] ;  /* 0x0003200001667983 */ /* 0x000f280000300a00 */
[----:B------:R-:W3:Y:S01]  /*1ab00*/  LDL.LU.64 R106, [R1+0x2e0] ;  /* 0x0002e000016a7983 */ /* 0x000ee20000300a00 */
[----:B------:R-:W-:-:S03]  /*1ab10*/  IMAD.MOV.U32 R183, RZ, RZ, R246 ;  /* 0x000000ffffb77224 */ /* 0x000fc600078e00f6 */
[----:B------:R-:W3:Y:S01]  /*1ab20*/  LDL.LU.64 R110, [R1+0x390] ;  /* 0x00039000016e7983 */ /* 0x000ee20000300a00 */
[----:B------:R-:W-:-:S03]  /*1ab30*/  MOV R182, R247 ;  /* 0x000000f700b67202 */ /* 0x000fc60000000f00 */
[----:B------:R-:W3:Y:S01]  /*1ab40*/  LDL.LU.64 R114, [R1+0x420] ;  /* 0x0004200001727983 */ /* 0x000ee20000300a00 */
[----:B------:R-:W-:-:S03]  /*1ab50*/  IMAD.MOV.U32 R247, RZ, RZ, R120 ;  /* 0x000000fffff77224 */ /* 0x000fc600078e0078 */
[----:B------:R-:W3:Y:S01]  /*1ab60*/  LDL.LU.64 R116, [R1+0x4b8] ;  /* 0x0004b80001747983 */ /* 0x000ee20000300a00 */
[----:B------:R-:W-:Y:S02]  /*1ab70*/  IMAD.MOV.U32 R246, RZ, RZ, R121 ;  /* 0x000000fffff67224 */ /* 0x000fe400078e0079 */
[----:B-1----:R-:W-:Y:S01]  /*1ab80*/  IMAD.MOV.U32 R0, RZ, RZ, R97 ;  /* 0x000000ffff007224 */ /* 0x002fe200078e0061 */
[----:B------:R-:W3:Y:S04]  /*1ab90*/  LDL.LU.64 R144, [R1+0x358] ;  /* 0x0003580001907983 */ /* 0x000ee80000300a00 */
[----:B------:R-:W3:Y:S04]  /*1aba0*/  LDL.LU.64 R118, [R1+0x410] ;  /* 0x0004100001767983 */ /* 0x000ee80000300a00 */
[----:B------:R-:W3:Y:S04]  /*1abb0*/  LDL.LU.64 R120, [R1+0x510] ;  /* 0x0005100001787983 */ /* 0x000ee80000300a00 */
[----:B------:R-:W3:Y:S04]  /*1abc0*/  LDL.LU.64 R124, [R1+0x498] ;  /* 0x00049800017c7983 */ /* 0x000ee80000300a00 */
[----:B------:R-:W4:Y:S04]  /*1abd0*/  LDL.LU.64 R92, [R1+0x4b0] ;  /* 0x0004b000015c7983 */ /* 0x000f280000300a00 */
[----:B------:R4:W-:Y:S04]  /*1abe0*/  STL [R1+0x274], R0 ;  /* 0x0002740001007387 */ /* 0x0009e80000100800 */
[----:B------:R-:W-:Y:S04]  /*1abf0*/  STL [R1+0x280], R10 ;  /* 0x0002800a01007387 */ /* 0x000fe80000100800 */
[----:B------:R-:W3:Y:S04]  /*1ac00*/  LDL.LU.64 R94, [R1+0x3b8] ;  /* 0x0003b800015e7983 */ /* 0x000ee80000300a00 */
[----:B------:R-:W-:Y:S01]  /*1ac10*/  STL [R1+0x27c], R11 ;  /* 0x00027c0b01007387 */ /* 0x000fe20000100800 */
[----:B--2---:R-:W-:-:S02]  /*1ac20*/  IMAD.MOV.U32 R96, RZ, RZ, R100 ;  /* 0x000000ffff607224 */ /* 0x004fc400078e0064 */
[----:B------:R-:W-:Y:S02]  /*1ac30*/  IMAD.MOV.U32 R97, RZ, RZ, R101 ;  /* 0x000000ffff617224 */ /* 0x000fe400078e0065 */
[----:B------:R-:W2:Y:S01]  /*1ac40*/  LDL.LU.64 R100, [R1+0x2f0] ;  /* 0x0002f00001647983 */ /* 0x000ea20000300a00 */
[----:B----4-:R-:W-:-:S03]  /*1ac50*/  IMAD.MOV.U32 R0, RZ, RZ, R93 ;  /* 0x000000ffff007224 */ /* 0x010fc600078e005d */
[----:B------:R-:W-:Y:S04]  /*1ac60*/  STL [R1+0x288], R92 ;  /* 0x0002885c01007387 */ /* 0x000fe80000100800 */
[----:B---3--:R-:W-:Y:S04]  /*1ac70*/  STL [R1+0x290], R94 ;  /* 0x0002905e01007387 */ /* 0x008fe80000100800 */
[----:B------:R1:W-:Y:S02]  /*1ac80*/  STL [R1+0x284], R0 ;  /* 0x0002840001007387 */ /* 0x0003e40000100800 */
[----:B-1----:R-:W-:-:S05]  /*1ac90*/  IMAD.MOV.U32 R0, RZ, RZ, R95 ;  /* 0x000000ffff007224 */ /* 0x002fca00078e005f */
[----:B------:R2:W-:Y:S01]  /*1aca0*/  STL [R1+0x28c], R0 ;  /* 0x00028c0001007387 */ /* 0x0005e20000100800 */
[----:B------:R-:W-:Y:S02]  /*1acb0*/  IMAD.MOV.U32 R94, RZ, RZ, R96 ;  /* 0x000000ffff5e7224 */ /* 0x000fe400078e0060 */
[----:B------:R-:W-:Y:S01]  /*1acc0*/  IMAD.MOV.U32 R95, RZ, RZ, R97 ;  /* 0x000000ffff5f7224 */ /* 0x000fe200078e0061 */
[----:B--2---:R-:W-:Y:S01]  /*1acd0*/  MOV R0, R101 ;  /* 0x0000006500007202 */ /* 0x004fe20000000f00 */
[----:B------:R1:W-:Y:S04]  /*1ace0*/  STL [R1+0x298], R100 ;  /* 0x0002986401007387 */ /* 0x0003e80000100800 */
[----:B-1----:R-:W2:Y:S04]  /*1acf0*/  LDL.LU.64 R100, [R1+0x368] ;  /* 0x0003680001647983 */ /* 0x002ea80000300a00 */
[----:B------:R1:W-:Y:S04]  /*1ad00*/  STL [R1+0x294], R0 ;  /* 0x0002940001007387 */ /* 0x0003e80000100800 */
[----:B------:R-:W3:Y:S04]  /*1ad10*/  LDL.LU.64 R92, [R1+0x4d0] ;  /* 0x0004d000015c7983 */ /* 0x000ee80000300a00 */
[----:B------:R-:W-:Y:S04]  /*1ad20*/  STL [R1+0x2a0], R90 ;  /* 0x0002a05a01007387 */ /* 0x000fe80000100800 */
[----:B------:R-:W4:Y:S01]  /*1ad30*/  LDL.LU.64 R96, [R1+0x400] ;  /* 0x0004000001607983 */ /* 0x000f220000300a00 */
[----:B-1----:R-:W-:-:S05]  /*1ad40*/  IMAD.MOV.U32 R0, RZ, RZ, R91 ;  /* 0x000000ffff007224 */ /* 0x002fca00078e005b */
[----:B------:R3:W-:Y:S02]  /*1ad50*/  STL [R1+0x29c], R0 ;  /* 0x00029c0001007387 */ /* 0x0007e40000100800 */
[----:B---3--:R-:W-:Y:S02]  /*1ad60*/  IMAD.MOV.U32 R0, RZ, RZ, R93 ;  /* 0x000000ffff007224 */ /* 0x008fe400078e005d */
[----:B------:R1:W-:Y:S04]  /*1ad70*/  STL [R1+0x2a8], R92 ;  /* 0x0002a85c01007387 */ /* 0x0003e80000100800 */
[----:B------:R4:W-:Y:S01]  /*1ad80*/  STL [R1+0x2a4], R0 ;  /* 0x0002a40001007387 */ /* 0x0009e20000100800 */
[----:B-1----:R-:W-:Y:S01]  /*1ad90*/  IMAD.MOV.U32 R92, RZ, RZ, R94 ;  /* 0x000000ffff5c7224 */ /* 0x002fe200078e005e */
[----:B------:R-:W-:Y:S01]  /*1ada0*/  MOV R93, R95 ;  /* 0x0000005f005d7202 */ /* 0x000fe20000000f00 */
[----:B----4-:R-:W-:Y:S01]  /*1adb0*/  IMAD.MOV.U32 R0, RZ, RZ, R97 ;  /* 0x000000ffff007224 */ /* 0x010fe200078e0061 */
[----:B------:R-:W3:Y:S04]  /*1adc0*/  LDL.LU.64 R94, [R1+0x4f0] ;  /* 0x0004f000015e7983 */ /* 0x000ee80000300a00 */
[----:B------:R-:W-:Y:S04]  /*1add0*/  STL [R1+0x2b0], R96 ;  /* 0x0002b06001007387 */ /* 0x000fe80000100800 */
[----:B------:R-:W-:Y:S04]  /*1ade0*/  STL [R1+0x2b8], R98 ;  /* 0x0002b86201007387 */ /* 0x000fe80000100800 */
[----:B------:R1:W-:Y:S02]  /*1adf0*/  STL [R1+0x2ac], R0 ;  /* 0x0002ac0001007387 */ /* 0x0003e40000100800 */
[----:B-1----:R-:W-:-:S05]  /*1ae00*/  IMAD.MOV.U32 R0, RZ, RZ, R99 ;  /* 0x000000ffff007224 */ /* 0x002fca00078e0063 */
[----:B------:R1:W-:Y:S04]  /*1ae10*/  STL [R1+0x2b4], R0 ;  /* 0x0002b40001007387 */ /* 0x0003e80000100800 */
[----:B------:R-:W-:Y:S04]  /*1ae20*/  STL [R1+0x2c0], R92 ;  /* 0x0002c05c01007387 */ /* 0x000fe80000100800 */
[----:B------:R-:W4:Y:S04]  /*1ae30*/  LDL.LU.64 R98, [R1+0x460] ;  /* 0x0004600001627983 */ /* 0x000f280000300a00 */
[----:B------:R-:W2:Y:S01]  /*1ae40*/  LDL.LU.64 R96, [R1+0x518] ;  /* 0x0005180001607983 */ /* 0x000ea20000300a00 */
[----:B-1----:R-:W-:-:S05]  /*1ae50*/  IMAD.MOV.U32 R0, RZ, RZ, R93 ;  /* 0x000000ffff007224 */ /* 0x002fca00078e005d */
[----:B------:R3:W-:Y:S02]  /*1ae60*/  STL [R1+0x2bc], R0 ;  /* 0x0002bc0001007387 */ /* 0x0007e40000100800 */
[----:B---3--:R-:W-:Y:S02]  /*1ae70*/  IMAD.MOV.U32 R0, RZ, RZ, R95 ;  /* 0x000000ffff007224 */ /* 0x008fe400078e005f */
[----:B------:R1:W-:Y:S04]  /*1ae80*/  STL [R1+0x2c8], R94 ;  /* 0x0002c85e01007387 */ /* 0x0003e80000100800 */
[----:B------:R4:W-:Y:S04]  /*1ae90*/  STL [R1+0x2c4], R0 ;  /* 0x0002c40001007387 */ /* 0x0009e80000100800 */
[----:B-1----:R-:W3:Y:S01]  /*1aea0*/  LDL.LU.64 R94, [R1+0x480] ;  /* 0x00048000015e7983 */ /* 0x002ee20000300a00 */
[----:B----4-:R-:W-:-:S03]  /*1aeb0*/  IMAD.MOV.U32 R0, RZ, RZ, R99 ;  /* 0x000000ffff007224 */ /* 0x010fc600078e0063 */
[----:B------:R-:W-:Y:S04]  /*1aec0*/  STL [R1+0x2d0], R98 ;  /* 0x0002d06201007387 */ /* 0x000fe80000100800 */
[----:B--2---:R-:W-:Y:S04]  /*1aed0*/  STL [R1+0x2d8], R100 ;  /* 0x0002d86401007387 */ /* 0x004fe80000100800 */
[----:B------:R1:W-:Y:S02]  /*1aee0*/  STL [R1+0x2cc], R0 ;  /* 0x0002cc0001007387 */ /* 0x0003e40000100800 */
[----:B-1----:R-:W-:-:S05]  /*1aef0*/  MOV R0, R101 ;  /* 0x0000006500007202 */ /* 0x002fca0000000f00 */
[----:B------:R1:W-:Y:S01]  /*1af00*/  STL [R1+0x2d4], R0 ;  /* 0x0002d40001007387 */ /* 0x0003e20000100800 */
[----:B------:R-:W-:-:S03]  /*1af10*/  IMAD.MOV.U32 R98, RZ, RZ, R102 ;  /* 0x000000ffff627224 */ /* 0x000fc600078e0066 */
[----:B------:R2:W-:Y:S01]  /*1af20*/  STL [R1+0x2e0], R106 ;  /* 0x0002e06a01007387 */ /* 0x0005e20000100800 */
[----:B-1----:R-:W-:Y:S02]  /*1af30*/  IMAD.MOV.U32 R0, RZ, RZ, R107 ;  /* 0x000000ffff007224 */ /* 0x002fe400078e006b */
[----:B------:R-:W-:-:S03]  /*1af40*/  IMAD.MOV.U32 R99, RZ, RZ, R103 ;  /* 0x000000ffff637224 */ /* 0x000fc600078e0067 */
[----:B------:R1:W-:Y:S01]  /*1af50*/  STL [R1+0x2dc], R0 ;  /* 0x0002dc0001007387 */ /* 0x0003e20000100800 */
[----:B------:R-:W-:-:S03]  /*1af60*/  IMAD.MOV.U32 R102, RZ, RZ, R114 ;  /* 0x000000ffff667224 */ /* 0x000fc600078e0072 */
[----:B------:R-:W-:Y:S01]  /*1af70*/  STL [R1+0x2e8], R96 ;  /* 0x0002e86001007387 */ /* 0x000fe20000100800 */
[----:B------:R-:W-:Y:S01]  /*1af80*/  IMAD.MOV.U32 R103, RZ, RZ, R115 ;  /* 0x000000ffff677224 */ /* 0x000fe200078e0073 */
[----:B------:R-:W-:Y:S02]  /*1af90*/  MOV R114, R116 ;  /* 0x0000007400727202 */ /* 0x000fe40000000f00 */
[----:B------:R-:W4:Y:S01]  /*1afa0*/  LDL.LU.64 R100, [R1+0x300] ;  /* 0x0003000001647983 */ /* 0x000f220000300a00 */
[----:B------:R-:W-:Y:S02]  /*1afb0*/  IMAD.MOV.U32 R115, RZ, RZ, R117 ;  /* 0x000000ffff737224 */ /* 0x000fe400078e0075 */
[----:B------:R-:W-:Y:S02]  /*1afc0*/  IMAD.MOV.U32 R116, RZ, RZ, R120 ;  /* 0x000000ffff747224 */ /* 0x000fe400078e0078 */
[----:B------:R-:W-:Y:S02]  /*1afd0*/  IMAD.MOV.U32 R117, RZ, RZ, R121 ;  /* 0x000000ffff757224 */ /* 0x000fe400078e0079 */
[----:B------:R-:W-:-:S02]  /*1afe0*/  IMAD.MOV.U32 R120, RZ, RZ, R124 ;  /* 0x000000ffff787224 */ /* 0x000fc400078e007c */
[----:B------:R-:W-:Y:S02]  /*1aff0*/  IMAD.MOV.U32 R121, RZ, RZ, R125 ;  /* 0x000000ffff797224 */ /* 0x000fe400078e007d */
[----:B------:R-:W4:Y:S04]  /*1b000*/  LDL.LU.64 R124, [R1+0x3c8] ;  /* 0x0003c800017c7983 */ /* 0x000f280000300a00 */
[----:B--2---:R-:W2:Y:S01]  /*1b010*/  LDL.LU.64 R106, [R1+0x540] ;  /* 0x00054000016a7983 */ /* 0x004ea20000300a00 */
[----:B-1----:R-:W-:-:S05]  /*1b020*/  MOV R0, R97 ;  /* 0x0000006100007202 */ /* 0x002fca0000000f00 */
[----:B------:R1:W-:Y:S04]  /*1b030*/  STL [R1+0x2e4], R0 ;  /* 0x0002e40001007387 */ /* 0x0003e80000100800 */
[----:B---3--:R-:W-:Y:S01]  /*1b040*/  STL [R1+0x2f0], R94 ;  /* 0x0002f05e01007387 */ /* 0x008fe20000100800 */
[----:B-1----:R-:W-:-:S03]  /*1b050*/  IMAD.MOV.U32 R0, RZ, RZ, R95 ;  /* 0x000000ffff007224 */ /* 0x002fc600078e005f */
[----:B------:R-:W3:Y:S04]  /*1b060*/  LDL.LU.64 R96, [R1+0x4a0] ;  /* 0x0004a00001607983 */ /* 0x000ee80000300a00 */
[----:B------:R-:W-:Y:S04]  /*1b070*/  STL [R1+0x2f8], R104 ;  /* 0x0002f86801007387 */ /* 0x000fe80000100800 */
[----:B------:R1:W-:Y:S02]  /*1b080*/  STL [R1+0x2ec], R0 ;  /* 0x0002ec0001007387 */ /* 0x0003e40000100800 */
[----:B-1----:R-:W-:-:S02]  /*1b090*/  IMAD.MOV.U32 R0, RZ, RZ, R105 ;  /* 0x000000ffff007224 */ /* 0x002fc400078e0069 */
[----:B------:R-:W-:-:S03]  /*1b0a0*/  IMAD.MOV.U32 R104, RZ, RZ, R144 ;  /* 0x000000ffff687224 */ /* 0x000fc600078e0090 */
[----:B------:R4:W-:Y:S01]  /*1b0b0*/  STL [R1+0x2f4], R0 ;  /* 0x0002f40001007387 */ /* 0x0009e20000100800 */
[----:B------:R-:W-:-:S03]  /*1b0c0*/  IMAD.MOV.U32 R105, RZ, RZ, R145 ;  /* 0x000000ffff697224 */ /* 0x000fc600078e0091 */
[----:B------:R-:W3:Y:S01]  /*1b0d0*/  LDL.LU.64 R144, [R1+0x588] ;  /* 0x0005880001907983 */ /* 0x000ee20000300a00 */
[----:B----4-:R-:W-:-:S03]  /*1b0e0*/  IMAD.MOV.U32 R0, RZ, RZ, R101 ;  /* 0x000000ffff007224 */ /* 0x010fc600078e0065 */
[----:B------:R-:W-:Y:S04]  /*1b0f0*/  STL [R1+0x300], R100 ;  /* 0x0003006401007387 */ /* 0x000fe80000100800 */
[----:B------:R1:W-:Y:S04]  /*1b100*/  STL [R1+0x2fc], R0 ;  /* 0x0002fc0001007387 */ /* 0x0003e80000100800 */
[----:B--2---:R2:W-:Y:S01]  /*1b110*/  STL [R1+0x308], R106 ;  /* 0x0003086a01007387 */ /* 0x0045e20000100800 */
[----:B-1----:R-:W-:-:S03]  /*1b120*/  MOV R0, R107 ;  /* 0x0000006b00007202 */ /* 0x002fc60000000f00 */
[----:B------:R-:W4:Y:S04]  /*1b130*/  LDL.LU.64 R100, [R1+0x560] ;  /* 0x0005600001647983 */ /* 0x000f280000300a00 */
[----:B------:R3:W-:Y:S01]  /*1b140*/  STL [R1+0x304], R0 ;  /* 0x0003040001007387 */ /* 0x0007e20000100800 */
[----:B--2---:R-:W-:Y:S02]  /*1b150*/  IMAD.MOV.U32 R106, RZ, RZ, R108 ;  /* 0x000000ffff6a7224 */ /* 0x004fe400078e006c */
[----:B------:R-:W-:Y:S02]  /*1b160*/  IMAD.MOV.U32 R107, RZ, RZ, R109 ;  /* 0x000000ffff6b7224 */ /* 0x000fe400078e006d */
[----:B------:R-:W-:Y:S02]  /*1b170*/  IMAD.MOV.U32 R108, RZ, RZ, R112 ;  /* 0x000000ffff6c7224 */ /* 0x000fe400078e0070 */
[----:B------:R-:W-:-:S02]  /*1b180*/  IMAD.MOV.U32 R109, RZ, RZ, R113 ;  /* 0x000000ffff6d7224 */ /* 0x000fc400078e0071 */
[----:B------:R-:W2:Y:S01]  /*1b190*/  LDL.LU.64 R112, [R1+0x4c0] ;  /* 0x0004c00001707983 */ /* 0x000ea20000300a00 */
[----:B---3--:R-:W-:-:S03]  /*1b1a0*/  IMAD.MOV.U32 R0, RZ, RZ, R97 ;  /* 0x000000ffff007224 */ /* 0x008fc600078e0061 */
[----:B------:R-:W-:Y:S04]  /*1b1b0*/  STL [R1+0x310], R96 ;  /* 0x0003106001007387 */ /* 0x000fe80000100800 */
[----:B------:R1:W-:Y:S04]  /*1b1c0*/  STL [R1+0x318], R122 ;  /* 0x0003187a01007387 */ /* 0x0003e80000100800 */
[----:B------:R3:W-:Y:S01]  /*1b1d0*/  STL [R1+0x30c], R0 ;  /* 0x00030c0001007387 */ /* 0x0007e20000100800 */
[----:B-1----:R-:W-:Y:S01]  /*1b1e0*/  IMAD.MOV.U32 R122, RZ, RZ, R124 ;  /* 0x000000ffff7a7224 */ /* 0x002fe200078e007c */
[----:B---3--:R-:W-:Y:S01]  /*1b1f0*/  MOV R0, R123 ;  /* 0x0000007b00007202 */ /* 0x008fe20000000f00 */
[----:B------:R-:W-:-:S02]  /*1b200*/  IMAD.MOV.U32 R123, RZ, RZ, R125 ;  /* 0x000000ffff7b7224 */ /* 0x000fc400078e007d */
[----:B------:R-:W-:Y:S02]  /*1b210*/  IMAD.MOV.U32 R124, RZ, RZ, R126 ;  /* 0x000000ffff7c7224 */ /* 0x000fe400078e007e */
[----:B------:R-:W-:Y:S01]  /*1b220*/  IMAD.MOV.U32 R125, RZ, RZ, R127 ;  /* 0x000000ffff7d7224 */ /* 0x000fe200078e007f */
[----:B------:R-:W-:Y:S01]  /*1b230*/  MOV R127, R129 ;  /* 0x00000081007f7202 */ /* 0x000fe20000000f00 */
[----:B------:R-:W-:Y:S02]  /*1b240*/  IMAD.MOV.U32 R126, RZ, RZ, R128 ;  /* 0x000000ffff7e7224 */ /* 0x000fe400078e0080 */
[----:B------:R-:W-:Y:S02]  /*1b250*/  IMAD.MOV.U32 R128, RZ, RZ, R130 ;  /* 0x000000ffff807224 */ /* 0x000fe400078e0082 */
[----:B------:R-:W-:Y:S01]  /*1b260*/  IMAD.MOV.U32 R129, RZ, RZ, R131 ;  /* 0x000000ffff817224 */ /* 0x000fe200078e0083 */
[----:B------:R1:W-:Y:S01]  /*1b270*/  STL [R1+0x314], R0 ;  /* 0x0003140001007387 */ /* 0x0003e20000100800 */
[----:B------:R-:W-:-:S02]  /*1b280*/  IMAD.MOV.U32 R130, RZ, RZ, R132 ;  /* 0x000000ffff827224 */ /* 0x000fc400078e0084 */
[----:B------:R-:W-:Y:S01]  /*1b290*/  IMAD.MOV.U32 R131, RZ, RZ, R133 ;  /* 0x000000ffff837224 */ /* 0x000fe200078e0085 */
[----:B------:R-:W-:Y:S01]  /*1b2a0*/  MOV R133, R135 ;  /* 0x0000008700857202 */ /* 0x000fe20000000f00 */
[----:B------:R-:W-:Y:S02]  /*1b2b0*/  IMAD.MOV.U32 R132, RZ, RZ, R134 ;  /* 0x000000ffff847224 */ /* 0x000fe400078e0086 */
[----:B------:R-:W-:Y:S02]  /*1b2c0*/  IMAD.MOV.U32 R134, RZ, RZ, R136 ;  /* 0x000000ffff867224 */ /* 0x000fe400078e0088 */
[----:B------:R-:W-:Y:S02]  /*1b2d0*/  IMAD.MOV.U32 R135, RZ, RZ, R137 ;  /* 0x000000ffff877224 */ /* 0x000fe400078e0089 */
[----:B-1----:R-:W-:Y:S02]  /*1b2e0*/  IMAD.MOV.U32 R0, RZ, RZ, R99 ;  /* 0x000000ffff007224 */ /* 0x002fe400078e0063 */
[----:B------:R-:W-:-:S02]  /*1b2f0*/  IMAD.MOV.U32 R136, RZ, RZ, R138 ;  /* 0x000000ffff887224 */ /* 0x000fc400078e008a */
[----:B------:R-:W-:Y:S01]  /*1b300*/  IMAD.MOV.U32 R137, RZ, RZ, R139 ;  /* 0x000000ffff897224 */ /* 0x000fe200078e008b */
[----:B------:R-:W-:Y:S01]  /*1b310*/  MOV R139, R141 ;  /* 0x0000008d008b7202 */ /* 0x000fe20000000f00 */
[----:B------:R-:W-:Y:S01]  /*1b320*/  IMAD.MOV.U32 R138, RZ, RZ, R140 ;  /* 0x000000ffff8a7224 */ /* 0x000fe200078e008c */
[----:B------:R-:W-:Y:S01]  /*1b330*/  STL [R1+0x320], R98 ;  /* 0x0003206201007387 */ /* 0x000fe20000100800 */
[----:B------:R-:W-:Y:S02]  /*1b340*/  IMAD.MOV.U32 R140, RZ, RZ, R142 ;  /* 0x000000ffff8c7224 */ /* 0x000fe400078e008e */
[----:B------:R-:W-:Y:S02]  /*1b350*/  IMAD.MOV.U32 R141, RZ, RZ, R143 ;  /* 0x000000ffff8d7224 */ /* 0x000fe400078e008f */
[----:B------:R-:W3:Y:S04]  /*1b360*/  LDL.LU.64 R142, [R1+0x5c8] ;  /* 0x0005c800018e7983 */ /* 0x000ee80000300a00 */
[----:B------:R4:W-:Y:S02]  /*1b370*/  STL [R1+0x31c], R0 ;  /* 0x00031c0001007387 */ /* 0x0009e40000100800 */
[----:B----4-:R-:W-:-:S02]  /*1b380*/  IMAD.MOV.U32 R0, RZ, RZ, R101 ;  /* 0x000000ffff007224 */ /* 0x010fc400078e0065 */
[----:B------:R-:W-:Y:S04]  /*1b390*/  STL [R1+0x328], R100 ;  /* 0x0003286401007387 */ /* 0x000fe80000100800 */
[----:B------:R1:W-:Y:S04]  /*1b3a0*/  STL [R1+0x324], R0 ;  /* 0x0003240001007387 */ /* 0x0003e80000100800 */
[----:B--2---:R2:W-:Y:S01]  /*1b3b0*/  STL [R1+0x330], R112 ;  /* 0x0003307001007387 */ /* 0x0045e20000100800 */
[----:B-1----:R-:W-:Y:S01]  /*1b3c0*/  IMAD.MOV.U32 R0, RZ, RZ, R113 ;  /* 0x000000ffff007224 */ /* 0x002fe200078e0071 */
[----:B--2---:R-:W-:Y:S01]  /*1b3d0*/  MOV R112, R114 ;  /* 0x0000007200707202 */ /* 0x004fe20000000f00 */
[----:B------:R-:W-:-:S02]  /*1b3e0*/  IMAD.MOV.U32 R113, RZ, RZ, R115 ;  /* 0x000000ffff717224 */ /* 0x000fc400078e0073 */
[----:B------:R-:W2:Y:S04]  /*1b3f0*/  LDL.LU.64 R114, [R1+0x5a8] ;  /* 0x0005a80001727983 */ /* 0x000ea80000300a00 */
[----:B------:R1:W-:Y:S04]  /*1b400*/  STL [R1+0x32c], R0 ;  /* 0x00032c0001007387 */ /* 0x0003e80000100800 */
[----:B------:R-:W-:Y:S01]  /*1b410*/  STL [R1+0x338], R102 ;  /* 0x0003386601007387 */ /* 0x000fe20000100800 */
[----:B-1----:R-:W-:-:S05]  /*1b420*/  IMAD.MOV.U32 R0, RZ, RZ, R103 ;  /* 0x000000ffff007224 */ /* 0x002fca00078e0067 */
[----:B------:R1:W-:Y:S04]  /*1b430*/  STL [R1+0x334], R0 ;  /* 0x0003340001007387 */ /* 0x0003e80000100800 */
[----:B------:R-:W-:Y:S01]  /*1b440*/  STL [R1+0x340], R104 ;  /* 0x0003406801007387 */ /* 0x000fe20000100800 */
[----:B-1----:R-:W-:-:S03]  /*1b450*/  IMAD.MOV.U32 R0, RZ, RZ, R105 ;  /* 0x000000ffff007224 */ /* 0x002fc600078e0069 */
[----:B------:R-:W-:Y:S04]  /*1b460*/  STL [R1+0x348], R144 ;  /* 0x0003489001007387 */ /* 0x000fe80000100800 */
[----:B------:R1:W-:Y:S02]  /*1b470*/  STL [R1+0x33c], R0 ;  /* 0x00033c0001007387 */ /* 0x0003e40000100800 */
[----:B-1----:R-:W-:Y:S01]  /*1b480*/  IMAD.MOV.U32 R0, RZ, RZ, R145 ;  /* 0x000000ffff007224 */ /* 0x002fe200078e0091 */
[----:B------:R-:W-:Y:S01]  /*1b490*/  MOV R145, R147 ;  /* 0x0000009300917202 */ /* 0x000fe20000000f00 */
[----:B------:R-:W-:Y:S02]  /*1b4a0*/  IMAD.MOV.U32 R144, RZ, RZ, R146 ;  /* 0x000000ffff907224 */ /* 0x000fe400078e0092 */
[----:B------:R-:W-:Y:S01]  /*1b4b0*/  IMAD.MOV.U32 R146, RZ, RZ, R148 ;  /* 0x000000ffff927224 */ /* 0x000fe200078e0094 */
[----:B------:R1:W-:Y:S01]  /*1b4c0*/  STL [R1+0x344], R0 ;  /* 0x0003440001007387 */ /* 0x0003e20000100800 */
[----:B------:R-:W-:-:S03]  /*1b4d0*/  IMAD.MOV.U32 R147, RZ, RZ, R149 ;  /* 0x000000ffff937224 */ /* 0x000fc600078e0095 */
[----:B------:R-:W4:Y:S01]  /*1b4e0*/  LDL.LU.64 R148, [R1+0x530] ;  /* 0x0005300001947983 */ /* 0x000f220000300a00 */
[----:B-1----:R-:W-:-:S03]  /*1b4f0*/  IMAD.MOV.U32 R0, RZ, RZ, R107 ;  /* 0x000000ffff007224 */ /* 0x002fc600078e006b */
[----:B------:R-:W-:Y:S04]  /*1b500*/  STL [R1+0x350], R106 ;  /* 0x0003506a01007387 */ /* 0x000fe80000100800 */
[----:B------:R-:W-:Y:S04]  /*1b510*/  STL [R1+0x358], R108 ;  /* 0x0003586c01007387 */ /* 0x000fe80000100800 */
[----:B------:R1:W-:Y:S04]  /*1b520*/  STL [R1+0x34c], R0 ;  /* 0x00034c0001007387 */ /* 0x0003e80000100800 */
[----:B------:R-:W-:Y:S01]  /*1b530*/  STL [R1+0x360], R110 ;  /* 0x0003606e01007387 */ /* 0x000fe20000100800 */
[----:B-1----:R-:W-:-:S05]  /*1b540*/  IMAD.MOV.U32 R0, RZ, RZ, R109 ;  /* 0x000000ffff007224 */ /* 0x002fca00078e006d */
[----:B------:R1:W-:Y:S02]  /*1b550*/  STL [R1+0x354], R0 ;  /* 0x0003540001007387 */ /* 0x0003e40000100800 */
[----:B-1----:R-:W-:-:S05]  /*1b560*/  IMAD.MOV.U32 R0, RZ, RZ, R111 ;  /* 0x000000ffff007224 */ /* 0x002fca00078e006f */
[----:B------:R2:W-:Y:S01]  /*1b570*/  STL [R1+0x35c], R0 ;  /* 0x00035c0001007387 */ /* 0x0005e20000100800 */
[----:B------:R-:W-:Y:S01]  /*1b580*/  MOV R94, R112 ;  /* 0x00000070005e7202 */ /* 0x000fe20000000f00 */
[----:B------:R-:W-:Y:S01]  /*1b590*/  IMAD.MOV.U32 R95, RZ, RZ, R113 ;  /* 0x000000ffff5f7224 */ /* 0x000fe200078e0071 */
[----:B------:R-:W-:Y:S01]  /*1b5a0*/  MOV R112, R128 ;  /* 0x0000008000707202 */ /* 0x000fe20000000f00 */
[----:B------:R-:W-:Y:S02]  /*1b5b0*/  IMAD.MOV.U32 R113, RZ, RZ, R129 ;  /* 0x000000ffff717224 */ /* 0x000fe400078e0081 */
[----:B------:R-:W-:Y:S02]  /*1b5c0*/  IMAD.MOV.U32 R108, RZ, RZ, R118 ;  /* 0x000000ffff6c7224 */ /* 0x000fe400078e0076 */
[----:B------:R-:W-:Y:S02]  /*1b5d0*/  IMAD.MOV.U32 R109, RZ, RZ, R119 ;  /* 0x000000ffff6d7224 */ /* 0x000fe400078e0077 */
[----:B------:R-:W-:-:S02]  /*1b5e0*/  IMAD.MOV.U32 R118, RZ, RZ, R132 ;  /* 0x000000ffff767224 */ /* 0x000fc400078e0084 */
[----:B------:R-:W-:Y:S02]  /*1b5f0*/  IMAD.MOV.U32 R119, RZ, RZ, R133 ;  /* 0x000000ffff777224 */ /* 0x000fe400078e0085 */
[----:B------:R-:W-:Y:S01]  /*1b600*/  IMAD.MOV.U32 R98, RZ, RZ, R126 ;  /* 0x000000ffff627224 */ /* 0x000fe200078e007e */
[----:B------:R-:W-:Y:S01]  /*1b610*/  MOV R126, R140 ;  /* 0x0000008c007e7202 */ /* 0x000fe20000000f00 */
[----:B------:R-:W-:Y:S02]  /*1b620*/  IMAD.MOV.U32 R99, RZ, RZ, R127 ;  /* 0x000000ffff637224 */ /* 0x000fe400078e007f */
[----:B------:R-:W-:Y:S02]  /*1b630*/  IMAD.MOV.U32 R127, RZ, RZ, R141 ;  /* 0x000000ffff7f7224 */ /* 0x000fe400078e008d */
[----:B------:R-:W-:Y:S02]  /*1b640*/  IMAD.MOV.U32 R106, RZ, RZ, R130 ;  /* 0x000000ffff6a7224 */ /* 0x000fe400078e0082 */
[----:B------:R-:W-:Y:S01]  /*1b650*/  IMAD.MOV.U32 R107, RZ, RZ, R131 ;  /* 0x000000ffff6b7224 */ /* 0x000fe200078e0083 */
[----:B------:R-:W-:Y:S01]  /*1b660*/  MOV R131, R147 ;  /* 0x0000009300837202 */ /* 0x000fe20000000f00 */
[----:B------:R-:W-:-:S02]  /*1b670*/  IMAD.MOV.U32 R96, RZ, RZ, R144 ;  /* 0x000000ffff607224 */ /* 0x000fc400078e0090 */
[----:B------:R-:W-:Y:S02]  /*1b680*/  IMAD.MOV.U32 R97, RZ, RZ, R145 ;  /* 0x000000ffff617224 */ /* 0x000fe400078e0091 */
[----:B------:R-:W-:Y:S02]  /*1b690*/  IMAD.MOV.U32 R130, RZ, RZ, R146 ;  /* 0x000000ffff827224 */ /* 0x000fe400078e0092 */
[----:B--2---:R-:W-:Y:S01]  /*1b6a0*/  IMAD.MOV.U32 R0, RZ, RZ, R115 ;  /* 0x000000ffff007224 */ /* 0x004fe200078e0073 */
        /* <DEDUP_REMOVED lines=9> */
[----:B---3--:R-:W-:Y:S01]  /*1b740*/  STL [R1+0x388], R142 ;  /* 0x0003888e01007387 */ /* 0x008fe20000100800 */
[----:B-1----:R-:W-:-:S05]  /*1b750*/  IMAD.MOV.U32 R0, RZ, RZ, R123 ;  /* 0x000000ffff007224 */ /* 0x002fca00078e007b */
[----:B------:R1:W-:Y:S01]  /*1b760*/  STL [R1+0x37c], R0 ;  /* 0x00037c0001007387 */ /* 0x0003e20000100800 */
[----:B------:R-:W-:Y:S02]  /*1b770*/  IMAD.MOV.U32 R114, RZ, RZ, R124 ;  /* 0x000000ffff727224 */ /* 0x000fe400078e007c */
[----:B-1----:R-:W-:-:S05]  /*1b780*/  IMAD.MOV.U32 R0, RZ, RZ, R143 ;  /* 0x000000ffff007224 */ /* 0x002fca00078e008f */
[----:B------:R1:W-:Y:S01]  /*1b790*/  STL [R1+0x384], R0 ;  /* 0x0003840001007387 */ /* 0x0003e20000100800 */
[----:B------:R-:W-:-:S03]  /*1b7a0*/  IMAD.MOV.U32 R115, RZ, RZ, R125 ;  /* 0x000000ffff737224 */ /* 0x000fc600078e007d */
[----:B----4-:R2:W-:Y:S01]  /*1b7b0*/  STL [R1+0x390], R148 ;  /* 0x0003909401007387 */ /* 0x0105e20000100800 */
[----:B------:R-:W-:-:S03]  /*1b7c0*/  MOV R124, R134 ;  /* 0x00000086007c7202 */ /* 0x000fc60000000f00 */
[----:B------:R-:W3:Y:S01]  /*1b7d0*/  LDL.LU.64 R128, [R1+0x568] ;  /* 0x0005680001807983 */ /* 0x000ee20000300a00 */
[----:B------:R-:W-:Y:S02]  /*1b7e0*/  IMAD.MOV.U32 R125, RZ, RZ, R135 ;  /* 0x000000ffff7d7224 */ /* 0x000fe400078e0087 */
[----:B-1----:R-:W-:Y:S01]  /*1b7f0*/  IMAD.MOV.U32 R0, RZ, RZ, R149 ;  /* 0x000000ffff007224 */ /* 0x002fe200078e0095 */
[----:B------:R-:W4:Y:S01]  /*1b800*/  LDL.LU.64 R110, [R1+0x5b8] ;  /* 0x0005b800016e7983 */ /* 0x000f220000300a00 */
[----:B------:R-:W-:-:S03]  /*1b810*/  IMAD.MOV.U32 R120, RZ, RZ, R136 ;  /* 0x000000ffff787224 */ /* 0x000fc600078e0088 */
[----:B------:R-:W3:Y:S01]  /*1b820*/  LDL.LU.64 R132, [R1+0x500] ;  /* 0x0005000001847983 */ /* 0x000ee20000300a00 */
[----:B------:R-:W-:-:S03]  /*1b830*/  IMAD.MOV.U32 R121, RZ, RZ, R137 ;  /* 0x000000ffff797224 */ /* 0x000fc600078e0089 */
[----:B------:R-:W4:Y:S04]  /*1b840*/  LDL.LU.64 R100, [R1+0x468] ;  /* 0x0004680001647983 */ /* 0x000f280000300a00 */
[----:B------:R-:W3:Y:S04]  /*1b850*/  LDL.LU.64 R134, [R1+0x520] ;  /* 0x0005200001867983 */ /* 0x000ee80000300a00 */
[----:B------:R-:W3:Y:S01]  /*1b860*/  LDL.LU.64 R104, [R1+0x488] ;  /* 0x0004880001687983 */ /* 0x000ee20000300a00 */
[----:B------:R-:W-:-:S03]  /*1b870*/  IMAD.MOV.U32 R122, RZ, RZ, R138 ;  /* 0x000000ffff7a7224 */ /* 0x000fc600078e008a */
[----:B------:R-:W3:Y:S01]  /*1b880*/  LDL.LU.64 R136, [R1+0x618] ;  /* 0x0006180001887983 */ /* 0x000ee20000300a00 */
[----:B------:R-:W-:-:S03]  /*1b890*/  IMAD.MOV.U32 R123, RZ, RZ, R139 ;  /* 0x000000ffff7b7224 */ /* 0x000fc600078e008b */
[----:B------:R1:W-:Y:S04]  /*1b8a0*/  STL [R1+0x38c], R0 ;  /* 0x00038c0001007387 */ /* 0x0003e80000100800 */
[----:B------:R-:W3:Y:S04]  /*1b8b0*/  LDL.LU.64 R116, [R1+0x598] ;  /* 0x0005980001747983 */ /* 0x000ee80000300a00 */
[----:B--2---:R-:W2:Y:S04]  /*1b8c0*/  LDL.LU.64 R148, [R1+0x5b0] ;  /* 0x0005b00001947983 */ /* 0x004ea80000300a00 */
[----:B------:R-:W2:Y:S04]  /*1b8d0*/  LDL.LU.64 R138, [R1+0x630] ;  /* 0x00063000018a7983 */ /* 0x000ea80000300a00 */
[----:B------:R-:W2:Y:S04]  /*1b8e0*/  LDL.LU.64 R140, [R1+0x788] ;  /* 0x00078800018c7983 */ /* 0x000ea80000300a00 */
[----:B------:R-:W2:Y:S04]  /*1b8f0*/  LDL.LU.64 R142, [R1+0x770] ;  /* 0x00077000018e7983 */ /* 0x000ea80000300a00 */
[----:B------:R-:W2:Y:S04]  /*1b900*/  LDL.LU.64 R144, [R1+0x750] ;  /* 0x0007500001907983 */ /* 0x000ea80000300a00 */
[----:B------:R-:W2:Y:S04]  /*1b910*/  LDL.LU.64 R146, [R1+0x6e8] ;  /* 0x0006e80001927983 */ /* 0x000ea80000300a00 */
[----:B------:R-:W4:Y:S01]  /*1b920*/  LDL.LU.64 R102, [R1+0x5e8] ;  /* 0x0005e80001667983 */ /* 0x000f220000300a00 */
[----:B-1----:R-:W-:-:S03]  /*1b930*/  IMAD.MOV.U32 R0, RZ, RZ, R95 ;  /* 0x000000ffff007224 */ /* 0x002fc600078e005f */
[----:B------:R-:W-:Y:S04]  /*1b940*/  STL [R1+0x398], R94 ;  /* 0x0003985e01007387 */ /* 0x000fe80000100800 */
[----:B------:R1:W-:Y:S04]  /*1b950*/  STL [R1+0x394], R0 ;  /* 0x0003940001007387 */ /* 0x0003e80000100800 */
[----:B------:R1:W-:Y:S02]  /*1b960*/  STL [R1+0x3a0], R108 ;  /* 0x0003a06c01007387 */ /* 0x0003e40000100800 */
[----:B-1----:R-:W-:-:S05]  /*1b970*/  IMAD.MOV.U32 R0, RZ, RZ, R109 ;  /* 0x000000ffff007224 */ /* 0x002fca00078e006d */
[----:B------:R4:W-:Y:S04]  /*1b980*/  STL [R1+0x39c], R0 ;  /* 0x00039c0001007387 */ /* 0x0009e80000100800 */
[----:B------:R-:W3:Y:S01]  /*1b990*/  LDL.LU.64 R108, [R1+0x608] ;  /* 0x00060800016c7983 */ /* 0x000ee20000300a00 */
[----:B----4-:R-:W-:-:S03]  /*1b9a0*/  IMAD.MOV.U32 R0, RZ, RZ, R103 ;  /* 0x000000ffff007224 */ /* 0x010fc600078e0067 */
[----:B------:R1:W-:Y:S04]  /*1b9b0*/  STL [R1+0x3a8], R102 ;  /* 0x0003a86601007387 */ /* 0x0003e80000100800 */
[----:B------:R4:W-:Y:S01]  /*1b9c0*/  STL [R1+0x3a4], R0 ;  /* 0x0003a40001007387 */ /* 0x0009e20000100800 */
[----:B-1----:R-:W-:Y:S01]  /*1b9d0*/  IMAD.MOV.U32 R102, RZ, RZ, R106 ;  /* 0x000000ffff667224 */ /* 0x002fe200078e006a */
[----:B------:R-:W-:Y:S02]  /*1b9e0*/  MOV R103, R107 ;  /* 0x0000006b00677202 */ /* 0x000fe40000000f00 */
[----:B------:R-:W2:Y:S01]  /*1b9f0*/  LDL.LU.64 R106, [R1+0x628] ;  /* 0x00062800016a7983 */ /* 0x000ea20000300a00 */
[----:B----4-:R-:W-:-:S03]  /*1ba00*/  IMAD.MOV.U32 R0, RZ, RZ, R97 ;  /* 0x000000ffff007224 */ /* 0x010fc600078e0061 */
[----:B------:R-:W-:Y:S04]  /*1ba10*/  STL [R1+0x3b0], R96 ;  /* 0x0003b06001007387 */ /* 0x000fe80000100800 */
[----:B------:R-:W-:Y:S04]  /*1ba20*/  STL [R1+0x3b8], R98 ;  /* 0x0003b86201007387 */ /* 0x000fe80000100800 */
[----:B------:R1:W-:Y:S02]  /*1ba30*/  STL [R1+0x3ac], R0 ;  /* 0x0003ac0001007387 */ /* 0x0003e40000100800 */
[----:B-1----:R-:W-:-:S05]  /*1ba40*/  IMAD.MOV.U32 R0, RZ, RZ, R99 ;  /* 0x000000ffff007224 */ /* 0x002fca00078e0063 */
[----:B------:R1:W-:Y:S04]  /*1ba50*/  STL [R1+0x3b4], R0 ;  /* 0x0003b40001007387 */ /* 0x0003e80000100800 */
[----:B------:R-:W-:Y:S01]  /*1ba60*/  STL [R1+0x3c0], R100 ;  /* 0x0003c06401007387 */ /* 0x000fe20000100800 */
[----:B-1----:R-:W-:-:S05]  /*1ba70*/  IMAD.MOV.U32 R0, RZ, RZ, R101 ;  /* 0x000000ffff007224 */ /* 0x002fca00078e0065 */
[----:B------:R1:W-:Y:S04]  /*1ba80*/  STL [R1+0x3bc], R0 ;  /* 0x0003bc0001007387 */ /* 0x0003e80000100800 */
[----:B---3--:R3:W-:Y:S01]  /*1ba90*/  STL [R1+0x3c8], R108 ;  /* 0x0003c86c01007387 */ /* 0x0087e20000100800 */
[----:B-1----:R-:W-:-:S05]  /*1baa0*/  IMAD.MOV.U32 R0, RZ, RZ, R109 ;  /* 0x000000ffff007224 */ /* 0x002fca00078e006d */
[----:B------:R1:W-:Y:S01]  /*1bab0*/  STL [R1+0x3c4], R0 ;  /* 0x0003c40001007387 */ /* 0x0003e20000100800 */
[----:B---3--:R-:W-:Y:S01]  /*1bac0*/  IMAD.MOV.U32 R108, RZ, RZ, R112 ;  /* 0x000000ffff6c7224 */ /* 0x008fe200078e0070 */
[----:B------:R-:W-:Y:S01]  /*1bad0*/  MOV R109, R113 ;  /* 0x00000071006d7202 */ /* 0x000fe20000000f00 */
[----:B------:R-:W-:Y:S02]  /*1bae0*/  IMAD.MOV.U32 R112, RZ, RZ, R122 ;  /* 0x000000ffff707224 */ /* 0x000fe400078e007a */
[----:B------:R-:W-:Y:S01]  /*1baf0*/  IMAD.MOV.U32 R113, RZ, RZ, R123 ;  /* 0x000000ffff717224 */ /* 0x000fe200078e007b */
[----:B------:R3:W-:Y:S01]  /*1bb00*/  STL [R1+0x3d0], R130 ;  /* 0x0003d08201007387 */ /* 0x0007e20000100800 */
[----:B------:R-:W-:Y:S02]  /*1bb10*/  IMAD.MOV.U32 R122, RZ, RZ, R126 ;  /* 0x000000ffff7a7224 */ /* 0x000fe400078e007e */
[----:B-1----:R-:W-:Y:S01]  /*1bb20*/  IMAD.MOV.U32 R0, RZ, RZ, R131 ;  /* 0x000000ffff007224 */ /* 0x002fe200078e0083 */
[----:B------:R-:W-:Y:S01]  /*1bb30*/  MOV R126, R150 ;  /* 0x00000096007e7202 */ /* 0x000fe20000000f00 */
[----:B------:R-:W-:-:S02]  /*1bb40*/  IMAD.MOV.U32 R123, RZ, RZ, R127 ;  /* 0x000000ffff7b7224 */ /* 0x000fc400078e007f */
[----:B------:R-:W-:Y:S02]  /*1bb50*/  IMAD.MOV.U32 R127, RZ, RZ, R151 ;  /* 0x000000ffff7f7224 */ /* 0x000fe400078e0097 */
[----:B------:R-:W4:Y:S04]  /*1bb60*/  LDL.LU.64 R150, [R1+0x590] ;  /* 0x0005900001967983 */ /* 0x000f280000300a00 */
[----:B------:R1:W-:Y:S04]  /*1bb70*/  STL [R1+0x3cc], R0 ;  /* 0x0003cc0001007387 */ /* 0x0003e80000100800 */
[----:B---3--:R-:W3:Y:S01]  /*1bb80*/  LDL.LU.64 R130, [R1+0x648] ;  /* 0x0006480001827983 */ /* 0x008ee20000300a00 */
[----:B-1----:R-:W-:-:S03]  /*1bb90*/  IMAD.MOV.U32 R0, RZ, RZ, R103 ;  /* 0x000000ffff007224 */ /* 0x002fc600078e0067 */
[----:B------:R-:W-:Y:S04]  /*1bba0*/  STL [R1+0x3d8], R102 ;  /* 0x0003d86601007387 */ /* 0x000fe80000100800 */
[----:B------:R1:W-:Y:S04]  /*1bbb0*/  STL [R1+0x3d4], R0 ;  /* 0x0003d40001007387 */ /* 0x0003e80000100800 */
[----:B------:R-:W-:Y:S01]  /*1bbc0*/  STL [R1+0x3e0], R104 ;  /* 0x0003e06801007387 */ /* 0x000fe20000100800 */
[----:B-1----:R-:W-:-:S05]  /*1bbd0*/  IMAD.MOV.U32 R0, RZ, RZ, R105 ;  /* 0x000000ffff007224 */ /* 0x002fca00078e0069 */
[----:B------:R2:W-:Y:S02]  /*1bbe0*/  STL [R1+0x3dc], R0 ;  /* 0x0003dc0001007387 */ /* 0x0005e40000100800 */
[----:B--2---:R-:W-:Y:S02]  /*1bbf0*/  IMAD.MOV.U32 R0, RZ, RZ, R107 ;  /* 0x000000ffff007224 */ /* 0x004fe400078e006b */
[----:B------:R-:W-:Y:S04]  /*1bc00*/  STL [R1+0x3e8], R106 ;  /* 0x0003e86a01007387 */ /* 0x000fe80000100800 */
[----:B------:R-:W-:Y:S04]  /*1bc10*/  STL [R1+0x3f0], R116 ;  /* 0x0003f07401007387 */ /* 0x000fe80000100800 */
[----:B------:R1:W-:Y:S02]  /*1bc20*/  STL [R1+0x3e4], R0 ;  /* 0x0003e40001007387 */ /* 0x0003e40000100800 */
[----:B-1----:R-:W-:-:S02]  /*1bc30*/  IMAD.MOV.U32 R0, RZ, RZ, R117 ;  /* 0x000000ffff007224 */ /* 0x002fc400078e0075 */
[----:B------:R-:W2:Y:S04]  /*1bc40*/  LDL.LU.64 R116, [R1+0x668] ;  /* 0x0006680001747983 */ /* 0x000ea80000300a00 */
[----:B------:R1:W-:Y:S04]  /*1bc50*/  STL [R1+0x3ec], R0 ;  /* 0x0003ec0001007387 */ /* 0x0003e80000100800 */
[----:B------:R-:W-:Y:S01]  /*1bc60*/  STL [R1+0x3f8], R108 ;  /* 0x0003f86c01007387 */ /* 0x000fe20000100800 */
[----:B-1----:R-:W-:-:S05]  /*1bc70*/  MOV R0, R109 ;  /* 0x0000006d00007202 */ /* 0x002fca0000000f00 */
[----:B------:R1:W-:Y:S04]  /*1bc80*/  STL [R1+0x3f4], R0 ;  /* 0x0003f40001007387 */ /* 0x0003e80000100800 */
[----:B------:R1:W-:Y:S02]  /*1bc90*/  STL [R1+0x400], R124 ;  /* 0x0004007c01007387 */ /* 0x0003e40000100800 */
[----:B-1----:R-:W-:Y:S02]  /*1bca0*/  IMAD.MOV.U32 R0, RZ, RZ, R125 ;  /* 0x000000ffff007224 */ /* 0x002fe400078e007d */
[----:B------:R-:W4:Y:S04]  /*1bcb0*/  LDL.LU.64 R124, [R1+0x688] ;  /* 0x00068800017c7983 */ /* 0x000f280000300a00 */
[----:B------:R3:W-:Y:S02]  /*1bcc0*/  STL [R1+0x3fc], R0 ;  /* 0x0003fc0001007387 */ /* 0x0007e40000100800 */
[----:B---3--:R-:W-:-:S02]  /*1bcd0*/  IMAD.MOV.U32 R0, RZ, RZ, R131 ;  /* 0x000000ffff007224 */ /* 0x008fc400078e0083 */
[----:B------:R1:W-:Y:S04]  /*1bce0*/  STL [R1+0x408], R130 ;  /* 0x0004088201007387 */ /* 0x0003e80000100800 */
[----:B------:R3:W-:Y:S04]  /*1bcf0*/  STL [R1+0x404], R0 ;  /* 0x0004040001007387 */ /* 0x0007e80000100800 */
[----:B------:R-:W-:Y:S01]  /*1bd00*/  STL [R1+0x410], R110 ;  /* 0x0004106e01007387 */ /* 0x000fe20000100800 */
[----:B-1----:R-:W-:Y:S02]  /*1bd10*/  IMAD.MOV.U32 R130, RZ, RZ, R132 ;  /* 0x000000ffff827224 */ /* 0x002fe400078e0084 */
[----:B------:R-:W-:Y:S01]  /*1bd20*/  IMAD.MOV.U32 R131, RZ, RZ, R133 ;  /* 0x000000ffff837224 */ /* 0x000fe200078e0085 */
[----:B------:R-:W-:Y:S01]  /*1bd30*/  MOV R133, R135 ;  /* 0x0000008700857202 */ /* 0x000fe20000000f00 */
[----:B------:R-:W-:-:S02]  /*1bd40*/  IMAD.MOV.U32 R132, RZ, RZ, R134 ;  /* 0x000000ffff847224 */ /* 0x000fc400078e0086 */
[----:B------:R-:W4:Y:S01]  /*1bd50*/  LDL.LU.64 R134, [R1+0x6a8] ;  /* 0x0006a80001867983 */ /* 0x000f220000300a00 */
[----:B---3--:R-:W-:-:S05]  /*1bd60*/  IMAD.MOV.U32 R0, RZ, RZ, R111 ;  /* 0x000000ffff007224 */ /* 0x008fca00078e006f */
[----:B------:R1:W-:Y:S04]  /*1bd70*/  STL [R1+0x40c], R0 ;  /* 0x00040c0001007387 */ /* 0x0003e80000100800 */
[----:B------:R-:W-:Y:S04]  /*1bd80*/  STL [R1+0x418], R112 ;  /* 0x0004187001007387 */ /* 0x000fe80000100800 */
[----:B------:R-:W3:Y:S01]  /*1bd90*/  LDL.LU.64 R106, [R1+0x6c8] ;  /* 0x0006c800016a7983 */ /* 0x000ee20000300a00 */
[----:B-1----:R-:W-:-:S03]  /*1bda0*/  IMAD.MOV.U32 R0, RZ, RZ, R113 ;  /* 0x000000ffff007224 */ /* 0x002fc600078e0071 */
[----:B------:R-:W-:Y:S04]  /*1bdb0*/  STL [R1+0x420], R114 ;  /* 0x0004207201007387 */ /* 0x000fe80000100800 */
[----:B------:R1:W-:Y:S02]  /*1bdc0*/  STL [R1+0x414], R0 ;  /* 0x0004140001007387 */ /* 0x0003e40000100800 */
[----:B-1----:R-:W-:Y:S01]  /*1bdd0*/  IMAD.MOV.U32 R0, RZ, RZ, R115 ;  /* 0x000000ffff007224 */ /* 0x002fe200078e0073 */
[----:B------:R-:W-:Y:S01]  /*1bde0*/  MOV R96, R132 ;  /* 0x0000008400607202 */ /* 0x000fe20000000f00 */
[----:B------:R-:W-:Y:S02]  /*1bdf0*/  IMAD.MOV.U32 R97, RZ, RZ, R133 ;  /* 0x000000ffff617224 */ /* 0x000fe400078e0085 */
[----:B------:R-:W-:-:S02]  /*1be00*/  IMAD.MOV.U32 R108, RZ, RZ, R138 ;  /* 0x000000ffff6c7224 */ /* 0x000fc400078e008a */
[----:B------:R-:W-:Y:S02]  /*1be10*/  IMAD.MOV.U32 R109, RZ, RZ, R139 ;  /* 0x000000ffff6d7224 */ /* 0x000fe400078e008b */
[----:B------:R-:W-:Y:S02]  /*1be20*/  IMAD.MOV.U32 R98, RZ, RZ, R148 ;  /* 0x000000ffff627224 */ /* 0x000fe400078e0094 */
[----:B------:R-:W-:Y:S01]  /*1be30*/  IMAD.MOV.U32 R99, RZ, RZ, R149 ;  /* 0x000000ffff637224 */ /* 0x000fe200078e0095 */
[----:B--2---:R-:W-:Y:S04]  /*1be40*/  STL [R1+0x428], R116 ;  /* 0x0004287401007387 */ /* 0x004fe80000100800 */
        /* <DEDUP_REMOVED lines=10> */
[----:B----4-:R-:W-:Y:S01]  /*1bef0*/  STL [R1+0x448], R124 ;  /* 0x0004487c01007387 */ /* 0x010fe20000100800 */
        /* <DEDUP_REMOVED lines=10> */
[----:B------:R1:W-:Y:S02]  /*1bfa0*/  STL [R1+0x454], R0 ;  /* 0x0004540001007387 */ /* 0x0003e40000100800 */
[----:B-1----:R-:W-:-:S05]  /*1bfb0*/  IMAD.MOV.U32 R0, RZ, RZ, R131 ;  /* 0x000000ffff007224 */ /* 0x002fca00078e0083 */
[----:B------:R1:W-:Y:S04]  /*1bfc0*/  STL [R1+0x45c], R0 ;  /* 0x00045c0001007387 */ /* 0x0003e80000100800 */
[----:B------:R-:W-:Y:S01]  /*1bfd0*/  STL [R1+0x468], R134 ;  /* 0x0004688601007387 */ /* 0x000fe20000100800 */
[----:B-1----:R-:W-:-:S03]  /*1bfe0*/  IMAD.MOV.U32 R0, RZ, RZ, R135 ;  /* 0x000000ffff007224 */ /* 0x002fc600078e0087 */
[----:B------:R-:W-:Y:S04]  /*1bff0*/  STL [R1+0x470], R136 ;  /* 0x0004708801007387 */ /* 0x000fe80000100800 */
[----:B------:R1:W-:Y:S04]  /*1c000*/  STL [R1+0x464], R0 ;  /* 0x0004640001007387 */ /* 0x0003e80000100800 */
[----:B------:R-:W-:Y:S01]  /*1c010*/  STL [R1+0x478], R150 ;  /* 0x0004789601007387 */ /* 0x000fe20000100800 */
[----:B-1----:R-:W-:-:S05]  /*1c020*/  IMAD.MOV.U32 R0, RZ, RZ, R137 ;  /* 0x000000ffff007224 */ /* 0x002fca00078e0089 */
[----:B------:R1:W-:Y:S04]  /*1c030*/  STL [R1+0x46c], R0 ;  /* 0x00046c0001007387 */ /* 0x0003e80000100800 */
[----:B------:R-:W2:Y:S04]  /*1c040*/  LDL.LU.64 R100, [R1+0x538] ;  /* 0x0005380001647983 */ /* 0x000ea80000300a00 */
[----:B------:R-:W4:Y:S04]  /*1c050*/  LDL.LU.64 R110, [R1+0x610] ;  /* 0x00061000016e7983 */ /* 0x000f280000300a00 */
[----:B------:R-:W4:Y:S04]  /*1c060*/  LDL.LU.64 R132, [R1+0x6b0] ;  /* 0x0006b00001847983 */ /* 0x000f280000300a00 */
[----:B------:R-:W4:Y:S04]  /*1c070*/  LDL.LU.64 R102, [R1+0x5f0] ;  /* 0x0005f00001667983 */ /* 0x000f280000300a00 */
[----:B------:R-:W4:Y:S01]  /*1c080*/  LDL.LU.64 R136, [R1+0x790] ;  /* 0x0007900001887983 */ /* 0x000f220000300a00 */
[----:B------:R-:W-:-:S03]  /*1c090*/  IMAD.MOV.U32 R126, RZ, RZ, R144 ;  /* 0x000000ffff7e7224 */ /* 0x000fc600078e0090 */
[----:B------:R-:W4:Y:S01]  /*1c0a0*/  LDL.LU.64 R114, [R1+0x670] ;  /* 0x0006700001727983 */ /* 0x000f220000300a00 */
[----:B------:R-:W-:-:S03]  /*1c0b0*/  IMAD.MOV.U32 R127, RZ, RZ, R145 ;  /* 0x000000ffff7f7224 */ /* 0x000fc600078e0091 */
[----:B------:R-:W4:Y:S01]  /*1c0c0*/  LDL.LU.64 R104, [R1+0x6f8] ;  /* 0x0006f80001687983 */ /* 0x000f220000300a00 */
[----:B------:R-:W-:Y:S01]  /*1c0d0*/  MOV R124, R140 ;  /* 0x0000008c007c7202 */ /* 0x000fe20000000f00 */
[----:B------:R-:W-:Y:S02]  /*1c0e0*/  IMAD.MOV.U32 R125, RZ, RZ, R141 ;  /* 0x000000ffff7d7224 */ /* 0x000fe400078e008d */
        /* <DEDUP_REMOVED lines=8> */
[----:B-1----:R-:W-:-:S03]  /*1c170*/  IMAD.MOV.U32 R0, RZ, RZ, R151 ;  /* 0x000000ffff007224 */ /* 0x002fc600078e0097 */
[----:B------:R-:W4:Y:S04]  /*1c180*/  LDL.LU.64 R120, [R1+0x650] ;  /* 0x0006500001787983 */ /* 0x000f280000300a00 */
[----:B------:R-:W4:Y:S04]  /*1c190*/  LDL.LU.64 R122, [R1+0x728] ;  /* 0x00072800017a7983 */ /* 0x000f280000300a00 */
[----:B------:R-:W4:Y:S01]  /*1c1a0*/  LDL.LU.64 R142, [R1+0x718] ;  /* 0x00071800018e7983 */ /* 0x000f220000300a00 */
[----:B------:R-:W-:-:S03]  /*1c1b0*/  MOV R134, R146 ;  /* 0x0000009200867202 */ /* 0x000fc60000000f00 */
[----:B------:R-:W2:Y:S01]  /*1c1c0*/  LDL.LU.64 R112, [R1+0x5d0] ;  /* 0x0005d00001707983 */ /* 0x000ea20000300a00 */
[----:B------:R-:W-:-:S03]  /*1c1d0*/  IMAD.MOV.U32 R135, RZ, RZ, R147 ;  /* 0x000000ffff877224 */ /* 0x000fc600078e0093 */
[----:B------:R-:W4:Y:S04]  /*1c1e0*/  LDL.LU.64 R148, [R1+0x6d0] ;  /* 0x0006d00001947983 */ /* 0x000f280000300a00 */
[----:B------:R-:W-:Y:S04]  /*1c1f0*/  STL [R1+0x480], R96 ;  /* 0x0004806001007387 */ /* 0x000fe80000100800 */
[----:B------:R1:W-:Y:S04]  /*1c200*/  STL [R1+0x474], R0 ;  /* 0x0004740001007387 */ /* 0x0003e80000100800 */
[----:B------:R-:W4:Y:S04]  /*1c210*/  LDL.LU.64 R146, [R1+0x7a0] ;  /* 0x0007a00001927983 */ /* 0x000f280000300a00 */
[----:B------:R-:W4:Y:S04]  /*1c220*/  LDL.LU.64 R150, [R1+0x690] ;  /* 0x0006900001967983 */ /* 0x000f280000300a00 */
[----:B------:R-:W4:Y:S01]  /*1c230*/  LDL.LU.64 R94, [R1+0x638] ;  /* 0x00063800015e7983 */ /* 0x000f220000300a00 */
[----:B-1----:R-:W-:-:S03]  /*1c240*/  IMAD.MOV.U32 R0, RZ, RZ, R97 ;  /* 0x000000ffff007224 */ /* 0x002fc600078e0061 */
[----:B---3--:R-:W-:Y:S01]  /*1c250*/  STL [R1+0x488], R106 ;  /* 0x0004886a01007387 */ /* 0x008fe20000100800 */
[----:B------:R-:W-:-:S03]  /*1c260*/  MOV R96, R98 ;  /* 0x0000006200607202 */ /* 0x000fc60000000f00 */
[----:B------:R1:W-:Y:S01]  /*1c270*/  STL [R1+0x47c], R0 ;  /* 0x00047c0001007387 */ /* 0x0003e20000100800 */
[----:B------:R-:W-:Y:S02]  /*1c280*/  IMAD.MOV.U32 R97, RZ, RZ, R99 ;  /* 0x000000ffff617224 */ /* 0x000fe400078e0063 */
[----:B-1----:R-:W-:Y:S02]  /*1c290*/  IMAD.MOV.U32 R0, RZ, RZ, R107 ;  /* 0x000000ffff007224 */ /* 0x002fe400078e006b */
[----:B--2---:R-:W-:Y:S02]  /*1c2a0*/  IMAD.MOV.U32 R98, RZ, RZ, R112 ;  /* 0x000000ffff627224 */ /* 0x004fe400078e0070 */
[----:B------:R-:W-:Y:S02]  /*1c2b0*/  IMAD.MOV.U32 R99, RZ, RZ, R113 ;  /* 0x000000ffff637224 */ /* 0x000fe400078e0071 */
[----:B------:R-:W2:Y:S04]  /*1c2c0*/  LDL.LU.64 R112, [R1+0x658] ;  /* 0x0006580001707983 */ /* 0x000ea80000300a00 */
[----:B------:R1:W-:Y:S04]  /*1c2d0*/  STL [R1+0x484], R0 ;  /* 0x0004840001007387 */ /* 0x0003e80000100800 */
[----:B----4-:R-:W-:Y:S04]  /*1c2e0*/  STL [R1+0x490], R94 ;  /* 0x0004905e01007387 */ /* 0x010fe80000100800 */
[----:B------:R-:W3:Y:S01]  /*1c2f0*/  LDL.LU.64 R106, [R1+0x6e0] ;  /* 0x0006e000016a7983 */ /* 0x000ee20000300a00 */
[----:B-1----:R-:W-:-:S05]  /*1c300*/  IMAD.MOV.U32 R0, RZ, RZ, R95 ;  /* 0x000000ffff007224 */ /* 0x002fca00078e005f */
[----:B------:R1:W-:Y:S04]  /*1c310*/  STL [R1+0x48c], R0 ;  /* 0x00048c0001007387 */ /* 0x0003e80000100800 */
[----:B------:R-:W-:Y:S01]  /*1c320*/  STL [R1+0x498], R96 ;  /* 0x0004986001007387 */ /* 0x000fe20000100800 */
[----:B-1----:R-:W-:-:S05]  /*1c330*/  MOV R0, R97 ;  /* 0x0000006100007202 */ /* 0x002fca0000000f00 */
[----:B------:R1:W-:Y:S04]  /*1c340*/  STL [R1+0x494], R0 ;  /* 0x0004940001007387 */ /* 0x0003e80000100800 */
[----:B------:R4:W-:Y:S01]  /*1c350*/  STL [R1+0x4a0], R100 ;  /* 0x0004a06401007387 */ /* 0x0009e20000100800 */
[----:B-1----:R-:W-:-:S05]  /*1c360*/  IMAD.MOV.U32 R0, RZ, RZ, R101 ;  /* 0x000000ffff007224 */ /* 0x002fca00078e0065 */
[----:B------:R3:W-:Y:S04]  /*1c370*/  STL [R1+0x49c], R0 ;  /* 0x00049c0001007387 */ /* 0x0007e80000100800 */
[----:B----4-:R-:W4:Y:S01]  /*1c380*/  LDL.LU.64 R100, [R1+0x550] ;  /* 0x0005500001647983 */ /* 0x010f220000300a00 */
[----:B---3--:R-:W-:-:S03]  /*1c390*/  IMAD.MOV.U32 R0, RZ, RZ, R107 ;  /* 0x000000ffff007224 */ /* 0x008fc600078e006b */
[----:B------:R1:W-:Y:S04]  /*1c3a0*/  STL [R1+0x4a8], R106 ;  /* 0x0004a86a01007387 */ /* 0x0003e80000100800 */
[----:B------:R2:W-:Y:S04]  /*1c3b0*/  STL [R1+0x4a4], R0 ;  /* 0x0004a40001007387 */ /* 0x0005e80000100800 */
[----:B-1----:R-:W3:Y:S01]  /*1c3c0*/  LDL.LU.64 R106, [R1+0x678] ;  /* 0x00067800016a7983 */ /* 0x002ee20000300a00 */
[----:B--2---:R-:W-:-:S03]  /*1c3d0*/  IMAD.MOV.U32 R0, RZ, RZ, R113 ;  /* 0x000000ffff007224 */ /* 0x004fc600078e0071 */
[----:B------:R1:W-:Y:S04]  /*1c3e0*/  STL [R1+0x4b0], R112 ;  /* 0x0004b07001007387 */ /* 0x0003e80000100800 */
[----:B------:R2:W-:Y:S04]  /*1c3f0*/  STL [R1+0x4ac], R0 ;  /* 0x0004ac0001007387 */ /* 0x0005e80000100800 */
[----:B-1----:R-:W3:Y:S01]  /*1c400*/  LDL.LU.64 R112, [R1+0x570] ;  /* 0x0005700001707983 */ /* 0x002ee20000300a00 */
[----:B--2---:R-:W-:-:S03]  /*1c410*/  IMAD.MOV.U32 R0, RZ, RZ, R99 ;  /* 0x000000ffff007224 */ /* 0x004fc600078e0063 */
[----:B------:R-:W-:Y:S04]  /*1c420*/  STL [R1+0x4b8], R98 ;  /* 0x0004b86201007387 */ /* 0x000fe80000100800 */
[----:B------:R1:W-:Y:S04]  /*1c430*/  STL [R1+0x4b4], R0 ;  /* 0x0004b40001007387 */ /* 0x0003e80000100800 */
[----:B----4-:R-:W-:Y:S01]  /*1c440*/  STL [R1+0x4c0], R100 ;  /* 0x0004c06401007387 */ /* 0x010fe20000100800 */
[----:B-1----:R-:W-:-:S03]  /*1c450*/  IMAD.MOV.U32 R0, RZ, RZ, R101 ;  /* 0x000000ffff007224 */ /* 0x002fc600078e0065 */
[----:B------:R-:W-:Y:S04]  /*1c460*/  STL [R1+0x4c8], R104 ;  /* 0x0004c86801007387 */ /* 0x000fe80000100800 */
[----:B------:R1:W-:Y:S02]  /*1c470*/  STL [R1+0x4bc], R0 ;  /* 0x0004bc0001007387 */ /* 0x0003e40000100800 */
[----:B-1----:R-:W-:Y:S02]  /*1c480*/  MOV R0, R105 ;  /* 0x0000006900007202 */ /* 0x002fe40000000f00 */
[----:B------:R-:W2:Y:S04]  /*1c490*/  LDL.LU.64 R104, [R1+0x698] ;  /* 0x0006980001687983 */ /* 0x000ea80000300a00 */
[----:B------:R3:W-:Y:S02]  /*1c4a0*/  STL [R1+0x4c4], R0 ;  /* 0x0004c40001007387 */ /* 0x0007e40000100800 */
[----:B---3--:R-:W-:-:S02]  /*1c4b0*/  IMAD.MOV.U32 R0, RZ, RZ, R107 ;  /* 0x000000ffff007224 */ /* 0x008fc400078e006b */
[----:B------:R1:W-:Y:S04]  /*1c4c0*/  STL [R1+0x4d0], R106 ;  /* 0x0004d06a01007387 */ /* 0x0003e80000100800 */
[----:B------:R3:W-:Y:S04]  /*1c4d0*/  STL [R1+0x4cc], R0 ;  /* 0x0004cc0001007387 */ /* 0x0007e80000100800 */
[----:B-1----:R-:W4:Y:S01]  /*1c4e0*/  LDL.LU.64 R106, [R1+0x580] ;  /* 0x00058000016a7983 */ /* 0x002f220000300a00 */
[----:B---3--:R-:W-:-:S03]  /*1c4f0*/  IMAD.MOV.U32 R0, RZ, RZ, R103 ;  /* 0x000000ffff007224 */ /* 0x008fc600078e0067 */
[----:B------:R-:W-:Y:S04]  /*1c500*/  STL [R1+0x4d8], R102 ;  /* 0x0004d86601007387 */ /* 0x000fe80000100800 */
[----:B------:R1:W-:Y:S04]  /*1c510*/  STL [R1+0x4d4], R0 ;  /* 0x0004d40001007387 */ /* 0x0003e80000100800 */
[----:B------:R3:W-:Y:S01]  /*1c520*/  STL [R1+0x4e0], R112 ;  /* 0x0004e07001007387 */ /* 0x0007e20000100800 */
[----:B-1----:R-:W-:-:S03]  /*1c530*/  IMAD.MOV.U32 R0, RZ, RZ, R113 ;  /* 0x000000ffff007224 */ /* 0x002fc600078e0071 */
[----:B------:R1:W-:Y:S04]  /*1c540*/  STL [R1+0x4e8], R130 ;  /* 0x0004e88201007387 */ /* 0x0003e80000100800 */
[----:B------:R1:W-:Y:S04]  /*1c550*/  STL [R1+0x4dc], R0 ;  /* 0x0004dc0001007387 */ /* 0x0003e80000100800 */
[----:B---3--:R-:W3:Y:S01]  /*1c560*/  LDL.LU.64 R112, [R1+0x6b8] ;  /* 0x0006b80001707983 */ /* 0x008ee20000300a00 */
[----:B-1----:R-:W-:Y:S02]  /*1c570*/  IMAD.MOV.U32 R130, RZ, RZ, R134 ;  /* 0x000000ffff827224 */ /* 0x002fe400078e0086 */
[----:B------:R-:W-:Y:S01]  /*1c580*/  IMAD.MOV.U32 R0, RZ, RZ, R131 ;  /* 0x000000ffff007224 */ /* 0x000fe200078e0083 */
[----:B------:R-:W-:-:S02]  /*1c590*/  MOV R131, R135 ;  /* 0x0000008700837202 */ /* 0x000fc40000000f00 */
[----:B------:R-:W3:Y:S04]  /*1c5a0*/  LDL.LU.64 R134, [R1+0x5a0] ;  /* 0x0005a00001867983 */ /* 0x000ee80000300a00 */
[----:B------:R1:W-:Y:S04]  /*1c5b0*/  STL [R1+0x4e4], R0 ;  /* 0x0004e40001007387 */ /* 0x0003e80000100800 */
[----:B--2---:R-:W-:Y:S01]  /*1c5c0*/  STL [R1+0x4f0], R104 ;  /* 0x0004f06801007387 */ /* 0x004fe20000100800 */
[----:B-1----:R-:W-:-:S05]  /*1c5d0*/  IMAD.MOV.U32 R0, RZ, RZ, R105 ;  /* 0x000000ffff007224 */ /* 0x002fca00078e0069 */
[----:B------:R1:W-:Y:S04]  /*1c5e0*/  STL [R1+0x4ec], R0 ;  /* 0x0004ec0001007387 */ /* 0x0003e80000100800 */
[----:B------:R2:W-:Y:S01]  /*1c5f0*/  STL [R1+0x4f8], R110 ;  /* 0x0004f86e01007387 */ /* 0x0005e20000100800 */
[----:B-1----:R-:W-:-:S05]  /*1c600*/  IMAD.MOV.U32 R0, RZ, RZ, R111 ;  /* 0x000000ffff007224 */ /* 0x002fca00078e006f */
[----:B------:R4:W-:Y:S04]  /*1c610*/  STL [R1+0x4f4], R0 ;  /* 0x0004f40001007387 */ /* 0x0009e80000100800 */
[----:B--2---:R-:W2:Y:S01]  /*1c620*/  LDL.LU.64 R110, [R1+0x6d8] ;  /* 0x0006d800016e7983 */ /* 0x004ea20000300a00 */
[----:B----4-:R-:W-:-:S03]  /*1c630*/  IMAD.MOV.U32 R0, RZ, RZ, R107 ;  /* 0x000000ffff007224 */ /* 0x010fc600078e006b */
[----:B------:R-:W-:Y:S04]  /*1c640*/  STL [R1+0x500], R106 ;  /* 0x0005006a01007387 */ /* 0x000fe80000100800 */
[----:B------:R1:W-:Y:S04]  /*1c650*/  STL [R1+0x4fc], R0 ;  /* 0x0004fc0001007387 */ /* 0x0003e80000100800 */
[----:B------:R4:W-:Y:S01]  /*1c660*/  STL [R1+0x508], R122 ;  /* 0x0005087a01007387 */ /* 0x0009e20000100800 */
[----:B-1----:R-:W-:-:S03]  /*1c670*/  IMAD.MOV.U32 R0, RZ, RZ, R123 ;  /* 0x000000ffff007224 */ /* 0x002fc600078e007b */
[----:B----4-:R-:W4:Y:S04]  /*1c680*/  LDL.LU.64 R122, [R1+0x5c0] ;  /* 0x0005c000017a7983 */ /* 0x010f280000300a00 */
[----:B------:R1:W-:Y:S04]  /*1c690*/  STL [R1+0x504], R0 ;  /* 0x0005040001007387 */ /* 0x0003e80000100800 */
[----:B---3--:R3:W-:Y:S01]  /*1c6a0*/  STL [R1+0x510], R112 ;  /* 0x0005107001007387 */ /* 0x0087e20000100800 */
[----:B-1----:R-:W-:-:S05]  /*1c6b0*/  IMAD.MOV.U32 R0, RZ, RZ, R113 ;  /* 0x000000ffff007224 */ /* 0x002fca00078e0071 */
[----:B------:R1:W-:Y:S01]  /*1c6c0*/  STL [R1+0x50c], R0 ;  /* 0x00050c0001007387 */ /* 0x0003e20000100800 */
[----:B---3--:R-:W-:Y:S01]  /*1c6d0*/  MOV R112, R126 ;  /* 0x0000007e00707202 */ /* 0x008fe20000000f00 */
[----:B------:R-:W-:Y:S02]  /*1c6e0*/  IMAD.MOV.U32 R113, RZ, RZ, R127 ;  /* 0x000000ffff717224 */ /* 0x000fe400078e007f */
[----:B------:R-:W-:Y:S01]  /*1c6f0*/  STL [R1+0x518], R108 ;  /* 0x0005186c01007387 */ /* 0x000fe20000100800 */
[----:B------:R-:W-:Y:S02]  /*1c700*/  IMAD.MOV.U32 R126, RZ, RZ, R130 ;  /* 0x000000ffff7e7224 */ /* 0x000fe400078e0082 */
[----:B------:R-:W-:Y:S02]  /*1c710*/  IMAD.MOV.U32 R127, RZ, RZ, R131 ;  /* 0x000000ffff7f7224 */ /* 0x000fe400078e0083 */
[----:B------:R-:W3:Y:S01]  /*1c720*/  LDL.LU.64 R130, [R1+0x6f0] ;  /* 0x0006f00001827983 */ /* 0x000ee20000300a00 */
[----:B-1----:R-:W-:-:S05]  /*1c730*/  IMAD.MOV.U32 R0, RZ, RZ, R109 ;  /* 0x000000ffff007224 */ /* 0x002fca00078e006d */
[----:B------:R1:W-:Y:S04]  /*1c740*/  STL [R1+0x514], R0 ;  /* 0x0005140001007387 */ /* 0x0003e80000100800 */
[----:B------:R1:W-:Y:S02]  /*1c750*/  STL [R1+0x520], R134 ;  /* 0x0005208601007387 */ /* 0x0003e40000100800 */
[----:B-1----:R-:W-:Y:S01]  /*1c760*/  IMAD.MOV.U32 R0, RZ, RZ, R135 ;  /* 0x000000ffff007224 */ /* 0x002fe200078e0087 */
[----:B------:R-:W-:Y:S01]  /*1c770*/  MOV R134, R138 ;  /* 0x0000008a00867202 */ /* 0x000fe20000000f00 */
[----:B------:R-:W-:Y:S02]  /*1c780*/  IMAD.MOV.U32 R135, RZ, RZ, R139 ;  /* 0x000000ffff877224 */ /* 0x000fe400078e008b */
[----:B------:R-:W3:Y:S04]  /*1c790*/  LDL.LU.64 R138, [R1+0x5e0] ;  /* 0x0005e000018a7983 */ /* 0x000ee80000300a00 */
[----:B------:R1:W-:Y:S04]  /*1c7a0*/  STL [R1+0x51c], R0 ;  /* 0x00051c0001007387 */ /* 0x0003e80000100800 */
[----:B------:R2:W-:Y:S01]  /*1c7b0*/  STL [R1+0x528], R116 ;  /* 0x0005287401007387 */ /* 0x0005e20000100800 */
[----:B-1----:R-:W-:-:S05]  /*1c7c0*/  IMAD.MOV.U32 R0, RZ, RZ, R117 ;  /* 0x000000ffff007224 */ /* 0x002fca00078e0075 */
[----:B------:R1:W-:Y:S01]  /*1c7d0*/  STL [R1+0x524], R0 ;  /* 0x0005240001007387 */ /* 0x0003e20000100800 */
[----:B--2---:R-:W-:Y:S02]  /*1c7e0*/  IMAD.MOV.U32 R116, RZ, RZ, R118 ;  /* 0x000000ffff747224 */ /* 0x004fe400078e0076 */
[----:B------:R-:W-:Y:S01]  /*1c7f0*/  IMAD.MOV.U32 R117, RZ, RZ, R119 ;  /* 0x000000ffff757224 */ /* 0x000fe200078e0077 */
[----:B------:R-:W-:Y:S04]  /*1c800*/  STL [R1+0x530], R110 ;  /* 0x0005306e01007387 */ /* 0x000fe80000100800 */
[----:B------:R-:W2:Y:S01]  /*1c810*/  LDL.LU.64 R118, [R1+0x708] ;  /* 0x0007080001767983 */ /* 0x000ea20000300a00 */
[----:B-1----:R-:W-:-:S05]  /*1c820*/  IMAD.MOV.U32 R0, RZ, RZ, R111 ;  /* 0x000000ffff007224 */ /* 0x002fca00078e006f */
[----:B------:R1:W-:Y:S04]  /*1c830*/  STL [R1+0x52c], R0 ;  /* 0x00052c0001007387 */ /* 0x0003e80000100800 */
[----:B------:R4:W-:Y:S01]  /*1c840*/  STL [R1+0x538], R120 ;  /* 0x0005387801007387 */ /* 0x0009e20000100800 */
[----:B-1----:R-:W-:-:S03]  /*1c850*/  MOV R0, R121 ;  /* 0x0000007900007202 */ /* 0x002fc60000000f00 */
[----:B----4-:R-:W-:Y:S04]  /*1c860*/  STL [R1+0x540], R122 ;  /* 0x0005407a01007387 */ /* 0x010fe80000100800 */
[----:B------:R1:W-:Y:S04]  /*1c870*/  STL [R1+0x534], R0 ;  /* 0x0005340001007387 */ /* 0x0003e80000100800 */
[----:B------:R-:W4:Y:S01]  /*1c880*/  LDL.LU.64 R120, [R1+0x600] ;  /* 0x0006000001787983 */ /* 0x000f220000300a00 */
[----:B-1----:R-:W-:Y:S02]  /*1c890*/  IMAD.MOV.U32 R0, RZ, RZ, R123 ;  /* 0x000000ffff007224 */ /* 0x002fe400078e007b */
[----:B------:R-:W-:-:S02]  /*1c8a0*/  IMAD.MOV.U32 R122, RZ, RZ, R124 ;  /* 0x000000ffff7a7224 */ /* 0x000fc400078e007c */
[----:B------:R-:W-:Y:S01]  /*1c8b0*/  IMAD.MOV.U32 R123, RZ, RZ, R125 ;  /* 0x000000ffff7b7224 */ /* 0x000fe200078e007d */
[----:B------:R1:W-:Y:S01]  /*1c8c0*/  STL [R1+0x53c], R0 ;  /* 0x00053c0001007387 */ /* 0x0003e20000100800 */
[----:B------:R-:W-:Y:S02]  /*1c8d0*/  IMAD.MOV.U32 R124, RZ, RZ, R128 ;  /* 0x000000ffff7c7224 */ /* 0x000fe400078e0080 */
[----:B------:R-:W-:Y:S01]  /*1c8e0*/  IMAD.MOV.U32 R125, RZ, RZ, R129 ;  /* 0x000000ffff7d7224 */ /* 0x000fe200078e0081 */
[----:B------:R-:W-:Y:S04]  /*1c8f0*/  STL [R1+0x548], R112 ;  /* 0x0005487001007387 */ /* 0x000fe80000100800 */
[----:B------:R-:W4:Y:S01]  /*1c900*/  LDL.LU.64 R128, [R1+0x720] ;  /* 0x0007200001807983 */ /* 0x000f220000300a00 */
[----:B-1----:R-:W-:-:S05]  /*1c910*/  MOV R0, R113 ;  /* 0x0000007100007202 */ /* 0x002fca0000000f00 */
[----:B------:R1:W-:Y:S04]  /*1c920*/  STL [R1+0x544], R0 ;  /* 0x0005440001007387 */ /* 0x0003e80000100800 */
[----:B---3--:R3:W-:Y:S01]  /*1c930*/  STL [R1+0x550], R130 ;  /* 0x0005508201007387 */ /* 0x0087e20000100800 */
[----:B-1----:R-:W-:-:S05]  /*1c940*/  IMAD.MOV.U32 R0, RZ, RZ, R131 ;  /* 0x000000ffff007224 */ /* 0x002fca00078e0083 */
[----:B------:R1:W-:Y:S01]  /*1c950*/  STL [R1+0x54c], R0 ;  /* 0x00054c0001007387 */ /* 0x0003e20000100800 */
[----:B---3--:R-:W-:Y:S02]  /*1c960*/  IMAD.MOV.U32 R130, RZ, RZ, R136 ;  /* 0x000000ffff827224 */ /* 0x008fe400078e0088 */
[----:B------:R-:W-:Y:S01]  /*1c970*/  IMAD.MOV.U32 R131, RZ, RZ, R137 ;  /* 0x000000ffff837224 */ /* 0x000fe200078e0089 */
[----:B------:R-:W-:Y:S04]  /*1c980*/  STL [R1+0x558], R114 ;  /* 0x0005587201007387 */ /* 0x000fe80000100800 */
[----:B------:R-:W3:Y:S01]  /*1c990*/  LDL.LU.64 R136, [R1+0x620] ;  /* 0x0006200001887983 */ /* 0x000ee20000300a00 */
[----:B-1----:R-:W-:-:S05]  /*1c9a0*/  IMAD.MOV.U32 R0, RZ, RZ, R115 ;  /* 0x000000ffff007224 */ /* 0x002fca00078e0073 */
[----:B------:R1:W-:Y:S04]  /*1c9b0*/  STL [R1+0x554], R0 ;  /* 0x0005540001007387 */ /* 0x0003e80000100800 */
[----:B------:R2:W-:Y:S01]  /*1c9c0*/  STL [R1+0x560], R138 ;  /* 0x0005608a01007387 */ /* 0x0005e20000100800 */
[----:B-1----:R-:W-:-:S05]  /*1c9d0*/  IMAD.MOV.U32 R0, RZ, RZ, R139 ;  /* 0x000000ffff007224 */ /* 0x002fca00078e008b */
[----:B------:R1:W-:Y:S01]  /*1c9e0*/  STL [R1+0x55c], R0 ;  /* 0x00055c0001007387 */ /* 0x0003e20000100800 */
[----:B--2---:R-:W-:Y:S01]  /*1c9f0*/  MOV R138, R144 ;  /* 0x00000090008a7202 */ /* 0x004fe20000000f00 */
[----:B------:R-:W-:Y:S02]  /*1ca00*/  IMAD.MOV.U32 R139, RZ, RZ, R145 ;  /* 0x000000ffff8b7224 */ /* 0x000fe400078e0091 */
[----:B------:R-:W-:Y:S04]  /*1ca10*/  STL [R1+0x568], R116 ;  /* 0x0005687401007387 */ /* 0x000fe80000100800 */
[----:B------:R-:W2:Y:S01]  /*1ca20*/  LDL.LU.64 R144, [R1+0x738] ;  /* 0x0007380001907983 */ /* 0x000ea20000300a00 */
[----:B-1----:R-:W-:-:S05]  /*1ca30*/  IMAD.MOV.U32 R0, RZ, RZ, R117 ;  /* 0x000000ffff007224 */ /* 0x002fca00078e0075 */
[----:B------:R1:W-:Y:S04]  /*1ca40*/  STL [R1+0x564], R0 ;  /* 0x0005640001007387 */ /* 0x0003e80000100800 */
[----:B------:R-:W-:Y:S01]  /*1ca50*/  STL [R1+0x570], R118 ;  /* 0x0005707601007387 */ /* 0x000fe20000100800 */
[----:B-1----:R-:W-:-:S05]  /*1ca60*/  IMAD.MOV.U32 R0, RZ, RZ, R119 ;  /* 0x000000ffff007224 */ /* 0x002fca00078e0077 */
[----:B------:R1:W-:Y:S04]  /*1ca70*/  STL [R1+0x56c], R0 ;  /* 0x00056c0001007387 */ /* 0x0003e80000100800 */
[----:B------:R1:W-:Y:S02]  /*1ca80*/  STL [R1+0x578], R150 ;  /* 0x0005789601007387 */ /* 0x0003e40000100800 */
[----:B-1----:R-:W-:Y:S02]  /*1ca90*/  IMAD.MOV.U32 R0, RZ, RZ, R151 ;  /* 0x000000ffff007224 */ /* 0x002fe400078e0097 */
[----:B------:R-:W2:Y:S04]  /*1caa0*/  LDL.LU.64 R150, [R1+0x640] ;  /* 0x0006400001967983 */ /* 0x000ea80000300a00 */
[----:B------:R4:W-:Y:S02]  /*1cab0*/  STL [R1+0x574], R0 ;  /* 0x0005740001007387 */ /* 0x0009e40000100800 */
[----:B----4-:R-:W-:-:S02]  /*1cac0*/  IMAD.MOV.U32 R0, RZ, RZ, R121 ;  /* 0x000000ffff007224 */ /* 0x010fc400078e0079 */
[----:B------:R1:W-:Y:S04]  /*1cad0*/  STL [R1+0x580], R120 ;  /* 0x0005807801007387 */ /* 0x0003e80000100800 */
[----:B------:R4:W-:Y:S04]  /*1cae0*/  STL [R1+0x57c], R0 ;  /* 0x00057c0001007387 */ /* 0x0009e80000100800 */
[----:B------:R4:W-:Y:S01]  /*1caf0*/  STL [R1+0x588], R124 ;  /* 0x0005887c01007387 */ /* 0x0009e20000100800 */
[----:B-1----:R-:W-:Y:S01]  /*1cb00*/  MOV R120, R122 ;  /* 0x0000007a00787202 */ /* 0x002fe20000000f00 */
[----:B------:R-:W-:-:S02]  /*1cb10*/  IMAD.MOV.U32 R121, RZ, RZ, R123 ;  /* 0x000000ffff797224 */ /* 0x000fc400078e007b */
[----:B------:R-:W2:Y:S01]  /*1cb20*/  LDL.LU.64 R122, [R1+0x748] ;  /* 0x00074800017a7983 */ /* 0x000ea20000300a00 */
[----:B----4-:R-:W-:Y:S02]  /*1cb30*/  IMAD.MOV.U32 R0, RZ, RZ, R125 ;  /* 0x000000ffff007224 */ /* 0x010fe400078e007d */
[----:B------:R-:W-:-:S03]  /*1cb40*/  IMAD.MOV.U32 R124, RZ, RZ, R126 ;  /* 0x000000ffff7c7224 */ /* 0x000fc600078e007e */
[----:B------:R1:W-:Y:S01]  /*1cb50*/  STL [R1+0x584], R0 ;  /* 0x0005840001007387 */ /* 0x0003e20000100800 */
[----:B------:R-:W-:-:S03]  /*1cb60*/  IMAD.MOV.U32 R125, RZ, RZ, R127 ;  /* 0x000000ffff7d7224 */ /* 0x000fc600078e007f */
[----:B------:R4:W-:Y:S04]  /*1cb70*/  STL [R1+0x590], R128 ;  /* 0x0005908001007387 */ /* 0x0009e80000100800 */
[----:B------:R-:W2:Y:S01]  /*1cb80*/  LDL.LU.64 R126, [R1+0x660] ;  /* 0x00066000017e7983 */ /* 0x000ea20000300a00 */
[----:B-1----:R-:W-:-:S05]  /*1cb90*/  IMAD.MOV.U32 R0, RZ, RZ, R129 ;  /* 0x000000ffff007224 */ /* 0x002fca00078e0081 */
[----:B------:R1:W-:Y:S01]  /*1cba0*/  STL [R1+0x58c], R0 ;  /* 0x00058c0001007387 */ /* 0x0003e20000100800 */
[----:B----4-:R-:W-:Y:S01]  /*1cbb0*/  MOV R128, R130 ;  /* 0x0000008200807202 */ /* 0x010fe20000000f00 */
[----:B------:R-:W-:Y:S02]  /*1cbc0*/  IMAD.MOV.U32 R129, RZ, RZ, R131 ;  /* 0x000000ffff817224 */ /* 0x000fe400078e0083 */
[----:B------:R4:W-:Y:S04]  /*1cbd0*/  STL [R1+0x598], R132 ;  /* 0x0005988401007387 */ /* 0x0009e80000100800 */
[----:B------:R-:W2:Y:S01]  /*1cbe0*/  LDL.LU.64 R130, [R1+0x758] ;  /* 0x0007580001827983 */ /* 0x000ea20000300a00 */
[----:B-1----:R-:W-:-:S05]  /*1cbf0*/  IMAD.MOV.U32 R0, RZ, RZ, R133 ;  /* 0x000000ffff007224 */ /* 0x002fca00078e0085 */
[----:B------:R1:W-:Y:S01]  /*1cc00*/  STL [R1+0x594], R0 ;  /* 0x0005940001007387 */ /* 0x0003e20000100800 */
[----:B----4-:R-:W-:Y:S02]  /*1cc10*/  IMAD.MOV.U32 R132, RZ, RZ, R134 ;  /* 0x000000ffff847224 */ /* 0x010fe400078e0086 */
[----:B------:R-:W-:Y:S01]  /*1cc20*/  IMAD.MOV.U32 R133, RZ, RZ, R135 ;  /* 0x000000ffff857224 */ /* 0x000fe200078e0087 */
[----:B---3--:R3:W-:Y:S04]  /*1cc30*/  STL [R1+0x5a0], R136 ;  /* 0x0005a08801007387 */ /* 0x0087e80000100800 */
[----:B------:R-:W4:Y:S01]  /*1cc40*/  LDL.LU.64 R134, [R1+0x680] ;  /* 0x0006800001867983 */ /* 0x000f220000300a00 */
[----:B-1----:R-:W-:-:S05]  /*1cc50*/  IMAD.MOV.U32 R0, RZ, RZ, R137 ;  /* 0x000000ffff007224 */ /* 0x002fca00078e0089 */
[----:B------:R1:W-:Y:S01]  /*1cc60*/  STL [R1+0x59c], R0 ;  /* 0x00059c0001007387 */ /* 0x0003e20000100800 */
[----:B---3--:R-:W-:Y:S01]  /*1cc70*/  MOV R136, R138 ;  /* 0x0000008a00887202 */ /* 0x008fe20000000f00 */
[----:B------:R-:W-:Y:S02]  /*1cc80*/  IMAD.MOV.U32 R137, RZ, RZ, R139 ;  /* 0x000000ffff897224 */ /* 0x000fe400078e008b */
[----:B------:R3:W-:Y:S04]  /*1cc90*/  STL [R1+0x5a8], R140 ;  /* 0x0005a88c01007387 */ /* 0x0007e80000100800 */
[----:B------:R-:W4:Y:S01]  /*1cca0*/  LDL.LU.64 R138, [R1+0x768] ;  /* 0x00076800018a7983 */ /* 0x000f220000300a00 */
[----:B-1----:R-:W-:-:S05]  /*1ccb0*/  IMAD.MOV.U32 R0, RZ, RZ, R141 ;  /* 0x000000ffff007224 */ /* 0x002fca00078e008d */
[----:B------:R1:W-:Y:S01]  /*1ccc0*/  STL [R1+0x5a4], R0 ;  /* 0x0005a40001007387 */ /* 0x0003e20000100800 */
[----:B---3--:R-:W-:Y:S02]  /*1ccd0*/  IMAD.MOV.U32 R140, RZ, RZ, R142 ;  /* 0x000000ffff8c7224 */ /* 0x008fe400078e008e */
[----:B------:R-:W-:Y:S01]  /*1cce0*/  IMAD.MOV.U32 R141, RZ, RZ, R143 ;  /* 0x000000ffff8d7224 */ /* 0x000fe200078e008f */
[----:B--2---:R2:W-:Y:S04]  /*1ccf0*/  STL [R1+0x5b0], R144 ;  /* 0x0005b09001007387 */ /* 0x0045e80000100800 */
[----:B------:R-:W3:Y:S01]  /*1cd00*/  LDL.LU.64 R142, [R1+0x6a0] ;  /* 0x0006a000018e7983 */ /* 0x000ee20000300a00 */
[----:B-1----:R-:W-:-:S05]  /*1cd10*/  IMAD.MOV.U32 R0, RZ, RZ, R145 ;  /* 0x000000ffff007224 */ /* 0x002fca00078e0091 */
[----:B------:R1:W-:Y:S01]  /*1cd20*/  STL [R1+0x5ac], R0 ;  /* 0x0005ac0001007387 */ /* 0x0003e20000100800 */
[----:B--2---:R-:W-:Y:S01]  /*1cd30*/  MOV R144, R146 ;  /* 0x0000009200907202 */ /* 0x004fe20000000f00 */
[----:B------:R-:W-:Y:S02]  /*1cd40*/  IMAD.MOV.U32 R145, RZ, RZ, R147 ;  /* 0x000000ffff917224 */ /* 0x000fe400078e0093 */
[----:B------:R2:W-:Y:S04]  /*1cd50*/  STL [R1+0x5b8], R148 ;  /* 0x0005b89401007387 */ /* 0x0005e80000100800 */
[----:B------:R-:W3:Y:S01]  /*1cd60*/  LDL.LU.64 R146, [R1+0x778] ;  /* 0x0007780001927983 */ /* 0x000ee20000300a00 */
[----:B-1----:R-:W-:-:S05]  /*1cd70*/  IMAD.MOV.U32 R0, RZ, RZ, R149 ;  /* 0x000000ffff007224 */ /* 0x002fca00078e0095 */
[----:B------:R1:W-:Y:S04]  /*1cd80*/  STL [R1+0x5b4], R0 ;  /* 0x0005b40001007387 */ /* 0x0003e80000100800 */
[----:B------:R1:W-:Y:S04]  /*1cd90*/  STL [R1+0x5c0], R150 ;  /* 0x0005c09601007387 */ /* 0x0003e80000100800 */
[----:B--2---:R-:W2:Y:S01]  /*1cda0*/  LDL.LU.64 R148, [R1+0x730] ;  /* 0x0007300001947983 */ /* 0x004ea20000300a00 */
[----:B-1----:R-:W-:-:S03]  /*1cdb0*/  IMAD.MOV.U32 R0, RZ, RZ, R151 ;  /* 0x000000ffff007224 */ /* 0x002fc600078e0097 */
[----:B------:R-:W-:Y:S04]  /*1cdc0*/  STL [R1+0x5c8], R120 ;  /* 0x0005c87801007387 */ /* 0x000fe80000100800 */
[----:B------:R1:W-:Y:S04]  /*1cdd0*/  STL [R1+0x5bc], R0 ;  /* 0x0005bc0001007387 */ /* 0x0003e80000100800 */
[----:B------:R-:W2:Y:S01]  /*1cde0*/  LDL.LU.64 R150, [R1+0x6c0] ;  /* 0x0006c00001967983 */ /* 0x000ea20000300a00 */
[----:B-1----:R-:W-:-:S03]  /*1cdf0*/  IMAD.MOV.U32 R0, RZ, RZ, R121 ;  /* 0x000000ffff007224 */ /* 0x002fc600078e0079 */
        /* <DEDUP_REMOVED lines=29> */
[----:B---3--:R-:W-:Y:S01]  /*1cfd0*/  STL [R1+0x620], R142 ;  /* 0x0006208e01007387 */ /* 0x008fe20000100800 */
        /* <DEDUP_REMOVED lines=8> */
[----:B--2---:R-:W-:Y:S01]  /*1d060*/  STL [R1+0x638], R148 ;  /* 0x0006389401007387 */ /* 0x004fe20000100800 */
[----:B-1----:R-:W-:-:S05]  /*1d070*/  IMAD.MOV.U32 R0, RZ, RZ, R147 ;  /* 0x000000ffff007224 */ /* 0x002fca00078e0093 */
[----:B------:R1:W-:Y:S02]  /*1d080*/  STL [R1+0x62c], R0 ;  /* 0x00062c0001007387 */ /* 0x0003e40000100800 */
[----:B-1----:R-:W-:-:S05]  /*1d090*/  MOV R0, R149 ;  /* 0x0000009500007202 */ /* 0x002fca0000000f00 */
[----:B------:R1:W-:Y:S04]  /*1d0a0*/  STL [R1+0x634], R0 ;  /* 0x0006340001007387 */ /* 0x0003e80000100800 */
[----:B------:R-:W-:Y:S01]  /*1d0b0*/  STL [R1+0x640], R150 ;  /* 0x0006409601007387 */ /* 0x000fe20000100800 */
[----:B-1----:R-:W-:-:S05]  /*1d0c0*/  IMAD.MOV.U32 R0, RZ, RZ, R151 ;  /* 0x000000ffff007224 */ /* 0x002fca00078e0097 */
[----:B------:R1:W-:Y:S04]  /*1d0d0*/  STL [R1+0x63c], R0 ;  /* 0x00063c0001007387 */ /* 0x0003e80000100800 */
[----:B------:R2:W-:Y:S04]  /*1d0e0*/  STL [R1], RZ ;  /* 0x000000ff01007387 */ /* 0x0005e80000100800 */
        /* <DEDUP_REMOVED lines=110> */
[----:B------:R2:W-:Y:S01]  /*1d7d0*/  STL [R1+0x1bc], RZ ;  /* 0x0001bcff01007387 */ /* 0x0005e20000100800 */
[----:B------:R-:W-:-:S03]  /*1d7e0*/  SHF.R.S32.HI R5, RZ, 0x1f, R13 ;  /* 0x0000001fff057819 */ /* 0x000fc6000001140d */
[----:B------:R2:W-:Y:S04]  /*1d7f0*/  STL [R1+0x1c0], RZ ;  /* 0x0001c0ff01007387 */ /* 0x0005e80000100800 */
[----:B------:R2:W-:Y:S04]  /*1d800*/  STL [R1+0x1c4], RZ ;  /* 0x0001c4ff01007387 */ /* 0x0005e80000100800 */
[----:B------:R2:W-:Y:S04]  /*1d810*/  STL [R1+0x1c8], RZ ;  /* 0x0001c8ff01007387 */ /* 0x0005e80000100800 */
[----:B------:R2:W-:Y:S01]  /*1d820*/  STL [R1+0x1cc], RZ ;  /* 0x0001ccff01007387 */ /* 0x0005e20000100800 */
[----:B------:R-:W-:-:S03]  /*1d830*/  LEA.HI R5, R5, R13, RZ, 0x6 ;  /* 0x0000000d05057211 */ /* 0x000fc600078f30ff */
        /* <DEDUP_REMOVED lines=13> */
[----:B------:R2:W-:Y:S01]  /*1d910*/  STL [R1+0x644], R5 ;  /* 0x0006440501007387 */ /* 0x0005e20000100800 */
[----:B------:R-:W-:-:S02]  /*1d920*/  SHF.R.S32.HI R3, RZ, 0x1f, R4 ;  /* 0x0000001fff037819 */ /* 0x000fc40000011404 */
[----:B-1----:R-:W-:Y:S01]  /*1d930*/  SHF.R.S32.HI R0, RZ, 0x1f, R2 ;  /* 0x0000001fff007819 */ /* 0x002fe20000011402 */
[----:B------:R-:W-:Y:S01]  /*1d940*/  IMAD.MOV.U32 R13, RZ, RZ, RZ ;  /* 0x000000ffff0d7224 */ /* 0x000fe200078e00ff */
[C---:B------:R-:W-:Y:S01]  /*1d950*/  SHF.L.U64.HI R3, R4.reuse, 0x2, R3 ;  /* 0x0000000204037819 */ /* 0x040fe20000010203 */
[----:B------:R-:W-:Y:S01]  /*1d960*/  IMAD.SHL.U32 R4, R4, 0x4, RZ ;  /* 0x0000000404047824 */ /* 0x000fe200078e00ff */
[C---:B------:R-:W-:Y:S01]  /*1d970*/  SHF.L.U64.HI R0, R2.reuse, 0x2, R0 ;  /* 0x0000000202007819 */ /* 0x040fe20000010200 */
[----:B------:R-:W-:Y:S01]  /*1d980*/  IMAD.SHL.U32 R2, R2, 0x4, RZ ;  /* 0x0000000402027824 */ /* 0x000fe200078e00ff */
        /* <DEDUP_REMOVED lines=63> */
[----:B------:R-:W-:Y:S01]  /*1dd80*/  CS2R R150, SRZ ;  /* 0x0000000000967805 */ /* 0x000fe2000001ff00 */
[----:B------:R-:W-:Y:S01]  /*1dd90*/  UMOV UR14, 0x4 ;  /* 0x00000004000e7882 */ /* 0x000fe20000000000 */
[----:B--2---:R-:W-:-:S05]  /*1dda0*/  UMOV UR13, 0xffffffff ;  /* 0xffffffff000d7882 */ /* 0x004fca0000000000 */
.L_x_1:
[----:B------:R-:W-:Y:S01]  /*1ddb0*/  STL.64 [R1+0x9d0], R250 ;  /* 0x0009d0fa01007387 */ /* 0x000fe20000100a00 */
[----:B------:R-:W-:Y:S01]  /*1ddc0*/  UIADD3 UR13, UR13, 0x1, URZ ;  /* 0x000000010d0d7890 */ /* 0x000fe2000fffe03f */
[----:B------:R-:W-:-:S04]  /*1ddd0*/  DEPBAR.LE SB0, 0x8 ;  /* 0x000082000000791a */ /* 0x000fc80000000000 */
[----:B------:R-:W-:Y:S01]  /*1dde0*/  STL.64 [R1+0x9c8], R248 ;  /* 0x0009c8f801007387 */ /* 0x000fe20000100a00 */
[----:B------:R-:W-:Y:S01]  /*1ddf0*/  UMOV UR7, 0x40000040 ;  /* 0x4000004000077882 */ /* 0x000fe20000000000 */
[----:B------:R-:W1:Y:S02]  /*1de00*/  LDC R5, c[0x0][0x230] ;  /* 0x00008c00ff057b82 */ /* 0x000e640000000800 */
        /* <DEDUP_REMOVED lines=48> */
[----:B-----5:R-:W-:Y:S04]  /*1e110*/  STL.64 [R1+0x840], R150 ;  /* 0x0008409601007387 */ /* 0x020fe80000100a00 */
        /* <DEDUP_REMOVED lines=13> */
[----:B--2---:R-:W2:Y:S04]  /*1e1f0*/  LDL.LU.64 R124, [R1] ;  /* 0x00000000017c7983 */ /* 0x004ea80000300a00 */
        /* <DEDUP_REMOVED lines=62> */
[----:B------:R-:W2:Y:S01]  /*1e5e0*/  LDL.LU.64 R250, [R1+0x1f8] ;  /* 0x0001f80001fa7983 */ /* 0x000ea20000300a00 */
[----:B------:R-:W-:Y:S01]  /*1e5f0*/  UISETP.GT.AND UP0, UPT, UR13, 0x5, UPT ;  /* 0x000000050d00788c */ /* 0x000fe2000bf04270 */
[----:B------:R-:W-:Y:S03]  /*1e600*/  BAR.SYNC.DEFER_BLOCKING 0x0 ;  /* 0x0000000000007b1d */ /* 0x000fe60000010000 */
[----:B------:R-:W-:-:S04]  /*1e610*/  USEL UR13, UR13, URZ, !UP0 ;  /* 0x0000003f0d0d7287 */ /* 0x000fc8000c000000 */
[----:B------:R-:W-:Y:S02]  /*1e620*/  ULEA UR4, UR13, UR12, 0xf ;  /* 0x0000000c0d047291 */ /* 0x000fe4000f8e783f */
[----:B------:R-:W-:Y:S01]  /*1e630*/  ULEA UR5, UR13, UR12, 0x10 ;  /* 0x0000000c0d057291 */ /* 0x000fe2000f8e803f */
[----:B-----5:R-:W-:Y:S01]  /*1e640*/  STL [R1+0x7b8], R6 ;  /* 0x0007b80601007387 */ /* 0x020fe20000100800 */
[----:B------:R-:W-:Y:S02]  /*1e650*/  UIADD3 UR4, UR4, 0x60000, URZ ;  /* 0x0006000004047890 */ /* 0x000fe4000fffe03f */
[----:B------:R-:W-:Y:S02]  /*1e660*/  USHF.R.U32.HI UR5, URZ, 0x4, UR5 ;  /* 0x000000043f057899 */ /* 0x000fe40008011605 */
[----:B------:R-:W-:Y:S02]  /*1e670*/  USHF.R.U32.HI UR4, URZ, 0x4, UR4 ;  /* 0x000000043f047899 */ /* 0x000fe40008011604 */
[----:B------:R-:W-:-:S02]  /*1e680*/  USGXT.U32 UR6, UR5, 0xe ;  /* 0x0000000e0506789a */ /* 0x000fc40008000000 */
[----:B------:R-:W-:Y:S01]  /*1e690*/  USGXT.U32 UR8, UR4, 0xe ;  /* 0x0000000e0408789a */ /* 0x000fe20008000000 */
[----:B------:R-:W-:Y:S01]  /*1e6a0*/  UMOV UR5, 0x40000040 ;  /* 0x4000004000057882 */ /* 0x000fe20000000000 */
[----:B------:R-:W-:-:S05]  /*1e6b0*/  UIADD3 UR10, UP1, UR6, 0x2, URZ ;  /* 0x00000002060a7890 */ /* 0x000fca000ff3e03f */
[----:B------:R-:W-:Y:S01]  /*1e6c0*/  UMOV UR4, UR8 ;  /* 0x0000000800047c82 */ /* 0x000fe20008000000 */
[----:B------:R-:W-:Y:S01]  /*1e6d0*/  UIADD3 UR8, UP0, UR8, 0x2, URZ ;  /* 0x0000000208087890 */ /* 0x000fe2000ff1e03f */
[----:B--2---:R-:W-:-:S06]  /*1e6e0*/  WARPGROUP.ARRIVE ;  /* 0x00000000000079c5 */ /* 0x004fcc0000000000 */
[----:B------:R-:W-:Y:S01]  /*1e6f0*/  HGMMA.64x256x8.F32.TF32 R124, gdesc[UR4], R124, gsb0 ;  /* 0x07e00000047c79f0 */ /* 0x000fe2000800287c */
[----:B------:R-:W-:Y:S01]  /*1e700*/  UMOV UR4, URZ ;  /* 0x0000003f00047c82 */ /* 0x000fe20008000000 */
[----:B------:R-:W-:Y:S01]  /*1e710*/  UMOV UR5, URZ ;  /* 0x0000003f00057c82 */ /* 0x000fe20008000000 */
[----:B------:R-:W-:Y:S02]  /*1e720*/  UIADD3.X UR9, UR4, 0x40000040, URZ, UP0, !UPT ;  /* 0x4000004004097890 */ /* 0x000fe400087fe43f */
[----:B------:R-:W-:Y:S02]  /*1e730*/  UIADD3.X UR11, UR5, 0x40000040, URZ, UP1, !UPT ;  /* 0x40000040050b7890 */ /* 0x000fe40008ffe43f */
[----:B------:R-:W-:Y:S02]  /*1e740*/  UIADD3.64 UR40, UR8, 0x2, URZ ;  /* 0x0000000208287897 */ /* 0x000fe4000fffe03f */
[----:B------:R-:W-:Y:S02]  /*1e750*/  UIADD3.64 UR42, UR10, 0x2, URZ ;  /* 0x000000020a2a7897 */ /* 0x000fe4000fffe03f */
[----:B------:R-:W-:-:S02]  /*1e760*/  UIADD3.64 UR38, UR10, 0x4, URZ ;  /* 0x000000040a267897 */ /* 0x000fc4000fffe03f */
[----:B------:R-:W-:Y:S02]  /*1e770*/  UIADD3.64 UR36, UR8, 0x4, URZ ;  /* 0x0000000408247897 */ /* 0x000fe4000fffe03f */
[----:B------:R-:W-:Y:S02]  /*1e780*/  UIADD3.64 UR34, UR10, 0x7fe, URZ ;  /* 0x000007fe0a227897 */ /* 0x000fe4000fffe03f */
[----:B------:R-:W-:Y:S02]  /*1e790*/  UIADD3.64 UR32, UR8, 0x3fe, URZ ;  /* 0x000003fe08207897 */ /* 0x000fe4000fffe03f */
[----:B------:R-:W-:Y:S02]  /*1e7a0*/  UIADD3.64 UR30, UR10, 0x800, URZ ;  /* 0x000008000a1e7897 */ /* 0x000fe4000fffe03f */
[----:B------:R-:W-:Y:S02]  /*1e7b0*/  UIADD3.64 UR28, UR8, 0x400, URZ ;  /* 0x00000400081c7897 */ /* 0x000fe4000fffe03f */
[----:B------:R-:W-:-:S02]  /*1e7c0*/  UIADD3.64 UR26, UR10, 0x802, URZ ;  /* 0x000008020a1a7897 */ /* 0x000fc4000fffe03f */
[----:B------:R-:W-:Y:S02]  /*1e7d0*/  UIADD3.64 UR24, UR8, 0x402, URZ ;  /* 0x0000040208187897 */ /* 0x000fe4000fffe03f */
[----:B------:R-:W-:Y:S02]  /*1e7e0*/  UIADD3.64 UR22, UR10, 0x804, URZ ;  /* 0x000008040a167897 */ /* 0x000fe4000fffe03f */
[----:B------:R-:W-:Y:S01]  /*1e7f0*/  UIADD3.64 UR20, UR8, 0x404, URZ ;  /* 0x0000040408147897 */ /* 0x000fe2000fffe03f */
[----:B------:R-:W-:Y:S02]  /*1e800*/  WARPGROUP.DEPBAR.LE gsb0, 0x0 ;  /* 0x00008000000079c5 */ /* 0x000fe40000010000 */
[----:B------:R-:W-:-:S06]  /*1e810*/  WARPGROUP.ARRIVE ;  /* 0x00000000000079c5 */ /* 0x000fcc0000000000 */
[----:B------:R-:W-:Y:S03]  /*1e820*/  HGMMA.64x256x8.F32.TF32 R124, gdesc[UR8], R124, gsb0 ;  /* 0x07e00000087c79f0 */ /* 0x000fe6000800287c */
[----:B------:R-:W-:Y:S02]  /*1e830*/  WARPGROUP.DEPBAR.LE gsb0, 0x0 ;  /* 0x00008000000079c5 */ /* 0x000fe40000010000 */
[----:B------:R-:W-:-:S15]  /*1e840*/  WARPGROUP.ARRIVE ;  /* 0x00000000000079c5 */ /* 0x000fde0000000000 */
[----:B------:R-:W-:-:S08]  /*1e850*/  NOP ;  /* 0x0000000000007918 */ /* 0x000fd00000000000 */
        /* <DEDUP_REMOVED lines=22> */
[----:B------:R-:W-:Y:S04]  /*1e9c0*/  STL.64 [R1], R124 ;  /* 0x0000007c01007387 */ /* 0x000fe80000100a00 */
        /* <DEDUP_REMOVED lines=63> */
[----:B--2---:R-:W2:Y:S04]  /*1edc0*/  LDL.LU.64 R250, [R1+0x9d0] ;  /* 0x0009d00001fa7983 */ /* 0x004ea80000300a00 */
[----:B------:R-:W3:Y:S04]  /*1edd0*/  LDL.LU.64 R248, [R1+0x9c8] ;  /* 0x0009c80001f87983 */ /* 0x000ee80000300a00 */
[----:B------:R-:W4:Y:S04]  /*1ede0*/  LDL.LU.64 R246, [R1+0x9c0] ;  /* 0x0009c00001f67983 */ /* 0x000f280000300a00 */
[----:B------:R-:W2:Y:S04]  /*1edf0*/  LDL.LU.64 R244, [R1+0x9b8] ;  /* 0x0009b80001f47983 */ /* 0x000ea80000300a00 */
        /* <DEDUP_REMOVED lines=60> */
[----:B------:R-:W-:-:S02]  /*1f1c0*/  UIADD3.64 UR4, UR8, 0x1fe, URZ ;  /* 0x000001fe08047897 */ /* 0x000fc4000fffe03f */
[----:B------:R-:W-:Y:S01]  /*1f1d0*/  UIADD3.64 UR40, UR8, 0x202, URZ ;  /* 0x0000020208287897 */ /* 0x000fe2000fffe03f */
[----:B------:R-:W3:Y:S01]  /*1f1e0*/  LDL R6, [R1+0x644] ;  /* 0x0006440001067983 */ /* 0x000ee20000100800 */
[----:B------:R-:W-:Y:S01]  /*1f1f0*/  UIADD3.64 UR36, UR8, 0x204, URZ ;  /* 0x0000020408247897 */ /* 0x000fe2000fffe03f */
[----:B-1----:R-:W-:Y:S01]  /*1f200*/  VIADD R5, R5, 0xfffffec0 ;  /* 0xfffffec005057836 */ /* 0x002fe20000000000 */
[----:B------:R-:W-:Y:S02]  /*1f210*/  UIADD3.64 UR32, UR8, 0x5fe, URZ ;  /* 0x000005fe08207897 */ /* 0x000fe4000fffe03f */
[----:B------:R-:W-:Y:S01]  /*1f220*/  UIADD3.64 UR28, UR8, 0x600, URZ ;  /* 0x00000600081c7897 */ /* 0x000fe2000fffe03f */
[----:B------:R-:W-:Y:S01]  /*1f230*/  IMAD R5, R13, -0x40, R5 ;  /* 0xffffffc00d057824 */ /* 0x000fe200078e0205 */
[----:B------:R-:W-:-:S04]  /*1f240*/  UIADD3.64 UR24, UR8, 0x602, URZ ;  /* 0x0000060208187897 */ /* 0x000fc8000fffe03f */
[----:B------:R-:W-:Y:S01]  /*1f250*/  ISETP.GT.AND P1, PT, R5, RZ, PT ;  /* 0x000000ff0500720c */ /* 0x000fe20003f24270 */
[----:B--2---:R-:W-:Y:S01]  /*1f260*/  WARPGROUP.ARRIVE ;  /* 0x00000000000079c5 */ /* 0x004fe20000000000 */
[----:B---3--:R-:W-:Y:S01]  /*1f270*/  IADD3 R8, R6, -0x5, RZ ;  /* 0xfffffffb06087810 */ /* 0x008fe20007ffe0ff */
[----:B------:R-:W-:-:S04]  /*1f280*/  UIADD3 UR14, UR14, 0x1, URZ ;  /* 0x000000010e0e7890 */ /* 0x000fc8000fffe03f */
[----:B------:R-:W-:Y:S01]  /*1f290*/  HGMMA.64x256x8.F32.TF32 R24, gdesc[UR4], R24, gsb0 ;  /* 0x07e00000041879f0 */ /* 0x000fe20008002818 */
[----:B------:R-:W-:Y:S01]  /*1f2a0*/  UIADD3.64 UR4, UR8, 0x200, URZ ;  /* 0x0000020008047897 */ /* 0x000fe2000fffe03f */
[-C--:B------:R-:W-:Y:S01]  /*1f2b0*/  IADD3 R15, P3, R15, R4.reuse, RZ ;  /* 0x000000040f0f7210 */ /* 0x080fe20007f7e0ff */
[----:B------:R-:W-:Y:S01]  /*1f2c0*/  UMOV UR6, UR10 ;  /* 0x0000000a00067c82 */ /* 0x000fe20008000000 */
[----:B------:R-:W-:Y:S01]  /*1f2d0*/  UMOV UR7, UR11 ;  /* 0x0000000b00077c82 */ /* 0x000fe20008000000 */
[----:B------:R-:W-:Y:S01]  /*1f2e0*/  IADD3 R17, P4, R17, R4, RZ ;  /* 0x0000000411117210 */ /* 0x000fe20007f9e0ff */
[----:B------:R1:W-:Y:S01]  /*1f2f0*/  STL [R1+0x7bc], R6 ;  /* 0x0007bc0601007387 */ /* 0x0003e20000100800 */
[----:B------:R-:W-:Y:S02]  /*1f300*/  WARPGROUP.DEPBAR.LE gsb0, 0x0 ;  /* 0x00008000000079c5 */ /* 0x000fe40000010000 */
[----:B------:R-:W-:Y:S01]  /*1f310*/  WARPGROUP.ARRIVE ;  /* 0x00000000000079c5 */ /* 0x000fe20000000000 */
[----:B------:R-:W-:Y:S01]  /*1f320*/  UIADD3.64 UR8, UR8, 0x604, URZ ;  /* 0x0000060408087897 */ /* 0x000fe2000fffe03f */
[----:B------:R-:W-:Y:S01]  /*1f330*/  UMOV UR10, UR22 ;  /* 0x00000016000a7c82 */ /* 0x000fe20008000000 */
[----:B------:R-:W-:Y:S01]  /*1f340*/  UMOV UR11, UR23 ;  /* 0x00000017000b7c82 */ /* 0x000fe20008000000 */
[----:B------:R-:W-:-:S15]  /*1f350*/  ISETP.GE.AND P0, PT, R13, R8, PT ;  /* 0x000000080d00720c */ /* 0x000fde0003f06270 */
[----:B------:R-:W-:Y:S01]  /*1f360*/  HGMMA.64x256x8.F32.TF32 R24, gdesc[UR4], R24, gsb0 ;  /* 0x07e00000041879f0 */ /* 0x000fe20008002818 */
[----:B------:R-:W-:Y:S01]  /*1f370*/  UISETP.GT.AND UP0, UPT, UR14, 0x5, UPT ;  /* 0x000000050e00788c */ /* 0x000fe2000bf04270 */
[----:B------:R-:W-:Y:S01]  /*1f380*/  IMAD.X R14, R14, 0x1, R3, P3 ;  /* 0x000000010e0e7824 */ /* 0x000fe200018e0603 */
[----:B-1----:R-:W2:Y:S01]  /*1f390*/  LDL.LU R6, [R1+0x200] ;  /* 0x0002000001067983 */ /* 0x002ea20000300800 */
[----:B------:R-:W-:Y:S02]  /*1f3a0*/  WARPGROUP.DEPBAR.LE gsb0, 0x0 ;  /* 0x00008000000079c5 */ /* 0x000fe40000010000 */
[----:B------:R-:W-:-:S15]  /*1f3b0*/  WARPGROUP.ARRIVE ;  /* 0x00000000000079c5 */ /* 0x000fde0000000000 */
[----:B------:R-:W-:-:S07]  /*1f3c0*/  NOP ;  /* 0x0000000000007918 */ /* 0x000fce0000000000 */
        /* <DEDUP_REMOVED lines=16> */
[----:B------:R-:W-:Y:S01]  /*1f4d0*/  HGMMA.64x256x8.F32.TF32 R24, gdesc[UR24], R24, gsb0 ;  /* 0x07e00000181879f0 */ /* 0x000fe20008002818 */
[----:B------:R-:W-:Y:S02]  /*1f4e0*/  SEL R8, RZ, 0x4, !P1 ;  /* 0x00000004ff087807 */ /* 0x000fe40004800000 */
[----:B------:R-:W-:Y:S02]  /*1f4f0*/  ISETP.GT.AND P1, PT, R5, 0x1, PT ;  /* 0x000000010500780c */ /* 0x000fe40003f24270 */
[----:B------:R-:W-:Y:S01]  /*1f500*/  SEL R8, R8, RZ, !P0 ;  /* 0x000000ff08087207 */ /* 0x000fe20004000000 */
[----:B------:R-:W-:-:S03]  /*1f510*/  USEL UR14, UR14, URZ, !UP0 ;  /* 0x0000003f0e0e7287 */ /* 0x000fc6000c000000 */
[----:B------:R-:W-:Y:S02]  /*1f520*/  ISETP.NE.U32.AND P2, PT, R8, RZ, PT ;  /* 0x000000ff0800720c */ /* 0x000fe40003f45070 */
[----:B------:R-:W-:Y:S01]  /*1f530*/  SEL R8, RZ, 0x4, !P1 ;  /* 0x00000004ff087807 */ /* 0x000fe20004800000 */
[----:B------:R-:W-:-:S03]  /*1f540*/  ULEA UR4, UR14, UR12, 0xf ;  /* 0x0000000c0e047291 */ /* 0x000fc6000f8e783f */
[----:B------:R-:W-:Y:S01]  /*1f550*/  SEL R8, R8, RZ, !P0 ;  /* 0x000000ff08087207 */ /* 0x000fe20004000000 */
[----:B------:R-:W-:-:S03]  /*1f560*/  IMAD.MOV.U32 R10, RZ, RZ, R15 ;  /* 0x000000ffff0a7224 */ /* 0x000fc600078e000f */
[----:B------:R-:W-:Y:S01]  /*1f570*/  ISETP.NE.U32.AND P1, PT, R8, RZ, PT ;  /* 0x000000ff0800720c */ /* 0x000fe20003f25070 */
[----:B------:R-:W-:Y:S02]  /*1f580*/  VIADD R8, R7, UR4 ;  /* 0x0000000407087c36 */ /* 0x000fe40008000000 */
[----:B------:R-:W-:Y:S02]  /*1f590*/  IMAD.MOV.U32 R11, RZ, RZ, R14 ;  /* 0x000000ffff0b7224 */ /* 0x000fe400078e000e */
[----:B------:R-:W-:Y:S01]  /*1f5a0*/  IMAD.X R16, R16, 0x1, R3, P4 ;  /* 0x0000000110107824 */ /* 0x000fe200020e0603 */
[-C--:B------:R-:W-:Y:S02]  /*1f5b0*/  IADD3 R19, P3, R19, R4.reuse, RZ ;  /* 0x0000000413137210 */ /* 0x080fe40007f7e0ff */
[----:B------:R-:W-:-:S03]  /*1f5c0*/  IADD3 R21, P4, R21, R4, RZ ;  /* 0x0000000415157210 */ /* 0x000fc60007f9e0ff */
[----:B------:R-:W-:Y:S01]  /*1f5d0*/  IMAD.X R18, R18, 0x1, R3, P3 ;  /* 0x0000000112127824 */ /* 0x000fe200018e0603 */
[----:B------:R-:W-:Y:S02]  /*1f5e0*/  WARPGROUP.DEPBAR.LE gsb0, 0x0 ;  /* 0x00008000000079c5 */ /* 0x000fe40000010000 */
[----:B------:R-:W-:-:S06]  /*1f5f0*/  WARPGROUP.ARRIVE ;  /* 0x00000000000079c5 */ /* 0x000fcc0000000000 */
[----:B------:R-:W-:Y:S01]  /*1f600*/  HGMMA.64x256x8.F32.TF32 R24, gdesc[UR8], R24, gsb0 ;  /* 0x07e00000081879f0 */ /* 0x000fe20008002818 */
[----:B------:R-:W-:Y:S01]  /*1f610*/  IMAD.X R20, R20, 0x1, R3, P4 ;  /* 0x0000000114147824 */ /* 0x000fe200020e0603 */
[-C--:B------:R-:W-:Y:S02]  /*1f620*/  IADD3 R207, P3, R207, R4.reuse, RZ ;  /* 0x00000004cfcf7210 */ /* 0x080fe40007f7e0ff */
[----:B------:R-:W-:-:S03]  /*1f630*/  IADD3 R209, P4, R209, R4, RZ ;  /* 0x00000004d1d17210 */ /* 0x000fc60007f9e0ff */
[--C-:B------:R-:W-:Y:S02]  /*1f640*/  IMAD.X R206, R206, 0x1, R3.reuse, P3 ;  /* 0x00000001cece7824 */ /* 0x100fe400018e0603 */
[----:B------:R-:W-:Y:S01]  /*1f650*/  IMAD.X R208, R208, 0x1, R3, P4 ;  /* 0x00000001d0d07824 */ /* 0x000fe200020e0603 */
[-C--:B----4-:R-:W-:Y:S02]  /*1f660*/  IADD3 R211, P3, R211, R4.reuse, RZ ;  /* 0x00000004d3d37210 */ /* 0x090fe40007f7e0ff */
[----:B------:R-:W-:-:S03]  /*1f670*/  IADD3 R213, P4, R213, R4, RZ ;  /* 0x00000004d5d57210 */ /* 0x000fc60007f9e0ff */
[--C-:B------:R-:W-:Y:S02]  /*1f680*/  IMAD.X R210, R210, 0x1, R3.reuse, P3 ;  /* 0x00000001d2d27824 */ /* 0x100fe400018e0603 */
[----:B------:R-:W-:Y:S01]  /*1f690*/  IMAD.X R212, R212, 0x1, R3, P4 ;  /* 0x00000001d4d47824 */ /* 0x000fe200020e0603 */
[----:B------:R-:W-:-:S05]  /*1f6a0*/  IADD3 R23, P3, R23, R4, RZ ;  /* 0x0000000417177210 */ /* 0x000fca0007f7e0ff */
[----:B------:R-:W-:Y:S01]  /*1f6b0*/  IMAD.X R22, R22, 0x1, R3, P3 ;  /* 0x0000000116167824 */ /* 0x000fe200018e0603 */
[----:B------:R-:W-:-:S05]  /*1f6c0*/  IADD3 R153, P4, R153, R4, RZ ;  /* 0x0000000499997210 */ /* 0x000fca0007f9e0ff */
[----:B------:R-:W-:Y:S01]  /*1f6d0*/  IMAD.X R152, R152, 0x1, R3, P4 ;  /* 0x0000000198987824 */ /* 0x000fe200020e0603 */
[-C--:B------:R-:W-:Y:S02]  /*1f6e0*/  IADD3 R155, P3, R155, R4.reuse, RZ ;  /* 0x000000049b9b7210 */ /* 0x080fe40007f7e0ff */
[----:B------:R-:W-:-:S03]  /*1f6f0*/  IADD3 R157, P4, R157, R4, RZ ;  /* 0x000000049d9d7210 */ /* 0x000fc60007f9e0ff */
[--C-:B------:R-:W-:Y:S02]  /*1f700*/  IMAD.X R154, R154, 0x1, R3.reuse, P3 ;  /* 0x000000019a9a7824 */ /* 0x100fe400018e0603 */
[----:B------:R-:W-:Y:S01]  /*1f710*/  IMAD.X R156, R156, 0x1, R3, P4 ;  /* 0x000000019c9c7824 */ /* 0x000fe200020e0603 */
[-C--:B------:R-:W-:Y:S02]  /*1f720*/  IADD3 R215, P3, R215, R4.reuse, RZ ;  /* 0x00000004d7d77210 */ /* 0x080fe40007f7e0ff */
[----:B------:R-:W-:-:S03]  /*1f730*/  IADD3 R217, P4, R217, R4, RZ ;  /* 0x00000004d9d97210 */ /* 0x000fc60007f9e0ff */
[----:B------:R-:W-:Y:S01]  /*1f740*/  IMAD.X R214, R214, 0x1, R3, P3 ;  /* 0x00000001d6d67824 */ /* 0x000fe200018e0603 */
[----:B------:R-:W-:Y:S02]  /*1f750*/  WARPGROUP.DEPBAR.LE gsb0, 0x0 ;  /* 0x00008000000079c5 */ /* 0x000fe40000010000 */
[----:B------:R-:W-:Y:S06]  /*1f760*/  BAR.SYNC.DEFER_BLOCKING 0x0 ;  /* 0x0000000000007b1d */ /* 0x000fec0000010000 */
[----:B------:R-:W-:Y:S01]  /*1f770*/  @!PT LDS RZ, [RZ] ;  /* 0x00000000fffff984 */ /* 0x000fe20000000800 */
[----:B------:R-:W-:Y:S01]  /*1f780*/  @!PT LDS RZ, [RZ] ;  /* 0x00000000fffff984 */ /* 0x000fe20000000800 */
[----:B------:R-:W-:Y:S01]  /*1f790*/  @!PT LDS RZ, [RZ] ;  /* 0x00000000fffff984 */ /* 0x000fe20000000800 */
[----:B------:R1:W-:Y:S02]  /*1f7a0*/  LDGSTS.E [R8+0x60000], desc[UR16][R10.64], P2 ;  /* 0x600000000a087fae */ /* 0x0003e40009121850 */
[----:B-1----:R-:W-:Y:S01]  /*1f7b0*/  MOV R10, R17 ;  /* 0x00000011000a7202 */ /* 0x002fe20000000f00 */
[----:B------:R-:W-:-:S05]  /*1f7c0*/  IMAD.MOV.U32 R11, RZ, RZ, R16 ;  /* 0x000000ffff0b7224 */ /* 0x000fca00078e0010 */
[----:B------:R1:W-:Y:S01]  /*1f7d0*/  LDGSTS.E [R8+0x60004], desc[UR16][R10.64], P1 ;  /* 0x600040000a087fae */ /* 0x0003e20008921850 */
[----:B------:R-:W-:-:S04]  /*1f7e0*/  ISETP.GT.AND P1, PT, R5, 0x2, PT ;  /* 0x000000020500780c */ /* 0x000fc80003f24270 */
[----:B------:R-:W-:Y:S02]  /*1f7f0*/  SEL R9, RZ, 0x4, !P1 ;  /* 0x00000004ff097807 */ /* 0x000fe40004800000 */
[----:B------:R-:W-:Y:S02]  /*1f800*/  ISETP.GT.AND P1, PT, R5, 0x3, PT ;  /* 0x000000030500780c */ /* 0x000fe40003f24270 */
[----:B------:R-:W-:-:S04]  /*1f810*/  SEL R9, R9, RZ, !P0 ;  /* 0x000000ff09097207 */ /* 0x000fc80004000000 */
[----:B------:R-:W-:Y:S02]  /*1f820*/  ISETP.NE.U32.AND P2, PT, R9, RZ, PT ;  /* 0x000000ff0900720c */ /* 0x000fe40003f45070 */
[----:B------:R-:W-:-:S04]  /*1f830*/  SEL R9, RZ, 0x4, !P1 ;  /* 0x00000004ff097807 */ /* 0x000fc80004800000 */
[----:B------:R-:W-:Y:S01]  /*1f840*/  SEL R9, R9, RZ, !P0 ;  /* 0x000000ff09097207 */ /* 0x000fe20004000000 */
[----:B-1----:R-:W-:-:S03]  /*1f850*/  IMAD.MOV.U32 R10, RZ, RZ, R19 ;  /* 0x000000ffff0a7224 */ /* 0x002fc600078e0013 */
[----:B------:R-:W-:Y:S01]  /*1f860*/  ISETP.NE.U32.AND P1, PT, R9, RZ, PT ;  /* 0x000000ff0900720c */ /* 0x000fe20003f25070 */
[----:B------:R-:W-:-:S05]  /*1f870*/  IMAD.MOV.U32 R11, RZ, RZ, R18 ;  /* 0x000000ffff0b7224 */ /* 0x000fca00078e0012 */
        /* <DEDUP_REMOVED lines=28> */
[----:B------:R1:W-:Y:S01]  /*1fa40*/  LDGSTS.E [R8+0x64008], desc[UR16][R10.64], P2 ;  /* 0x640080000a087fae */ /* 0x0003e20009121850 */
[----:B------:R-:W-:Y:S02]  /*1fa50*/  ISETP.GT.AND P2, PT, R5, 0x5, PT ;  /* 0x000000050500780c */ /* 0x000fe40003f44270 */
[----:B-1----:R-:W-:Y:S01]  /*1fa60*/  MOV R10, R213 ;  /* 0x000000d5000a7202 */ /* 0x002fe20000000f00 */
[----:B------:R-:W-:-:S05]  /*1fa70*/  IMAD.MOV.U32 R11, RZ, RZ, R212 ;  /* 0x000000ffff0b7224 */ /* 0x000fca00078e00d4 */
[----:B------:R1:W-:Y:S01]  /*1fa80*/  LDGSTS.E [R8+0x6400c], desc[UR16][R10.64], P1 ;  /* 0x6400c0000a087fae */ /* 0x0003e20008921850 */
[----:B------:R-:W-:-:S04]  /*1fa90*/  ISETP.GT.AND P1, PT, R5, 0x4, PT ;  /* 0x000000040500780c */ /* 0x000fc80003f24270 */
[----:B------:R-:W-:-:S04]  /*1faa0*/  SEL R9, RZ, 0x4, !P1 ;  /* 0x00000004ff097807 */ /* 0x000fc80004800000 */
[----:B------:R-:W-:Y:S02]  /*1fab0*/  SEL R9, R9, RZ, !P0 ;  /* 0x000000ff09097207 */ /* 0x000fe40004000000 */
[----:B-1----:R-:W-:Y:S02]  /*1fac0*/  SEL R8, RZ, 0x4, !P2 ;  /* 0x00000004ff087807 */ /* 0x002fe40005000000 */
[----:B------:R-:W-:Y:S02]  /*1fad0*/  ISETP.NE.U32.AND P1, PT, R9, RZ, PT ;  /* 0x000000ff0900720c */ /* 0x000fe40003f25070 */
[----:B------:R-:W-:-:S04]  /*1fae0*/  SEL R8, R8, RZ, !P0 ;  /* 0x000000ff08087207 */ /* 0x000fc80004000000 */
[----:B------:R-:W-:Y:S02]  /*1faf0*/  ISETP.NE.U32.AND P2, PT, R8, RZ, PT ;  /* 0x000000ff0800720c */ /* 0x000fe40003f45070 */
[----:B------:R-:W-:Y:S01]  /*1fb00*/  LOP3.LUT R8, R7, 0x10, RZ, 0x3c, !PT ;  /* 0x0000001007087812 */ /* 0x000fe200078e3cff */
[----:B------:R-:W-:Y:S01]  /*1fb10*/  IMAD.MOV.U32 R10, RZ, RZ, R23 ;  /* 0x000000ffff0a7224 */ /* 0x000fe200078e0017 */
[----:B------:R-:W-:-:S03]  /*1fb20*/  MOV R11, R22 ;  /* 0x00000016000b7202 */ /* 0x000fc60000000f00 */
[----:B------:R-:W-:-:S05]  /*1fb30*/  VIADD R8, R8, UR4 ;  /* 0x0000000408087c36 */ /* 0x000fca0008000000 */
[----:B------:R1:W-:Y:S01]  /*1fb40*/  LDGSTS.E [R8+0x60000], desc[UR16][R10.64], P1 ;  /* 0x600000000a087fae */ /* 0x0003e20008921850 */
[----:B------:R-:W-:-:S04]  /*1fb50*/  ISETP.GT.AND P1, PT, R5, 0x6, PT ;  /* 0x000000060500780c */ /* 0x000fc80003f24270 */
[----:B------:R-:W-:Y:S02]  /*1fb60*/  SEL R9, RZ, 0x4, !P1 ;  /* 0x00000004ff097807 */ /* 0x000fe40004800000 */
[----:B------:R-:W-:Y:S02]  /*1fb70*/  ISETP.GT.AND P1, PT, R5, 0x7, PT ;  /* 0x000000070500780c */ /* 0x000fe40003f24270 */
[----:B------:R-:W-:Y:S01]  /*1fb80*/  SEL R9, R9, RZ, !P0 ;  /* 0x000000ff09097207 */ /* 0x000fe20004000000 */
[----:B-1----:R-:W-:Y:S02]  /*1fb90*/  IMAD.MOV.U32 R10, RZ, RZ, R153 ;  /* 0x000000ffff0a7224 */ /* 0x002fe400078e0099 */
[----:B------:R-:W-:-:S05]  /*1fba0*/  IMAD.MOV.U32 R11, RZ, RZ, R152 ;  /* 0x000000ffff0b7224 */ /* 0x000fca00078e0098 */
[----:B------:R1:W-:Y:S01]  /*1fbb0*/  LDGSTS.E [R8+0x60004], desc[UR16][R10.64], P2 ;  /* 0x600040000a087fae */ /* 0x0003e20009121850 */
[----:B------:R-:W-:Y:S02]  /*1fbc0*/  ISETP.NE.U32.AND P2, PT, R9, RZ, PT ;  /* 0x000000ff0900720c */ /* 0x000fe40003f45070 */
[----:B------:R-:W-:-:S04]  /*1fbd0*/  SEL R9, RZ, 0x4, !P1 ;  /* 0x00000004ff097807 */ /* 0x000fc80004800000 */
[----:B------:R-:W-:-:S04]  /*1fbe0*/  SEL R9, R9, RZ, !P0 ;  /* 0x000000ff09097207 */ /* 0x000fc80004000000 */
[----:B------:R-:W-:Y:S01]  /*1fbf0*/  ISETP.NE.U32.AND P1, PT, R9, RZ, PT ;  /* 0x000000ff0900720c */ /* 0x000fe20003f25070 */
[----:B-1----:R-:W-:Y:S01]  /*1fc00*/  IMAD.MOV.U32 R10, RZ, RZ, R155 ;  /* 0x000000ffff0a7224 */ /* 0x002fe200078e009b */
[----:B------:R-:W-:-:S05]  /*1fc10*/  MOV R11, R154 ;  /* 0x0000009a000b7202 */ /* 0x000fca0000000f00 */
[----:B------:R1:W-:Y:S02]  /*1fc20*/  LDGSTS.E [R8+0x60008], desc[UR16][R10.64], P2 ;  /* 0x600080000a087fae */ /* 0x0003e40009121850 */
[----:B-1----:R-:W-:Y:S02]  /*1fc30*/  IMAD.MOV.U32 R10, RZ, RZ, R157 ;  /* 0x000000ffff0a7224 */ /* 0x002fe400078e009d */
        /* <DEDUP_REMOVED lines=9> */
[----:B-1----:R-:W-:Y:S01]  /*1fcd0*/  IMAD.MOV.U32 R10, RZ, RZ, R215 ;  /* 0x000000ffff0a7224 */ /* 0x002fe200078e00d7 */
[----:B------:R-:W-:Y:S02]  /*1fce0*/  MOV R11, R214 ;  /* 0x000000d6000b7202 */ /* 0x000fe40000000f00 */
[----:B------:R-:W-:Y:S01]  /*1fcf0*/  ISETP.NE.U32.AND P1, PT, R9, RZ, PT ;  /* 0x000000ff0900720c */ /* 0x000fe20003f25070 */
[----:B------:R-:W-:Y:S02]  /*1fd00*/  IMAD.X R216, R216, 0x1, R3, P4 ;  /* 0x00000001d8d87824 */ /* 0x000fe400020e0603 */
[----:B------:R1:W-:Y:S02]  /*1fd10*/  LDGSTS.E [R8+0x64000], desc[UR16][R10.64], P2 ;  /* 0x640000000a087fae */ /* 0x0003e40009121850 */
[----:B-1----:R-:W-:Y:S02]  /*1fd20*/  IMAD.MOV.U32 R10, RZ, RZ, R217 ;  /* 0x000000ffff0a7224 */ /* 0x002fe400078e00d9 */
[----:B------:R-:W-:-:S06]  /*1fd30*/  IMAD.MOV.U32 R11, RZ, RZ, R216 ;  /* 0x000000ffff0b7224 */ /* 0x000fcc00078e00d8 */
[----:B------:R1:W-:Y:S01]  /*1fd40*/  LDGSTS.E [R8+0x64004], desc[UR16][R10.64], P1 ;  /* 0x640040000a087fae */ /* 0x0003e20008921850 */
[----:B------:R-:W-:-:S04]  /*1fd50*/  ISETP.GT.AND P1, PT, R5, 0x26, PT ;  /* 0x000000260500780c */ /* 0x000fc80003f24270 */
[----:B------:R-:W-:Y:S02]  /*1fd60*/  SEL R9, RZ, 0x4, !P1 ;  /* 0x00000004ff097807 */ /* 0x000fe40004800000 */
[----:B------:R-:W-:Y:S02]  /*1fd70*/  ISETP.GT.AND P1, PT, R5, 0x27, PT ;  /* 0x000000270500780c */ /* 0x000fe40003f24270 */
[----:B------:R-:W-:Y:S02]  /*1fd80*/  SEL R9, R9, RZ, !P0 ;  /* 0x000000ff09097207 */ /* 0x000fe40004000000 */
[----:B------:R-:W-:Y:S02]  /*1fd90*/  IADD3 R219, P3, R219, R4, RZ ;  /* 0x00000004dbdb7210 */ /* 0x000fe40007f7e0ff */
[----:B------:R-:W-:Y:S02]  /*1fda0*/  ISETP.NE.U32.AND P2, PT, R9, RZ, PT ;  /* 0x000000ff0900720c */ /* 0x000fe40003f45070 */
[----:B------:R-:W-:Y:S01]  /*1fdb0*/  SEL R9, RZ, 0x4, !P1 ;  /* 0x00000004ff097807 */ /* 0x000fe20004800000 */
[----:B------:R-:W-:-:S03]  /*1fdc0*/  IMAD.X R218, R218, 0x1, R3, P3 ;  /* 0x00000001dada7824 */ /* 0x000fc600018e0603 */
[----:B------:R-:W-:Y:S02]  /*1fdd0*/  SEL R9, R9, RZ, !P0 ;  /* 0x000000ff09097207 */ /* 0x000fe40004000000 */
[----:B------:R-:W-:Y:S02]  /*1fde0*/  IADD3 R221, P4, R221, R4, RZ ;  /* 0x00000004dddd7210 */ /* 0x000fe40007f9e0ff */
[----:B------:R-:W-:Y:S01]  /*1fdf0*/  ISETP.NE.U32.AND P1, PT, R9, RZ, PT ;  /* 0x000000ff0900720c */ /* 0x000fe20003f25070 */
[----:B-1----:R-:W-:Y:S01]  /*1fe00*/  IMAD.MOV.U32 R10, RZ, RZ, R219 ;  /* 0x000000ffff0a7224 */ /* 0x002fe200078e00db */
[----:B------:R-:W-:Y:S01]  /*1fe10*/  MOV R11, R218 ;  /* 0x000000da000b7202 */ /* 0x000fe20000000f00 */
[----:B------:R-:W-:-:S04]  /*1fe20*/  IMAD.X R220, R220, 0x1, R3, P4 ;  /* 0x00000001dcdc7824 */ /* 0x000fc800020e0603 */
[----:B------:R1:W-:Y:S01]  /*1fe30*/  LDGSTS.E [R8+0x64008], desc[UR16][R10.64], P2 ;  /* 0x640080000a087fae */ /* 0x0003e20009121850 */
[----:B------:R-:W-:Y:S01]  /*1fe40*/  ISETP.GT.AND P2, PT, R5, 0x9, PT ;  /* 0x000000090500780c */ /* 0x000fe20003f44270 */
[----:B-1----:R-:W-:Y:S02]  /*1fe50*/  IMAD.MOV.U32 R10, RZ, RZ, R221 ;  /* 0x000000ffff0a7224 */ /* 0x002fe400078e00dd */
[----:B------:R-:W-:-:S05]  /*1fe60*/  IMAD.MOV.U32 R11, RZ, RZ, R220 ;  /* 0x000000ffff0b7224 */ /* 0x000fca00078e00dc */
[----:B------:R1:W-:Y:S01]  /*1fe70*/  LDGSTS.E [R8+0x6400c], desc[UR16][R10.64], P1 ;  /* 0x6400c0000a087fae */ /* 0x0003e20008921850 */
[----:B------:R-:W-:-:S04]  /*1fe80*/  ISETP.GT.AND P1, PT, R5, 0x8, PT ;  /* 0x000000080500780c */ /* 0x000fc80003f24270 */
[----:B------:R-:W-:-:S04]  /*1fe90*/  SEL R9, RZ, 0x4, !P1 ;  /* 0x00000004ff097807 */ /* 0x000fc80004800000 */
[----:B------:R-:W-:Y:S02]  /*1fea0*/  SEL R9, R9, RZ, !P0 ;  /* 0x000000ff09097207 */ /* 0x000fe40004000000 */
[----:B-1----:R-:W-:Y:S02]  /*1feb0*/  SEL R8, RZ, 0x4, !P2 ;  /* 0x00000004ff087807 */ /* 0x002fe40005000000 */
[----:B------:R-:W-:Y:S02]  /*1fec0*/  IADD3 R159, P3, R159, R4, RZ ;  /* 0x000000049f9f7210 */ /* 0x000fe40007f7e0ff */
[----:B------:R-:W-:Y:S02]  /*1fed0*/  SEL R8, R8, RZ, !P0 ;  /* 0x000000ff08087207 */ /* 0x000fe40004000000 */
[----:B------:R-:W-:Y:S02]  /*1fee0*/  ISETP.NE.U32.AND P1, PT, R9, RZ, PT ;  /* 0x000000ff0900720c */ /* 0x000fe40003f25070 */
[----:B------:R-:W-:Y:S01]  /*1fef0*/  ISETP.NE.U32.AND P2, PT, R8, RZ, PT ;  /* 0x000000ff0800720c */ /* 0x000fe20003f45070 */
[----:B------:R-:W-:Y:S01]  /*1ff00*/  IMAD.X R158, R158, 0x1, R3, P3 ;  /* 0x000000019e9e7824 */ /* 0x000fe200018e0603 */
[----:B------:R-:W-:-:S02]  /*1ff10*/  LOP3.LUT R8, R7, 0x20, RZ, 0x3c, !PT ;  /* 0x0000002007087812 */ /* 0x000fc400078e3cff */
[----:B------:R-:W-:Y:S01]  /*1ff20*/  MOV R10, R159 ;  /* 0x0000009f000a7202 */ /* 0x000fe20000000f00 */
[----:B------:R-:W-:Y:S02]  /*1ff30*/  IMAD.MOV.U32 R11, RZ, RZ, R158 ;  /* 0x000000ffff0b7224 */ /* 0x000fe400078e009e */
[----:B------:R-:W-:Y:S01]  /*1ff40*/  VIADD R8, R8, UR4 ;  /* 0x0000000408087c36 */ /* 0x000fe20008000000 */
[----:B------:R-:W-:-:S04]  /*1ff50*/  IADD3 R161, P4, R161, R4, RZ ;  /* 0x00000004a1a17210 */ /* 0x000fc80007f9e0ff */
[----:B------:R1:W-:Y:S01]  /*1ff60*/  LDGSTS.E [R8+0x60000], desc[UR16][R10.64], P1 ;  /* 0x600000000a087fae */ /* 0x0003e20008921850 */
[----:B------:R-:W-:Y:S01]  /*1ff70*/  ISETP.GT.AND P1, PT, R5, 0xa, PT ;  /* 0x0000000a0500780c */ /* 0x000fe20003f24270 */
[----:B------:R-:W-:-:S03]  /*1ff80*/  IMAD.X R160, R160, 0x1, R3, P4 ;  /* 0x00000001a0a07824 */ /* 0x000fc600020e0603 */
[----:B------:R-:W-:Y:S02]  /*1ff90*/  SEL R9, RZ, 0x4, !P1 ;  /* 0x00000004ff097807 */ /* 0x000fe40004800000 */
[----:B------:R-:W-:Y:S02]  /*1ffa0*/  ISETP.GT.AND P1, PT, R5, 0xb, PT ;  /* 0x0000000b0500780c */ /* 0x000fe40003f24270 */
[----:B------:R-:W-:Y:S01]  /*1ffb0*/  SEL R9, R9, RZ, !P0 ;  /* 0x000000ff09097207 */ /* 0x000fe20004000000 */
[----:B-1----:R-:W-:Y:S02]  /*1ffc0*/  IMAD.MOV.U32 R10, RZ, RZ, R161 ;  /* 0x000000ffff0a7224 */ /* 0x002fe400078e00a1 */
[----:B------:R-:W-:Y:S01]  /*1ffd0*/  IMAD.MOV.U32 R11, RZ, RZ, R160 ;  /* 0x000000ffff0b7224 */ /* 0x000fe200078e00a0 */
[----:B------:R-:W-:-:S04]  /*1ffe0*/  IADD3 R163, P3, R163, R4, RZ ;  /* 0x00000004a3a37210 */ /* 0x000fc80007f7e0ff */
[----:B------:R1:W-:Y:S01]  /*1fff0*/  LDGSTS.E [R8+0x60004], desc[UR16][R10.64], P2 ;  /* 0x600040000a087fae */ /* 0x0003e20009121850 */
        /* <DEDUP_REMOVED lines=9> */
[----:B------:R1:W-:Y:S02]  /*20090*/  LDGSTS.E [R8+0x60008], desc[UR16][R10.64], P2 ;  /* 0x600080000a087fae */ /* 0x0003e40009121850 */
[----:B-1----:R-:W-:Y:S02]  /*200a0*/  IMAD.MOV.U32 R10, RZ, RZ, R165 ;  /* 0x000000ffff0a7224 */ /* 0x002fe400078e00a5 */
[----:B------:R-:W-:-:S05]  /*200b0*/  IMAD.MOV.U32 R11, RZ, RZ, R164 ;  /* 0x000000ffff0b7224 */ /* 0x000fca00078e00a4 */
        /* <DEDUP_REMOVED lines=47> */
[----:B------:R-:W-:Y:S01]  /*203b0*/  LOP3.LUT R8, R7, 0x30, RZ, 0x3c, !PT ;  /* 0x0000003007087812 */ /* 0x000fe200078e3cff */
[----:B------:R-:W-:-:S02]  /*203c0*/  IMAD.MOV.U32 R10, RZ, RZ, R167 ;  /* 0x000000ffff0a7224 */ /* 0x000fc400078e00a7 */
[----:B------:R-:W-:Y:S02]  /*203d0*/  IMAD.MOV.U32 R11, RZ, RZ, R166 ;  /* 0x000000ffff0b7224 */ /* 0x000fe400078e00a6 */
[----:B------:R-:W-:Y:S01]  /*203e0*/  VIADD R8, R8, UR4 ;  /* 0x0000000408087c36 */ /* 0x000fe20008000000 */
[----:B------:R-:W-:-:S04]  /*203f0*/  IADD3 R169, P4, R169, R4, RZ ;  /* 0x00000004a9a97210 */ /* 0x000fc80007f9e0ff */
[----:B------:R1:W-:Y:S01]  /*20400*/  LDGSTS.E [R8+0x60000], desc[UR16][R10.64], P1 ;  /* 0x600000000a087fae */ /* 0x0003e20008921850 */
[C---:B------:R-:W-:Y:S02]  /*20410*/  ISETP.GT.AND P1, PT, R5.reuse, 0xe, PT ;  /* 0x0000000e0500780c */ /* 0x040fe40003f24270 */
[----:B------:R-:W-:Y:S02]  /*20420*/  IADD3.X R168, R168, R3, RZ, P4, !PT ;  /* 0x00000003a8a87210 */ /* 0x000fe400027fe4ff */
[----:B------:R-:W-:Y:S02]  /*20430*/  SEL R9, RZ, 0x4, !P1 ;  /* 0x00000004ff097807 */ /* 0x000fe40004800000 */
[----:B------:R-:W-:Y:S02]  /*20440*/  ISETP.GT.AND P1, PT, R5, 0xf, PT ;  /* 0x0000000f0500780c */ /* 0x000fe40003f24270 */
[----:B------:R-:W-:Y:S01]  /*20450*/  SEL R9, R9, RZ, !P0 ;  /* 0x000000ff09097207 */ /* 0x000fe20004000000 */
[----:B-1----:R-:W-:-:S02]  /*20460*/  IMAD.MOV.U32 R10, RZ, RZ, R169 ;  /* 0x000000ffff0a7224 */ /* 0x002fc400078e00a9 */
        /* <DEDUP_REMOVED lines=10> */
[----:B------:R-:W-:Y:S01]  /*20510*/  IADD3.X R172, R172, R3, RZ, P4, !PT ;  /* 0x00000003acac7210 */ /* 0x000fe200027fe4ff */
[----:B------:R-:W-:-:S05]  /*20520*/  IMAD.MOV.U32 R11, RZ, RZ, R170 ;  /* 0x000000ffff0b7224 */ /* 0x000fca00078e00aa */
        /* <DEDUP_REMOVED lines=47> */
[----:B------:R-:W-:Y:S01]  /*20820*/  ISETP.NE.U32.AND P1, PT, R9, RZ, PT ;  /* 0x000000ff0900720c */ /* 0x000fe20003f25070 */
[----:B------:R-:W-:Y:S01]  /*20830*/  IMAD.X R174, R174, 0x1, R3, P3 ;  /* 0x00000001aeae7824 */ /* 0x000fe200018e0603 */
[----:B------:R-:W-:-:S02]  /*20840*/  ISETP.NE.U32.AND P2, PT, R8, RZ, PT ;  /* 0x000000ff0800720c */ /* 0x000fc40003f45070 */
[----:B------:R-:W-:Y:S01]  /*20850*/  LOP3.LUT R8, R7, 0x40, RZ, 0x3c, !PT ;  /* 0x0000004007087812 */ /* 0x000fe200078e3cff */
[----:B------:R-:W-:Y:S02]  /*20860*/  IMAD.MOV.U32 R10, RZ, RZ, R175 ;  /* 0x000000ffff0a7224 */ /* 0x000fe400078e00af */
[----:B------:R-:W-:Y:S01]  /*20870*/  IMAD.MOV.U32 R11, RZ, RZ, R174 ;  /* 0x000000ffff0b7224 */ /* 0x000fe200078e00ae */
[----:B------:R-:W-:Y:S02]  /*20880*/  IADD3 R8, R8, UR4, RZ ;  /* 0x0000000408087c10 */ /* 0x000fe4000fffe0ff */
[----:B------:R-:W-:-:S03]  /*20890*/  IADD3 R177, P4, R177, R4, RZ ;  /* 0x00000004b1b17210 */ /* 0x000fc60007f9e0ff */
        /* <DEDUP_REMOVED lines=11> */
[----:B------:R-:W-:Y:S02]  /*20950*/  SEL R9, RZ, 0x4, !P1 ;  /* 0x00000004ff097807 */ /* 0x000fe40004800000 */
[----:B------:R-:W-:Y:S02]  /*20960*/  IADD3.X R178, R178, R3, RZ, P3, !PT ;  /* 0x00000003b2b27210 */ /* 0x000fe40001ffe4ff */
[----:B------:R-:W-:Y:S02]  /*20970*/  SEL R9, R9, RZ, !P0 ;  /* 0x000000ff09097207 */ /* 0x000fe40004000000 */
[----:B------:R-:W-:Y:S02]  /*20980*/  IADD3 R181, P4, R181, R4, RZ ;  /* 0x00000004b5b57210 */ /* 0x000fe40007f9e0ff */
[----:B------:R-:W-:Y:S01]  /*20990*/  ISETP.NE.U32.AND P1, PT, R9, RZ, PT ;  /* 0x000000ff0900720c */ /* 0x000fe20003f25070 */
[----:B-1----:R-:W-:-:S02]  /*209a0*/  IMAD.MOV.U32 R10, RZ, RZ, R179 ;  /* 0x000000ffff0a7224 */ /* 0x002fc400078e00b3 */
[----:B------:R-:W-:Y:S02]  /*209b0*/  IMAD.MOV.U32 R11, RZ, RZ, R178 ;  /* 0x000000ffff0b7224 */ /* 0x000fe400078e00b2 */
[----:B------:R-:W-:-:S03]  /*209c0*/  IMAD.X R180, R180, 0x1, R3, P4 ;  /* 0x00000001b4b47824 */ /* 0x000fc600020e0603 */
        /* <DEDUP_REMOVED lines=10> */
[----:B------:R-:W-:-:S02]  /*20a70*/  SEL R9, RZ, 0x4, !P1 ;  /* 0x00000004ff097807 */ /* 0x000fc40004800000 */
[----:B------:R-:W-:Y:S02]  /*20a80*/  IADD3.X R238, R238, R3, RZ, P3, !PT ;  /* 0x00000003eeee7210 */ /* 0x000fe40001ffe4ff */
[----:B------:R-:W-:Y:S02]  /*20a90*/  SEL R9, R9, RZ, !P0 ;  /* 0x000000ff09097207 */ /* 0x000fe40004000000 */
[----:B------:R-:W-:Y:S02]  /*20aa0*/  IADD3 R241, P4, R241, R4, RZ ;  /* 0x00000004f1f17210 */ /* 0x000fe40007f9e0ff */
[----:B------:R-:W-:Y:S01]  /*20ab0*/  ISETP.NE.U32.AND P1, PT, R9, RZ, PT ;  /* 0x000000ff0900720c */ /* 0x000fe20003f25070 */
[----:B-1----:R-:W-:Y:S02]  /*20ac0*/  IMAD.MOV.U32 R10, RZ, RZ, R239 ;  /* 0x000000ffff0a7224 */ /* 0x002fe400078e00ef */
        /* <DEDUP_REMOVED lines=32> */
[----:B------:R-:W-:-:S02]  /*20cd0*/  ISETP.NE.U32.AND P2, PT, R8, RZ, PT ;  /* 0x000000ff0800720c */ /* 0x000fc40003f45070 */
[----:B------:R-:W-:Y:S02]  /*20ce0*/  LOP3.LUT R8, R7, 0x50, RZ, 0x3c, !PT ;  /* 0x0000005007087812 */ /* 0x000fe400078e3cff */
[----:B------:R-:W-:Y:S01]  /*20cf0*/  IADD3.X R182, R182, R3, RZ, P3, !PT ;  /* 0x00000003b6b67210 */ /* 0x000fe20001ffe4ff */
[----:B------:R-:W-:Y:S02]  /*20d00*/  IMAD.MOV.U32 R10, RZ, RZ, R183 ;  /* 0x000000ffff0a7224 */ /* 0x000fe400078e00b7 */
[----:B------:R-:W-:Y:S02]  /*20d10*/  VIADD R8, R8, UR4 ;  /* 0x0000000408087c36 */ /* 0x000fe40008000000 */
[----:B------:R-:W-:Y:S01]  /*20d20*/  IMAD.MOV.U32 R11, RZ, RZ, R182 ;  /* 0x000000ffff0b7224 */ /* 0x000fe200078e00b6 */
[----:B------:R-:W-:-:S04]  /*20d30*/  IADD3 R185, P4, R185, R4, RZ ;  /* 0x00000004b9b97210 */ /* 0x000fc80007f9e0ff */
[----:B------:R1:W-:Y:S01]  /*20d40*/  LDGSTS.E [R8+0x60000], desc[UR16][R10.64], P1 ;  /* 0x600000000a087fae */ /* 0x0003e20008921850 */
[----:B------:R-:W-:Y:S01]  /*20d50*/  ISETP.GT.AND P1, PT, R5, 0x16, PT ;  /* 0x000000160500780c */ /* 0x000fe20003f24270 */
[----:B------:R-:W-:-:S03]  /*20d60*/  IMAD.X R184, R184, 0x1, R3, P4 ;  /* 0x00000001b8b87824 */ /* 0x000fc600020e0603 */
[----:B------:R-:W-:Y:S02]  /*20d70*/  SEL R9, RZ, 0x4, !P1 ;  /* 0x00000004ff097807 */ /* 0x000fe40004800000 */
[----:B------:R-:W-:Y:S02]  /*20d80*/  ISETP.GT.AND P1, PT, R5, 0x17, PT ;  /* 0x000000170500780c */ /* 0x000fe40003f24270 */
[----:B------:R-:W-:Y:S01]  /*20d90*/  SEL R9, R9, RZ, !P0 ;  /* 0x000000ff09097207 */ /* 0x000fe20004000000 */
[----:B-1----:R-:W-:Y:S01]  /*20da0*/  IMAD.MOV.U32 R10, RZ, RZ, R185 ;  /* 0x000000ffff0a7224 */ /* 0x002fe200078e00b9 */
[----:B------:R-:W-:Y:S02]  /*20db0*/  MOV R11, R184 ;  /* 0x000000b8000b7202 */ /* 0x000fe40000000f00 */
[----:B------:R-:W-:-:S03]  /*20dc0*/  IADD3 R187, P3, R187, R4, RZ ;  /* 0x00000004bbbb7210 */ /* 0x000fc60007f7e0ff */
[----:B------:R1:W-:Y:S01]  /*20dd0*/  LDGSTS.E [R8+0x60004], desc[UR16][R10.64], P2 ;  /* 0x600040000a087fae */ /* 0x0003e20009121850 */
[----:B------:R-:W-:Y:S02]  /*20de0*/  ISETP.NE.U32.AND P2, PT, R9, RZ, PT ;  /* 0x000000ff0900720c */ /* 0x000fe40003f45070 */
[----:B------:R-:W-:Y:S01]  /*20df0*/  SEL R9, RZ, 0x4, !P1 ;  /* 0x00000004ff097807 */ /* 0x000fe20004800000 */
[----:B------:R-:W-:Y:S01]  /*20e00*/  IMAD.X R186, R186, 0x1, R3, P3 ;  /* 0x00000001baba7824 */ /* 0x000fe200018e0603 */
[----:B------:R-:W-:Y:S02]  /*20e10*/  IADD3 R189, P4, R189, R4, RZ ;  /* 0x00000004bdbd7210 */ /* 0x000fe40007f9e0ff */
[----:B------:R-:W-:-:S04]  /*20e20*/  SEL R9, R9, RZ, !P0 ;  /* 0x000000ff09097207 */ /* 0x000fc80004000000 */
[----:B------:R-:W-:Y:S01]  /*20e30*/  ISETP.NE.U32.AND P1, PT, R9, RZ, PT ;  /* 0x000000ff0900720c */ /* 0x000fe20003f25070 */
[----:B-1----:R-:W-:Y:S02]  /*20e40*/  IMAD.MOV.U32 R10, RZ, RZ, R187 ;  /* 0x000000ffff0a7224 */ /* 0x002fe400078e00bb */
[----:B------:R-:W-:Y:S02]  /*20e50*/  IMAD.MOV.U32 R11, RZ, RZ, R186 ;  /* 0x000000ffff0b7224 */ /* 0x000fe400078e00ba */
[----:B------:R-:W-:-:S03]  /*20e60*/  IMAD.X R188, R188, 0x1, R3, P4 ;  /* 0x00000001bcbc7824 */ /* 0x000fc600020e0603 */
[----:B------:R1:W-:Y:S02]  /*20e70*/  LDGSTS.E [R8+0x60008], desc[UR16][R10.64], P2 ;  /* 0x600080000a087fae */ /* 0x0003e40009121850 */
[----:B-1----:R-:W-:Y:S01]  /*20e80*/  IMAD.MOV.U32 R10, RZ, RZ, R189 ;  /* 0x000000ffff0a7224 */ /* 0x002fe200078e00bd */
[----:B------:R-:W-:-:S05]  /*20e90*/  MOV R11, R188 ;  /* 0x000000bc000b7202 */ /* 0x000fca0000000f00 */
[----:B------:R1:W-:Y:S01]  /*20ea0*/  LDGSTS.E [R8+0x6000c], desc[UR16][R10.64], P1 ;  /* 0x6000c0000a087fae */ /* 0x0003e20008921850 */
[----:B------:R-:W-:-:S04]  /*20eb0*/  ISETP.GT.AND P1, PT, R5, 0x34, PT ;  /* 0x000000340500780c */ /* 0x000fc80003f24270 */
[----:B------:R-:W-:Y:S02]  /*20ec0*/  SEL R9, RZ, 0x4, !P1 ;  /* 0x00000004ff097807 */ /* 0x000fe40004800000 */
[----:B------:R-:W-:Y:S02]  /*20ed0*/  ISETP.GT.AND P1, PT, R5, 0x35, PT ;  /* 0x000000350500780c */ /* 0x000fe40003f24270 */
[----:B------:R-:W-:Y:S02]  /*20ee0*/  SEL R9, R9, RZ, !P0 ;  /* 0x000000ff09097207 */ /* 0x000fe40004000000 */
[-C--:B------:R-:W-:Y:S02]  /*20ef0*/  IADD3 R247, P3, R247, R4.reuse, RZ ;  /* 0x00000004f7f77210 */ /* 0x080fe40007f7e0ff */
[----:B------:R-:W-:Y:S02]  /*20f00*/  ISETP.NE.U32.AND P2, PT, R9, RZ, PT ;  /* 0x000000ff0900720c */ /* 0x000fe40003f45070 */
[----:B------:R-:W-:Y:S01]  /*20f10*/  SEL R9, RZ, 0x4, !P1 ;  /* 0x00000004ff097807 */ /* 0x000fe20004800000 */
[----:B------:R-:W-:Y:S01]  /*20f20*/  IMAD.X R246, R246, 0x1, R3, P3 ;  /* 0x00000001f6f67824 */ /* 0x000fe200018e0603 */
[----:B------:R-:W-:-:S02]  /*20f30*/  IADD3 R249, P4, R249, R4, RZ ;  /* 0x00000004f9f97210 */ /* 0x000fc40007f9e0ff */
[----:B------:R-:W-:Y:S01]  /*20f40*/  SEL R9, R9, RZ, !P0 ;  /* 0x000000ff09097207 */ /* 0x000fe20004000000 */
[----:B-1----:R-:W-:-:S03]  /*20f50*/  IMAD.MOV.U32 R10, RZ, RZ, R247 ;  /* 0x000000ffff0a7224 */ /* 0x002fc600078e00f7 */
[----:B------:R-:W-:Y:S01]  /*20f60*/  ISETP.NE.U32.AND P1, PT, R9, RZ, PT ;  /* 0x000000ff0900720c */ /* 0x000fe20003f25070 */
        /* <DEDUP_REMOVED lines=14> */
[----:B--2---:R-:W-:-:S02]  /*21050*/  IADD3 R6, P4, R6, R4, RZ ;  /* 0x0000000406067210 */ /* 0x004fc40007f9e0ff */
[----:B------:R-:W-:Y:S01]  /*21060*/  SEL R9, R9, RZ, !P0 ;  /* 0x000000ff09097207 */ /* 0x000fe20004000000 */
[----:B-1----:R-:W-:-:S03]  /*21070*/  IMAD.MOV.U32 R10, RZ, RZ, R251 ;  /* 0x000000ffff0a7224 */ /* 0x002fc600078e00fb */
[----:B------:R-:W-:Y:S01]  /*21080*/  ISETP.NE.U32.AND P1, PT, R9, RZ, PT ;  /* 0x000000ff0900720c */ /* 0x000fe20003f25070 */
[----:B------:R-:W-:Y:S02]  /*21090*/  IMAD.MOV.U32 R11, RZ, RZ, R250 ;  /* 0x000000ffff0b7224 */ /* 0x000fe400078e00fa */
[----:B------:R-:W-:-:S03]  /*210a0*/  IMAD.X R252, R252, 0x1, R3, P4 ;  /* 0x00000001fcfc7824 */ /* 0x000fc600020e0603 */
[----:B------:R1:W-:Y:S01]  /*210b0*/  LDGSTS.E [R8+0x64008], desc[UR16][R10.64], P2 ;  /* 0x640080000a087fae */ /* 0x0003e20009121850 */
[----:B------:R-:W-:Y:S01]  /*210c0*/  ISETP.GT.AND P2, PT, R5, 0x19, PT ;  /* 0x000000190500780c */ /* 0x000fe20003f44270 */
[----:B-1----:R-:W-:Y:S01]  /*210d0*/  IMAD.MOV.U32 R10, RZ, RZ, R6 ;  /* 0x000000ffff0a7224 */ /* 0x002fe200078e0006 */
[----:B------:R-:W-:-:S05]  /*210e0*/  MOV R11, R252 ;  /* 0x000000fc000b7202 */ /* 0x000fca0000000f00 */
        /* <DEDUP_REMOVED lines=20> */
[----:B------:R-:W-:Y:S02]  /*21230*/  SEL R9, R9, RZ, !P0 ;  /* 0x000000ff09097207 */ /* 0x000fe40004000000 */
[----:B-1----:R-:W-:Y:S01]  /*21240*/  MOV R10, R193 ;  /* 0x000000c1000a7202 */ /* 0x002fe20000000f00 */
        /* <DEDUP_REMOVED lines=9> */
[----:B------:R-:W-:Y:S01]  /*212e0*/  STL [R1+0x7c0], R13 ;  /* 0x0007c00d01007387 */ /* 0x000fe20000100800 */
[----:B-1----:R-:W-:Y:S02]  /*212f0*/  IMAD.MOV.U32 R10, RZ, RZ, R195 ;  /* 0x000000ffff0a7224 */ /* 0x002fe400078e00c3 */
[----:B------:R-:W-:Y:S01]  /*21300*/  IMAD.MOV.U32 R11, RZ, RZ, R194 ;  /* 0x000000ffff0b7224 */ /* 0x000fe200078e00c2 */
[----:B------:R-:W-:Y:S01]  /*21310*/  STL [R1+0x7d0], R148 ;  /* 0x0007d09401007387 */ /* 0x000fe20000100800 */
[----:B------:R-:W-:-:S03]  /*21320*/  IMAD.X R196, R196, 0x1, R3, P4 ;  /* 0x00000001c4c47824 */ /* 0x000fc600020e0603 */
[----:B------:R-:W-:Y:S04]  /*21330*/  STL [R1+0x7cc], R149 ;  /* 0x0007cc9501007387 */ /* 0x000fe80000100800 */
[----:B------:R-:W-:Y:S04]  /*21340*/  STL [R1+0x7c8], R150 ;  /* 0x0007c89601007387 */ /* 0x000fe80000100800 */
[----:B------:R1:W-:Y:S04]  /*21350*/  STL [R1+0x7c4], R151 ;  /* 0x0007c49701007387 */ /* 0x0003e80000100800 */
[----:B------:R2:W-:Y:S04]  /*21360*/  STL [R1+0x200], R6 ;  /* 0x0002000601007387 */ /* 0x0005e80000100800 */
[----:B------:R3:W-:Y:S04]  /*21370*/  LDGSTS.E [R8+0x60008], desc[UR16][R10.64], P2 ;  /* 0x600080000a087fae */ /* 0x0007e80009121850 */
[----:B-1----:R-:W4:Y:S04]  /*21380*/  LDL.LU R151, [R1+0x20c] ;  /* 0x00020c0001977983 */ /* 0x002f280000300800 */
[----:B------:R-:W4:Y:S01]  /*21390*/  LDL.LU R150, [R1+0x210] ;  /* 0x0002100001967983 */ /* 0x000f220000300800 */
[----:B---3--:R-:W-:Y:S01]  /*213a0*/  MOV R10, R197 ;  /* 0x000000c5000a7202 */ /* 0x008fe20000000f00 */
[----:B------:R-:W-:-:S02]  /*213b0*/  IMAD.MOV.U32 R11, RZ, RZ, R196 ;  /* 0x000000ffff0b7224 */ /* 0x000fc400078e00c4 */
[----:B------:R-:W3:Y:S04]  /*213c0*/  LDL.LU R149, [R1+0x214] ;  /* 0x0002140001957983 */ /* 0x000ee80000300800 */
[----:B------:R-:W3:Y:S04]  /*213d0*/  LDL.LU R148, [R1+0x218] ;  /* 0x0002180001947983 */ /* 0x000ee80000300800 */
[----:B------:R-:W3:Y:S04]  /*213e0*/  LDL.LU R13, [R1+0x21c] ;  /* 0x00021c00010d7983 */ /* 0x000ee80000300800 */
[----:B--2---:R-:W2:Y:S04]  /*213f0*/  LDL.LU R6, [R1+0x220] ;  /* 0x0002200001067983 */ /* 0x004ea80000300800 */
[----:B------:R1:W-:Y:S04]  /*21400*/  LDGSTS.E [R8+0x6000c], desc[UR16][R10.64], P1 ;  /* 0x6000c0000a087fae */ /* 0x0003e80008921850 */
[----:B------:R-:W3:Y:S04]  /*21410*/  LDL.LU R10, [R1+0x204] ;  /* 0x00020400010a7983 */ /* 0x000ee80000300800 */
[----:B------:R-:W1:Y:S01]  /*21420*/  LDL.LU R11, [R1+0x208] ;  /* 0x00020800010b7983 */ /* 0x000e620000300800 */
[----:B------:R-:W-:-:S04]  /*21430*/  ISETP.GT.AND P1, PT, R5, 0x38, PT ;  /* 0x000000380500780c */ /* 0x000fc80003f24270 */
[----:B------:R-:W-:Y:S02]  /*21440*/  SEL R9, RZ, 0x4, !P1 ;  /* 0x00000004ff097807 */ /* 0x000fe40004800000 */
[----:B------:R-:W-:Y:S02]  /*21450*/  ISETP.GT.AND P1, PT, R5, 0x39, PT ;  /* 0x000000390500780c */ /* 0x000fe40003f24270 */
[----:B------:R-:W-:-:S04]  /*21460*/  SEL R9, R9, RZ, !P0 ;  /* 0x000000ff09097207 */ /* 0x000fc80004000000 */
[----:B------:R-:W-:Y:S02]  /*21470*/  ISETP.NE.U32.AND P2, PT, R9, RZ, PT ;  /* 0x000000ff0900720c */ /* 0x000fe40003f45070 */
[----:B------:R-:W-:-:S04]  /*21480*/  SEL R9, RZ, 0x4, !P1 ;  /* 0x00000004ff097807 */ /* 0x000fc80004800000 */
[----:B------:R-:W-:-:S04]  /*21490*/  SEL R9, R9, RZ, !P0 ;  /* 0x000000ff09097207 */ /* 0x000fc80004000000 */
[----:B------:R-:W-:Y:S02]  /*214a0*/  ISETP.NE.U32.AND P1, PT, R9, RZ, PT ;  /* 0x000000ff0900720c */ /* 0x000fe40003f25070 */
[----:B----4-:R-:W-:-:S05]  /*214b0*/  IADD3 R150, P4, R150, R4, RZ ;  /* 0x0000000496967210 */ /* 0x010fca0007f9e0ff */
[----:B------:R-:W-:Y:S01]  /*214c0*/  IMAD.X R151, R151, 0x1, R3, P4 ;  /* 0x0000000197977824 */ /* 0x000fe200020e0603 */
[----:B-1----:R-:W-:-:S05]  /*214d0*/  IADD3 R11, P3, R11, R4, RZ ;  /* 0x000000040b0b7210 */ /* 0x002fca0007f7e0ff */
[----:B---3--:R-:W-:Y:S01]  /*214e0*/  IMAD.X R10, R10, 0x1, R3, P3 ;  /* 0x000000010a0a7824 */ /* 0x008fe200018e0603 */
[----:B------:R1:W-:Y:S04]  /*214f0*/  STL [R1+0x208], R11 ;  /* 0x0002080b01007387 */ /* 0x0003e80000100800 */
[----:B------:R3:W-:Y:S01]  /*21500*/  STL [R1+0x204], R10 ;  /* 0x0002040a01007387 */ /* 0x0007e20000100800 */
[----:B-1----:R-:W-:-:S04]  /*21510*/  LOP3.LUT R11, R11, R10, RZ, 0x3c, !PT ;  /* 0x0000000a0b0b7212 */ /* 0x002fc800078e3cff */
[----:B---3--:R-:W-:-:S04]  /*21520*/  LOP3.LUT R10, R11, R10, RZ, 0x3c, !PT ;  /* 0x0000000a0b0a7212 */ /* 0x008fc800078e3cff */
[----:B------:R-:W-:-:S05]  /*21530*/  LOP3.LUT R11, R11, R10, RZ, 0x3c, !PT ;  /* 0x0000000a0b0b7212 */ /* 0x000fca00078e3cff */
[----:B------:R1:W-:Y:S02]  /*21540*/  LDGSTS.E [R8+0x64000], desc[UR16][R10.64], P2 ;  /* 0x640000000a087fae */ /* 0x0003e40009121850 */
[----:B-1----:R-:W-:Y:S02]  /*21550*/  IMAD.MOV.U32 R10, RZ, RZ, R150 ;  /* 0x000000ffff0a7224 */ /* 0x002fe400078e0096 */
[----:B------:R-:W-:-:S05]  /*21560*/  IMAD.MOV.U32 R11, RZ, RZ, R151 ;  /* 0x000000ffff0b7224 */ /* 0x000fca00078e0097 */
[----:B------:R1:W-:Y:S01]  /*21570*/  LDGSTS.E [R8+0x64004], desc[UR16][R10.64], P1 ;  /* 0x640040000a087fae */ /* 0x0003e20008921850 */
[----:B------:R-:W-:-:S04]  /*21580*/  ISETP.GT.AND P1, PT, R5, 0x3a, PT ;  /* 0x0000003a0500780c */ /* 0x000fc80003f24270 */
[----:B------:R-:W-:-:S04]  /*21590*/  SEL R9, RZ, 0x4, !P1 ;  /* 0x00000004ff097807 */ /* 0x000fc80004800000 */
[----:B------:R-:W-:Y:S02]  /*215a0*/  SEL R9, R9, RZ, !P0 ;  /* 0x000000ff09097207 */ /* 0x000fe40004000000 */
[-C--:B------:R-:W-:Y:S02]  /*215b0*/  IADD3 R148, P3, R148, R4.reuse, RZ ;  /* 0x0000000494947210 */ /* 0x080fe40007f7e0ff */
[----:B------:R-:W-:Y:S02]  /*215c0*/  ISETP.NE.U32.AND P2, PT, R9, RZ, PT ;  /* 0x000000ff0900720c */ /* 0x000fe40003f45070 */
[----:B--2---:R-:W-:Y:S02]  /*215d0*/  IADD3 R6, P4, R6, R4, RZ ;  /* 0x0000000406067210 */ /* 0x004fe40007f9e0ff */
[----:B------:R-:W-:Y:S01]  /*215e0*/  IADD3.X R149, R149, R3, RZ, P3, !PT ;  /* 0x0000000395957210 */ /* 0x000fe20001ffe4ff */
[----:B------:R-:W-:Y:S01]  /*215f0*/  STL [R1+0x210], R150 ;  /* 0x0002109601007387 */ /* 0x000fe20000100800 */
[----:B-1----:R-:W-:-:S02]  /*21600*/  IMAD.MOV.U32 R10, RZ, RZ, R148 ;  /* 0x000000ffff0a7224 */ /* 0x002fc400078e0094 */
[----:B------:R-:W-:Y:S01]  /*21610*/  IMAD.X R13, R13, 0x1, R3, P4 ;  /* 0x000000010d0d7824 */ /* 0x000fe200020e0603 */
[----:B------:R-:W-:Y:S01]  /*21620*/  STL [R1+0x20c], R151 ;  /* 0x00020c9701007387 */ /* 0x000fe20000100800 */
[----:B------:R-:W-:-:S03]  /*21630*/  IMAD.MOV.U32 R11, RZ, RZ, R149 ;  /* 0x000000ffff0b7224 */ /* 0x000fc600078e0095 */
[----:B------:R-:W-:Y:S04]  /*21640*/  STL [R1+0x218], R148 ;  /* 0x0002189401007387 */ /* 0x000fe80000100800 */
[----:B------:R1:W-:Y:S04]  /*21650*/  STL [R1+0x214], R149 ;  /* 0x0002149501007387 */ /* 0x0003e80000100800 */
[----:B------:R-:W-:Y:S04]  /*21660*/  STL [R1+0x220], R6 ;  /* 0x0002200601007387 */ /* 0x000fe80000100800 */
[----:B------:R2:W-:Y:S04]  /*21670*/  STL [R1+0x21c], R13 ;  /* 0x00021c0d01007387 */ /* 0x0005e80000100800 */
[----:B------:R3:W-:Y:S04]  /*21680*/  LDGSTS.E [R8+0x64008], desc[UR16][R10.64], P2 ;  /* 0x640080000a087fae */ /* 0x0007e80009121850 */
[----:B-1----:R-:W4:Y:S04]  /*21690*/  LDL.LU R149, [R1+0x224] ;  /* 0x0002240001957983 */ /* 0x002f280000300800 */
[----:B------:R-:W4:Y:S01]  /*216a0*/  LDL.LU R148, [R1+0x228] ;  /* 0x0002280001947983 */ /* 0x000f220000300800 */
[----:B---3--:R-:W-:-:S02]  /*216b0*/  IMAD.MOV.U32 R11, RZ, RZ, R13 ;  /* 0x000000ffff0b7224 */ /* 0x008fc400078e000d */
[----:B------:R-:W-:Y:S01]  /*216c0*/  IMAD.MOV.U32 R10, RZ, RZ, R6 ;  /* 0x000000ffff0a7224 */ /* 0x000fe200078e0006 */
[----:B--2---:R-:W2:Y:S04]  /*216d0*/  LDL.LU R13, [R1+0x22c] ;  /* 0x00022c00010d7983 */ /* 0x004ea80000300800 */
[----:B------:R-:W3:Y:S01]  /*216e0*/  LDL.LU R6, [R1+0x230] ;  /* 0x0002300001067983 */ /* 0x000ee20000300800 */
[----:B------:R-:W-:-:S04]  /*216f0*/  ISETP.GT.AND P1, PT, R5, 0x3b, PT ;  /* 0x0000003b0500780c */ /* 0x000fc80003f24270 */
[----:B------:R-:W-:-:S04]  /*21700*/  SEL R9, RZ, 0x4, !P1 ;  /* 0x00000004ff097807 */ /* 0x000fc80004800000 */
[----:B------:R-:W-:-:S04]  /*21710*/  SEL R9, R9, RZ, !P0 ;  /* 0x000000ff09097207 */ /* 0x000fc80004000000 */
[----:B------:R-:W-:Y:S02]  /*21720*/  ISETP.NE.U32.AND P1, PT, R9, RZ, PT ;  /* 0x000000ff0900720c */ /* 0x000fe40003f25070 */
[----:B------:R-:W-:-:S11]  /*21730*/  ISETP.GT.AND P2, PT, R5, 0x1d, PT ;  /* 0x0000001d0500780c */ /* 0x000fd60003f44270 */
        /* <DEDUP_REMOVED lines=39> */
[----:B------:R-:W-:-:S04]  /*219b0*/  SEL R9, RZ, 0x4, !P1 ;  /* 0x00000004ff097807 */ /* 0x000fc80004800000 */
[----:B------:R-:W-:-:S04]  /*219c0*/  SEL R9, R9, RZ, !P0 ;  /* 0x000000ff09097207 */ /* 0x000fc80004000000 */
[----:B------:R-:W-:Y:S02]  /*219d0*/  ISETP.NE.U32.AND P2, PT, R9, RZ, PT ;  /* 0x000000ff0900720c */ /* 0x000fe40003f45070 */
[----:B----4-:R-:W-:-:S05]  /*219e0*/  IADD3 R148, P3, R148, R4, RZ ;  /* 0x0000000494947210 */ /* 0x010fca0007f7e0ff */
[--C-:B------:R-:W-:Y:S01]  /*219f0*/  IMAD.X R149, R149, 0x1, R3.reuse, P3 ;  /* 0x0000000195957824 */ /* 0x100fe200018e0603 */
[----:B---3--:R-:W-:Y:S01]  /*21a00*/  IADD3 R6, P4, R6, R4, RZ ;  /* 0x0000000406067210 */ /* 0x008fe20007f9e0ff */
[----:B------:R-:W-:Y:S04]  /*21a10*/  STL [R1+0x228], R148 ;  /* 0x0002289401007387 */ /* 0x000fe80000100800 */
[----:B--2---:R-:W-:Y:S01]  /*21a20*/  IMAD.X R13, R13, 0x1, R3, P4 ;  /* 0x000000010d0d7824 */ /* 0x004fe200020e0603 */
[----:B------:R-:W-:Y:S01]  /*21a30*/  STL [R1+0x224], R149 ;  /* 0x0002249501007387 */ /* 0x000fe20000100800 */
[----:B-1----:R-:W-:Y:S02]  /*21a40*/  IMAD.MOV.U32 R10, RZ, RZ, R148 ;  /* 0x000000ffff0a7224 */ /* 0x002fe400078e0094 */
[----:B------:R-:W-:Y:S01]  /*21a50*/  IMAD.MOV.U32 R11, RZ, RZ, R149 ;  /* 0x000000ffff0b7224 */ /* 0x000fe200078e0095 */
[----:B------:R1:W-:Y:S04]  /*21a60*/  STL [R1+0x230], R6 ;  /* 0x0002300601007387 */ /* 0x0003e80000100800 */
[----:B------:R2:W-:Y:S04]  /*21a70*/  STL [R1+0x22c], R13 ;  /* 0x00022c0d01007387 */ /* 0x0005e80000100800 */
[----:B------:R-:W3:Y:S04]  /*21a80*/  LDL.LU R151, [R1+0x234] ;  /* 0x0002340001977983 */ /* 0x000ee80000300800 */
[----:B------:R-:W4:Y:S04]  /*21a90*/  LDL.LU R150, [R1+0x238] ;  /* 0x0002380001967983 */ /* 0x000f280000300800 */
[----:B------:R1:W-:Y:S02]  /*21aa0*/  LDGSTS.E [R8+0x64000], desc[UR16][R10.64], P2 ;  /* 0x640000000a087fae */ /* 0x0003e40009121850 */
[----:B-1----:R-:W-:-:S02]  /*21ab0*/  IMAD.MOV.U32 R10, RZ, RZ, R6 ;  /* 0x000000ffff0a7224 */ /* 0x002fc400078e0006 */
[----:B------:R-:W3:Y:S04]  /*21ac0*/  LDL.LU R6, [R1+0x240] ;  /* 0x0002400001067983 */ /* 0x000ee80000300800 */
[----:B------:R-:W3:Y:S01]  /*21ad0*/  LDL.LU R148, [R1+0x23c] ;  /* 0x00023c0001947983 */ /* 0x000ee20000300800 */
[----:B------:R-:W-:Y:S02]  /*21ae0*/  MOV R11, R13 ;  /* 0x0000000d000b7202 */ /* 0x000fe40000000f00 */
[----:B--2---:R-:W1:Y:S01]  /*21af0*/  S2R R13, SR_TID.X ;  /* 0x00000000000d7919 */ /* 0x004e620000002100 */
[C---:B------:R-:W-:Y:S02]  /*21b00*/  ISETP.GT.AND P1, PT, R5.reuse, 0x3d, PT ;  /* 0x0000003d0500780c */ /* 0x040fe40003f24270 */
[----:B------:R-:W-:Y:S01]  /*21b10*/  ISETP.GT.AND P2, PT, R5, 0x3e, PT ;  /* 0x0000003e0500780c */ /* 0x000fe20003f44270 */
[----:B------:R-:W2:Y:S01]  /*21b20*/  LDL.LU R149, [R1+0x264] ;  /* 0x0002640001957983 */ /* 0x000ea20000300800 */
[----:B------:R-:W-:-:S04]  /*21b30*/  SEL R9, RZ, 0x4, !P1 ;  /* 0x00000004ff097807 */ /* 0x000fc80004800000 */
[----:B------:R-:W-:-:S04]  /*21b40*/  SEL R9, R9, RZ, !P0 ;  /* 0x000000ff09097207 */ /* 0x000fc80004000000 */
[----:B------:R-:W-:Y:S02]  /*21b50*/  ISETP.NE.U32.AND P1, PT, R9, RZ, PT ;  /* 0x000000ff0900720c */ /* 0x000fe40003f25070 */
[----:B------:R-:W-:-:S11]  /*21b60*/  ISETP.GT.AND P3, PT, R5, 0x3f, PT ;  /* 0x0000003f0500780c */ /* 0x000fd60003f64270 */
[----:B------:R3:W-:Y:S01]  /*21b70*/  LDGSTS.E [R8+0x64004], desc[UR16][R10.64], P1 ;  /* 0x640040000a087fae */ /* 0x0007e20008921850 */
[----:B-1----:R-:W-:-:S03]  /*21b80*/  LOP3.LUT R9, R13, 0x3f, RZ, 0xc0, !PT ;  /* 0x0000003f0d097812 */ /* 0x002fc600078ec0ff */
[----:B------:R-:W2:Y:S01]  /*21b90*/  LDL.LU R13, [R1+0x268] ;  /* 0x00026800010d7983 */ /* 0x000ea20000300800 */
[----:B------:R-:W-:Y:S02]  /*21ba0*/  ISETP.GE.AND P1, PT, R9, R5, PT ;  /* 0x000000050900720c */ /* 0x000fe40003f26270 */
[----:B------:R-:W-:Y:S01]  /*21bb0*/  SEL R5, RZ, 0x4, !P2 ;  /* 0x00000004ff057807 */ /* 0x000fe20005000000 */
[----:B------:R-:W2:Y:S03]  /*21bc0*/  LDL.LU R9, [R1+0x248] ;  /* 0x0002480001097983 */ /* 0x000ea60000300800 */
[----:B------:R-:W-:-:S04]  /*21bd0*/  SEL R5, R5, RZ, !P0 ;  /* 0x000000ff05057207 */ /* 0x000fc80004000000 */
[----:B------:R-:W-:Y:S02]  /*21be0*/  ISETP.NE.U32.AND P2, PT, R5, RZ, PT ;  /* 0x000000ff0500720c */ /* 0x000fe40003f45070 */
[----:B------:R-:W-:-:S04]  /*21bf0*/  SEL R5, RZ, 0x4, !P3 ;  /* 0x00000004ff057807 */ /* 0x000fc80005800000 */
[----:B------:R-:W-:-:S04]  /*21c00*/  SEL R5, R5, RZ, !P0 ;  /* 0x000000ff05057207 */ /* 0x000fc80004000000 */
[----:B------:R-:W-:Y:S02]  /*21c10*/  ISETP.NE.U32.AND P3, PT, R5, RZ, PT ;  /* 0x000000ff0500720c */ /* 0x000fe40003f65070 */
[----:B----4-:R-:W-:-:S05]  /*21c20*/  IADD3 R150, P4, R150, R4, RZ ;  /* 0x0000000496967210 */ /* 0x010fca0007f9e0ff */
[----:B---3--:R-:W-:Y:S02]  /*21c30*/  IMAD.X R151, R151, 0x1, R3, P4 ;  /* 0x0000000197977824 */ /* 0x008fe400020e0603 */
[----:B------:R-:W-:Y:S02]  /*21c40*/  IMAD.MOV.U32 R10, RZ, RZ, R150 ;  /* 0x000000ffff0a7224 */ /* 0x000fe400078e0096 */
[----:B------:R-:W-:Y:S01]  /*21c50*/  IMAD.MOV.U32 R11, RZ, RZ, R151 ;  /* 0x000000ffff0b7224 */ /* 0x000fe200078e0097 */
[----:B------:R1:W-:Y:S01]  /*21c60*/  STL [R1+0x238], R150 ;  /* 0x0002389601007387 */ /* 0x0003e20000100800 */
[----:B------:R-:W-:-:S03]  /*21c70*/  IADD3 R6, P5, R6, R4, RZ ;  /* 0x0000000406067210 */ /* 0x000fc60007fbe0ff */
[----:B------:R-:W-:Y:S02]  /*21c80*/  STL [R1+0x234], R151 ;  /* 0x0002349701007387 */ /* 0x000fe40000100800 */
[----:B------:R-:W-:Y:S02]  /*21c90*/  IMAD.X R148, R148, 0x1, R3, P5 ;  /* 0x0000000194947824 */ /* 0x000fe400028e0603 */
[----:B------:R3:W-:Y:S04]  /*21ca0*/  LDGSTS.E [R8+0x64008], desc[UR16][R10.64], P2 ;  /* 0x640080000a087fae */ /* 0x0007e80009121850 */
[----:B------:R4:W-:Y:S04]  /*21cb0*/  STL [R1+0x240], R6 ;  /* 0x0002400601007387 */ /* 0x0009e80000100800 */
[----:B------:R4:W-:Y:S01]  /*21cc0*/  STL [R1+0x23c], R148 ;  /* 0x00023c9401007387 */ /* 0x0009e20000100800 */
[----:B---3--:R-:W-:Y:S01]  /*21cd0*/  IMAD.MOV.U32 R10, RZ, RZ, R6 ;  /* 0x000000ffff0a7224 */ /* 0x008fe200078e0006 */
[----:B------:R-:W-:-:S02]  /*21ce0*/  MOV R11, R148 ;  /* 0x00000094000b7202 */ /* 0x000fc40000000f00 */
[----:B-1----:R-:W3:Y:S04]  /*21cf0*/  LDL.LU R150, [R1+0x284] ;  /* 0x0002840001967983 */ /* 0x002ee80000300800 */
[----:B----4-:R-:W4:Y:S04]  /*21d00*/  LDL.LU R6, [R1+0x288] ;  /* 0x0002880001067983 */ /* 0x010f280000300800 */
[----:B------:R-:W3:Y:S04]  /*21d10*/  LDL.LU R151, [R1+0x2a4] ;  /* 0x0002a40001977983 */ /* 0x000ee80000300800 */
[----:B------:R-:W3:Y:S04]  /*21d20*/  LDL.LU R148, [R1+0x2a8] ;  /* 0x0002a80001947983 */ /* 0x000ee80000300800 */
[----:B------:R1:W-:Y:S01]  /*21d30*/  LDGSTS.E [R8+0x6400c], desc[UR16][R10.64], P3 ;  /* 0x6400c0000a087fae */ /* 0x0003e20009921850 */
[----:B------:R-:W-:Y:S01]  /*21d40*/  SEL R5, RZ, 0x4, P1 ;  /* 0x00000004ff057807 */ /* 0x000fe20000800000 */
[----:B------:R-:W-:-:S02]  /*21d50*/  ULEA UR4, UR14, UR12, 0x10 ;  /* 0x0000000c0e047291 */ /* 0x000fc4000f8e803f */
[----:B------:R-:W0:Y:S04]  /*21d60*/  LDGDEPBAR ;  /* 0x00000000000079af */ /* 0x000e280000000000 */
[----:B------:R-:W4:Y:S01]  /*21d70*/  LDL.LU R11, [R1+0x244] ;  /* 0x00024400010b7983 */ /* 0x000f220000300800 */
[----:B------:R-:W-:Y:S02]  /*21d80*/  SEL R5, R5, RZ, !P0 ;  /* 0x000000ff05057207 */ /* 0x000fe40004000000 */
[-C--:B--2---:R-:W-:Y:S02]  /*21d90*/  IADD3 R9, P1, R9, R2.reuse, RZ ;  /* 0x0000000209097210 */ /* 0x084fe40007f3e0ff */
[----:B------:R-:W-:Y:S02]  /*21da0*/  IADD3 R13, P2, R13, R2, RZ ;  /* 0x000000020d0d7210 */ /* 0x000fe40007f5e0ff */
[----:B------:R-:W-:Y:S01]  /*21db0*/  ISETP.NE.U32.AND P0, PT, R5, RZ, PT ;  /* 0x000000ff0500720c */ /* 0x000fe20003f05070 */
[----:B------:R2:W-:Y:S02]  /*21dc0*/  STL [R1+0x248], R9 ;  /* 0x0002480901007387 */ /* 0x0005e40000100800 */
[----:B------:R-:W-:-:S02]  /*21dd0*/  IMAD.X R149, R149, 0x1, R0, P2 ;  /* 0x0000000195957824 */ /* 0x000fc400010e0600 */
[----:B-1----:R-:W-:Y:S02]  /*21de0*/  IMAD.MOV.U32 R8, RZ, RZ, R9 ;  /* 0x000000ffff087224 */ /* 0x002fe400078e0009 */
[----:B------:R-:W-:Y:S02]  /*21df0*/  VIADD R5, R12, UR4 ;  /* 0x000000040c057c36 */ /* 0x000fe40008000000 */
[----:B----4-:R-:W-:-:S04]  /*21e00*/  IMAD.X R11, R11, 0x1, R0, P1 ;  /* 0x000000010b0b7824 */ /* 0x010fc800008e0600 */
[----:B--2---:R-:W-:Y:S01]  /*21e10*/  IMAD.MOV.U32 R9, RZ, RZ, R11 ;  /* 0x000000ffff097224 */ /* 0x004fe200078e000b */
[----:B------:R1:W-:Y:S04]  /*21e20*/  STL [R1+0x244], R11 ;  /* 0x0002440b01007387 */ /* 0x0003e80000100800 */
[----:B------:R2:W-:Y:S04]  /*21e30*/  STL [R1+0x268], R13 ;  /* 0x0002680d01007387 */ /* 0x0005e80000100800 */
[----:B------:R4:W-:Y:S04]  /*21e40*/  STL [R1+0x264], R149 ;  /* 0x0002649501007387 */ /* 0x0009e80000100800 */
[----:B------:R-:W3:Y:S04]  /*21e50*/  LDL.LU R10, [R1+0x2c8] ;  /* 0x0002c800010a7983 */ /* 0x000ee80000300800 */
[----:B------:R2:W-:Y:S04]  /*21e60*/  LDGSTS.E [R5], desc[UR16][R8.64], P0 ;  /* 0x0000000008057fae */ /* 0x0005e80008121850 */
[----:B-1----:R-:W3:Y:S01]  /*21e70*/  LDL.LU R11, [R1+0x2e8] ;  /* 0x0002e800010b7983 */ /* 0x002ee20000300800 */
[----:B--2---:R-:W-:-:S03]  /*21e80*/  MOV R8, R13 ;  /* 0x0000000d00087202 */ /* 0x004fc60000000f00 */
[----:B------:R-:W2:Y:S01]  /*21e90*/  LDL.LU R13, [R1+0x2c4] ;  /* 0x0002c400010d7983 */ /* 0x000ea20000300800 */
[----:B------:R-:W-:-:S03]  /*21ea0*/  IMAD.MOV.U32 R9, RZ, RZ, R149 ;  /* 0x000000ffff097224 */ /* 0x000fc600078e0095 */
[----:B----4-:R-:W4:Y:S01]  /*21eb0*/  LDL.LU R149, [R1+0x2e4] ;  /* 0x0002e40001957983 */ /* 0x010f220000300800 */
[-C--:B------:R-:W-:Y:S02]  /*21ec0*/  IADD3 R6, P1, R6, R2.reuse, RZ ;  /* 0x0000000206067210 */ /* 0x080fe40007f3e0ff */
[----:B---3--:R-:W-:Y:S01]  /*21ed0*/  IADD3 R148, P2, R148, R2, RZ ;  /* 0x0000000294947210 */ /* 0x008fe20007f5e0ff */
[----:B------:R1:W-:Y:S02]  /*21ee0*/  LDGSTS.E [R5+0x400], desc[UR16][R8.64], P0 ;  /* 0x0040000008057fae */ /* 0x0003e40008121850 */
[--C-:B------:R-:W-:Y:S02]  /*21ef0*/  IMAD.X R150, R150, 0x1, R0.reuse, P1 ;  /* 0x0000000196967824 */ /* 0x100fe400008e0600 */
[----:B------:R3:W-:Y:S01]  /*21f00*/  STL [R1+0x288], R6 ;  /* 0x0002880601007387 */ /* 0x0007e20000100800 */
[----:B------:R-:W-:-:S03]  /*21f10*/  IMAD.X R151, R151, 0x1, R0, P2 ;  /* 0x0000000197977824 */ /* 0x000fc600010e0600 */
[----:B------:R3:W-:Y:S01]  /*21f20*/  STL [R1+0x284], R150 ;  /* 0x0002849601007387 */ /* 0x0007e20000100800 */
[----:B-1----:R-:W-:-:S03]  /*21f30*/  IMAD.MOV.U32 R8, RZ, RZ, R6 ;  /* 0x000000ffff087224 */ /* 0x002fc600078e0006 */
[----:B------:R1:W-:Y:S01]  /*21f40*/  STL [R1+0x2a8], R148 ;  /* 0x0002a89401007387 */ /* 0x0003e20000100800 */
[----:B------:R-:W-:-:S03]  /*21f50*/  IMAD.MOV.U32 R9, RZ, RZ, R150 ;  /* 0x000000ffff097224 */ /* 0x000fc600078e0096 */
[----:B---3--:R-:W3:Y:S04]  /*21f60*/  LDL.LU R6, [R1+0x308] ;  /* 0x0003080001067983 */ /* 0x008ee80000300800 */
[----:B------:R1:W-:Y:S04]  /*21f70*/  STL [R1+0x2a4], R151 ;  /* 0x0002a49701007387 */ /* 0x0003e80000100800 */
[----:B------:R1:W-:Y:S04]  /*21f80*/  LDGSTS.E [R5+0x800], desc[UR16][R8.64], P0 ;  /* 0x0080000008057fae */ /* 0x0003e80008121850 */
[----:B------:R-:W3:Y:S01]  /*21f90*/  LDL.LU R150, [R1+0x328] ;  /* 0x0003280001967983 */ /* 0x000ee20000300800 */
[----:B-1----:R-:W-:-:S03]  /*21fa0*/  MOV R8, R148 ;  /* 0x0000009400087202 */ /* 0x002fc60000000f00 */
[----:B------:R-:W3:Y:S01]  /*21fb0*/  LDL.LU R148, [R1+0x304] ;  /* 0x0003040001947983 */ /* 0x000ee20000300800 */
[----:B------:R-:W-:-:S03]  /*21fc0*/  IMAD.MOV.U32 R9, RZ, RZ, R151 ;  /* 0x000000ffff097224 */ /* 0x000fc600078e0097 */
[----:B------:R-:W3:Y:S04]  /*21fd0*/  LDL.LU R151, [R1+0x324] ;  /* 0x0003240001977983 */ /* 0x000ee80000300800 */
[----:B------:R1:W-:Y:S01]  /*21fe0*/  LDGSTS.E [R5+0xc00], desc[UR16][R8.64], P0 ;  /* 0x00c0000008057fae */ /* 0x0003e20008121850 */
[-C--:B------:R-:W-:Y:S02]  /*21ff0*/  IADD3 R10, P1, R10, R2.reuse, RZ ;  /* 0x000000020a0a7210 */ /* 0x080fe40007f3e0ff */
[----:B------:R-:W-:-:S03]  /*22000*/  IADD3 R11, P2, R11, R2, RZ ;  /* 0x000000020b0b7210 */ /* 0x000fc60007f5e0ff */
[----:B------:R4:W-:Y:S01]  /*22010*/  STL [R1+0x2c8], R10 ;  /* 0x0002c80a01007387 */ /* 0x0009e20000100800 */
[----:B-1----:R-:W-:Y:S02]  /*22020*/  IMAD.MOV.U32 R8, RZ, RZ, R10 ;  /* 0x000000ffff087224 */ /* 0x002fe400078e000a */
[--C-:B--2---:R-:W-:Y:S02]  /*22030*/  IMAD.X R13, R13, 0x1, R0.reuse, P1 ;  /* 0x000000010d0d7824 */ /* 0x104fe400008e0600 */
[----:B----4-:R-:W-:-:S03]  /*22040*/  IMAD.X R149, R149, 0x1, R0, P2 ;  /* 0x0000000195957824 */ /* 0x010fc600010e0600 */
[----:B------:R1:W-:Y:S01]  /*22050*/  STL [R1+0x2c4], R13 ;  /* 0x0002c40d01007387 */ /* 0x0003e20000100800 */
[----:B------:R-:W-:-:S03]  /*22060*/  IMAD.MOV.U32 R9, RZ, RZ, R13 ;  /* 0x000000ffff097224 */ /* 0x000fc600078e000d */
[----:B------:R2:W-:Y:S04]  /*22070*/  STL [R1+0x2e8], R11 ;  /* 0x0002e80b01007387 */ /* 0x0005e80000100800 */
[----:B------:R-:W4:Y:S04]  /*22080*/  LDL.LU R10, [R1+0x348] ;  /* 0x00034800010a7983 */ /* 0x000f280000300800 */
[----:B------:R2:W-:Y:S04]  /*22090*/  STL [R1+0x2e4], R149 ;  /* 0x0002e49501007387 */ /* 0x0005e80000100800 */
[----:B------:R2:W-:Y:S04]  /*220a0*/  LDGSTS.E [R5+0x1000], desc[UR16][R8.64], P0 ;  /* 0x0100000008057fae */ /* 0x0005e80008121850 */
[----:B-1----:R-:W4:Y:S01]  /*220b0*/  LDL.LU R13, [R1+0x368] ;  /* 0x00036800010d7983 */ /* 0x002f220000300800 */
[----:B--2---:R-:W-:-:S03]  /*220c0*/  MOV R8, R11 ;  /* 0x0000000b00087202 */ /* 0x004fc60000000f00 */
[----:B------:R-:W2:Y:S01]  /*220d0*/  LDL.LU R11, [R1+0x344] ;  /* 0x00034400010b7983 */ /* 0x000ea20000300800 */
[----:B------:R-:W-:-:S03]  /*220e0*/  IMAD.MOV.U32 R9, RZ, RZ, R149 ;  /* 0x000000ffff097224 */ /* 0x000fc600078e0095 */
[----:B------:R-:W2:Y:S01]  /*220f0*/  LDL.LU R149, [R1+0x364] ;  /* 0x0003640001957983 */ /* 0x000ea20000300800 */
[-C--:B---3--:R-:W-:Y:S02]  /*22100*/  IADD3 R6, P1, R6, R2.reuse, RZ ;  /* 0x0000000206067210 */ /* 0x088fe40007f3e0ff */
[----:B------:R-:W-:Y:S01]  /*22110*/  IADD3 R150, P2, R150, R2, RZ ;  /* 0x0000000296967210 */ /* 0x000fe20007f5e0ff */
        /* <DEDUP_REMOVED lines=17> */
[----:B----4-:R-:W-:-:S05]  /*22230*/  IADD3 R10, P1, R10, R2, RZ ;  /* 0x000000020a0a7210 */ /* 0x010fca0007f3e0ff */
[----:B------:R4:W-:Y:S01]  /*22240*/  STL [R1+0x348], R10 ;  /* 0x0003480a01007387 */ /* 0x0009e20000100800 */
[----:B-1----:R-:W-:Y:S01]  /*22250*/  IMAD.MOV.U32 R8, RZ, RZ, R10 ;  /* 0x000000ffff087224 */ /* 0x002fe200078e000a */
[----:B------:R-:W-:Y:S01]  /*22260*/  IADD3 R13, P2, R13, R2, RZ ;  /* 0x000000020d0d7210 */ /* 0x000fe20007f5e0ff */
[----:B--2---:R-:W-:-:S04]  /*22270*/  IMAD.X R11, R11, 0x1, R0, P1 ;  /* 0x000000010b0b7824 */ /* 0x004fc800008e0600 */
[----:B------:R-:W-:Y:S01]  /*22280*/  IMAD.X R149, R149, 0x1, R0, P2 ;  /* 0x0000000195957824 */ /* 0x000fe200010e0600 */
[----:B------:R1:W-:Y:S01]  /*22290*/  STL [R1+0x344], R11 ;  /* 0x0003440b01007387 */ /* 0x0003e20000100800 */
[----:B------:R-:W-:-:S03]  /*222a0*/  IMAD.MOV.U32 R9, RZ, RZ, R11 ;  /* 0x000000ffff097224 */ /* 0x000fc600078e000b */
[----:B------:R2:W-:Y:S04]  /*222b0*/  STL [R1+0x368], R13 ;  /* 0x0003680d01007387 */ /* 0x0005e80000100800 */
[----:B----4-:R-:W4:Y:S04]  /*222c0*/  LDL.LU R10, [R1+0x3c8] ;  /* 0x0003c800010a7983 */ /* 0x010f280000300800 */
        /* <DEDUP_REMOVED lines=155> */
[----:B------:R-:W-:Y:S01]  /*22c80*/  STL [R1+0x588], R6 ;  /* 0x0005880601007387 */ /* 0x000fe20000100800 */
[----:B------:R-:W-:-:S03]  /*22c90*/  IMAD.X R151, R151, 0x1, R0, P2 ;  /* 0x0000000197977824 */ /* 0x000fc600010e0600 */
[----:B------:R3:W-:Y:S01]  /*22ca0*/  STL [R1+0x584], R150 ;  /* 0x0005849601007387 */ /* 0x0007e20000100800 */
[----:B-1----:R-:W-:-:S03]  /*22cb0*/  IMAD.MOV.U32 R8, RZ, RZ, R6 ;  /* 0x000000ffff087224 */ /* 0x002fc600078e0006 */
[----:B------:R-:W-:Y:S01]  /*22cc0*/  STL [R1+0x5a8], R148 ;  /* 0x0005a89401007387 */ /* 0x000fe20000100800 */
[----:B------:R-:W-:-:S03]  /*22cd0*/  IMAD.MOV.U32 R9, RZ, RZ, R150 ;  /* 0x000000ffff097224 */ /* 0x000fc600078e0096 */
[----:B---3--:R-:W3:Y:S04]  /*22ce0*/  LDL.LU R150, [R1+0x608] ;  /* 0x0006080001967983 */ /* 0x008ee80000300800 */
[----:B------:R1:W-:Y:S04]  /*22cf0*/  STL [R1+0x5a4], R151 ;  /* 0x0005a49701007387 */ /* 0x0003e80000100800 */
[----:B------:R1:W-:Y:S04]  /*22d00*/  LDGSTS.E [R5+0x6800], desc[UR16][R8.64], P0 ;  /* 0x0680000008057fae */ /* 0x0003e80008121850 */
[----:B------:R-:W3:Y:S01]  /*22d10*/  LDL.LU R6, [R1+0x628] ;  /* 0x0006280001067983 */ /* 0x000ee20000300800 */
[----:B-1----:R-:W-:-:S03]  /*22d20*/  IMAD.MOV.U32 R9, RZ, RZ, R151 ;  /* 0x000000ffff097224 */ /* 0x002fc600078e0097 */
[----:B------:R-:W3:Y:S01]  /*22d30*/  LDL.LU R151, [R1+0x604] ;  /* 0x0006040001977983 */ /* 0x000ee20000300800 */
[----:B------:R-:W-:-:S03]  /*22d40*/  MOV R8, R148 ;  /* 0x0000009400087202 */ /* 0x000fc60000000f00 */
        /* <DEDUP_REMOVED lines=24> */
[----:B------:R-:W-:Y:S02]  /*22ed0*/  IMAD.X R148, R148, 0x1, R0, P2 ;  /* 0x0000000194947824 */ /* 0x000fe400010e0600 */
[----:B-1----:R-:W-:-:S02]  /*22ee0*/  IMAD.MOV.U32 R8, RZ, RZ, R150 ;  /* 0x000000ffff087224 */ /* 0x002fc400078e0096 */
[----:B------:R-:W-:Y:S01]  /*22ef0*/  IMAD.MOV.U32 R9, RZ, RZ, R151 ;  /* 0x000000ffff097224 */ /* 0x000fe200078e0097 */
[----:B------:R-:W-:Y:S04]  /*22f00*/  STL [R1+0x604], R151 ;  /* 0x0006049701007387 */ /* 0x000fe80000100800 */
[----:B------:R1:W-:Y:S04]  /*22f10*/  STL [R1+0x628], R6 ;  /* 0x0006280601007387 */ /* 0x0003e80000100800 */
[----:B------:R1:W-:Y:S04]  /*22f20*/  LDGSTS.E [R5+0x7800], desc[UR16][R8.64], P0 ;  /* 0x0780000008057fae */ /* 0x0003e80008121850 */
[----:B------:R1:W-:Y:S04]  /*22f30*/  STL [R1+0x624], R148 ;  /* 0x0006249401007387 */ /* 0x0003e80000100800 */
[----:B---3--:R-:W3:Y:S01]  /*22f40*/  LDL.LU R150, [R1+0x28c] ;  /* 0x00028c0001967983 */ /* 0x008ee20000300800 */
[----:B-1----:R-:W-:-:S03]  /*22f50*/  MOV R8, R6 ;  /* 0x0000000600087202 */ /* 0x002fc60000000f00 */
[----:B------:R-:W3:Y:S01]  /*22f60*/  LDL.LU R6, [R1+0x290] ;  /* 0x0002900001067983 */ /* 0x000ee20000300800 */
[----:B------:R-:W-:-:S03]  /*22f70*/  IMAD.MOV.U32 R9, RZ, RZ, R148 ;  /* 0x000000ffff097224 */ /* 0x000fc600078e0094 */
[----:B------:R-:W3:Y:S04]  /*22f80*/  LDL.LU R151, [R1+0x2ac] ;  /* 0x0002ac0001977983 */ /* 0x000ee80000300800 */
[----:B------:R-:W3:Y:S04]  /*22f90*/  LDL.LU R148, [R1+0x2b0] ;  /* 0x0002b00001947983 */ /* 0x000ee80000300800 */
[----:B------:R1:W-:Y:S02]  /*22fa0*/  LDGSTS.E [R5+0x7c00], desc[UR16][R8.64], P0 ;  /* 0x07c0000008057fae */ /* 0x0003e40008121850 */
[----:B-1----:R-:W-:-:S05]  /*22fb0*/  LOP3.LUT R5, R12, 0x20, RZ, 0x3c, !PT ;  /* 0x000000200c057812 */ /* 0x002fca00078e3cff */
[----:B------:R-:W-:Y:S01]  /*22fc0*/  VIADD R5, R5, UR4 ;  /* 0x0000000405057c36 */ /* 0x000fe20008000000 */
[----:B----4-:R-:W-:-:S05]  /*22fd0*/  IADD3 R10, P1, R10, R2, RZ ;  /* 0x000000020a0a7210 */ /* 0x010fca0007f3e0ff */
[----:B------:R1:W-:Y:S01]  /*22fe0*/  STL [R1+0x250], R10 ;  /* 0x0002500a01007387 */ /* 0x0003e20000100800 */
[----:B------:R-:W-:Y:S01]  /*22ff0*/  IMAD.MOV.U32 R8, RZ, RZ, R10 ;  /* 0x000000ffff087224 */ /* 0x000fe200078e000a */
[----:B------:R-:W-:-:S05]  /*23000*/  IADD3 R13, P2, R13, R2, RZ ;  /* 0x000000020d0d7210 */ /* 0x000fca0007f5e0ff */
[----:B------:R-:W-:Y:S01]  /*23010*/  STL [R1+0x270], R13 ;  /* 0x0002700d01007387 */ /* 0x000fe20000100800 */
[--C-:B--2---:R-:W-:Y:S02]  /*23020*/  IMAD.X R11, R11, 0x1, R0.reuse, P1 ;  /* 0x000000010b0b7824 */ /* 0x104fe400008e0600 */
[----:B------:R-:W-:-:S03]  /*23030*/  IMAD.X R149, R149, 0x1, R0, P2 ;  /* 0x0000000195957824 */ /* 0x000fc600010e0600 */
[----:B------:R-:W-:Y:S01]  /*23040*/  MOV R9, R11 ;  /* 0x0000000b00097202 */ /* 0x000fe20000000f00 */
[----:B------:R2:W-:Y:S04]  /*23050*/  STL [R1+0x24c], R11 ;  /* 0x00024c0b01007387 */ /* 0x0005e80000100800 */
[----:B-1----:R-:W4:Y:S04]  /*23060*/  LDL.LU R10, [R1+0x2d0] ;  /* 0x0002d000010a7983 */ /* 0x002f280000300800 */
[----:B------:R1:W-:Y:S04]  /*23070*/  LDGSTS.E [R5+0x100], desc[UR16][R8.64], P0 ;  /* 0x0010000008057fae */ /* 0x0003e80008121850 */
[----:B--2---:R-:W2:Y:S04]  /*23080*/  LDL.LU R11, [R1+0x2f0] ;  /* 0x0002f000010b7983 */ /* 0x004ea80000300800 */
[----:B------:R1:W-:Y:S02]  /*23090*/  STL [R1+0x26c], R149 ;  /* 0x00026c9501007387 */ /* 0x0003e40000100800 */
[----:B-1----:R-:W-:-:S02]  /*230a0*/  IMAD.MOV.U32 R8, RZ, RZ, R13 ;  /* 0x000000ffff087224 */ /* 0x002fc400078e000d */
[----:B------:R-:W2:Y:S01]  /*230b0*/  LDL.LU R13, [R1+0x2cc] ;  /* 0x0002cc00010d7983 */ /* 0x000ea20000300800 */
[----:B------:R-:W-:-:S03]  /*230c0*/  IMAD.MOV.U32 R9, RZ, RZ, R149 ;  /* 0x000000ffff097224 */ /* 0x000fc600078e0095 */
[----:B------:R-:W2:Y:S04]  /*230d0*/  LDL.LU R149, [R1+0x2ec] ;  /* 0x0002ec0001957983 */ /* 0x000ea80000300800 */
[----:B------:R1:W-:Y:S01]  /*230e0*/  LDGSTS.E [R5+0x500], desc[UR16][R8.64], P0 ;  /* 0x0050000008057fae */ /* 0x0003e20008121850 */
[----:B---3--:R-:W-:-:S05]  /*230f0*/  IADD3 R6, P1, R6, R2, RZ ;  /* 0x0000000206067210 */ /* 0x008fca0007f3e0ff */
[----:B------:R-:W-:Y:S01]  /*23100*/  IMAD.X R150, R150, 0x1, R0, P1 ;  /* 0x0000000196967824 */ /* 0x000fe200008e0600 */
[----:B------:R-:W-:Y:S01]  /*23110*/  IADD3 R148, P2, R148, R2, RZ ;  /* 0x0000000294947210 */ /* 0x000fe20007f5e0ff */
[----:B------:R3:W-:Y:S01]  /*23120*/  STL [R1+0x290], R6 ;  /* 0x0002900601007387 */ /* 0x0007e20000100800 */
[----:B-1----:R-:W-:Y:S02]  /*23130*/  IMAD.MOV.U32 R8, RZ, RZ, R6 ;  /* 0x000000ffff087224 */ /* 0x002fe400078e0006 */
[----:B------:R-:W-:Y:S01]  /*23140*/  MOV R9, R150 ;  /* 0x0000009600097202 */ /* 0x000fe20000000f00 */
[----:B------:R-:W-:Y:S01]  /*23150*/  IMAD.X R151, R151, 0x1, R0, P2 ;  /* 0x0000000197977824 */ /* 0x000fe200010e0600 */
[----:B------:R1:W-:Y:S04]  /*23160*/  STL [R1+0x28c], R150 ;  /* 0x00028c9601007387 */ /* 0x0003e80000100800 */
[----:B------:R1:W-:Y:S04]  /*23170*/  STL [R1+0x2b0], R148 ;  /* 0x0002b09401007387 */ /* 0x0003e80000100800 */
[----:B---3--:R-:W3:Y:S04]  /*23180*/  LDL.LU R6, [R1+0x310] ;  /* 0x0003100001067983 */ /* 0x008ee80000300800 */
[----:B------:R1:W-:Y:S04]  /*23190*/  STL [R1+0x2ac], R151 ;  /* 0x0002ac9701007387 */ /* 0x0003e80000100800 */
[----:B------:R1:W-:Y:S04]  /*231a0*/  LDGSTS.E [R5+0x900], desc[UR16][R8.64], P0 ;  /* 0x0090000008057fae */ /* 0x0003e80008121850 */
[----:B-1----:R-:W3:Y:S01]  /*231b0*/  LDL.LU R150, [R1+0x330] ;  /* 0x0003300001967983 */ /* 0x002ee20000300800 */
[----:B------:R-:W-:-:S03]  /*231c0*/  IMAD.MOV.U32 R8, RZ, RZ, R148 ;  /* 0x000000ffff087224 */ /* 0x000fc600078e0094 */
[----:B------:R-:W3:Y:S01]  /*231d0*/  LDL.LU R148, [R1+0x30c] ;  /* 0x00030c0001947983 */ /* 0x000ee20000300800 */
[----:B------:R-:W-:-:S03]  /*231e0*/  IMAD.MOV.U32 R9, RZ, RZ, R151 ;  /* 0x000000ffff097224 */ /* 0x000fc600078e0097 */
[----:B------:R-:W3:Y:S04]  /*231f0*/  LDL.LU R151, [R1+0x32c] ;  /* 0x00032c0001977983 */ /* 0x000ee80000300800 */
[----:B------:R1:W-:Y:S01]  /*23200*/  LDGSTS.E [R5+0xd00], desc[UR16][R8.64], P0 ;  /* 0x00d0000008057fae */ /* 0x0003e20008121850 */
[-C--:B----4-:R-:W-:Y:S02]  /*23210*/  IADD3 R10, P1, R10, R2.reuse, RZ ;  /* 0x000000020a0a7210 */ /* 0x090fe40007f3e0ff */
[----:B--2---:R-:W-:-:S03]  /*23220*/  IADD3 R11, P2, R11, R2, RZ ;  /* 0x000000020b0b7210 */ /* 0x004fc60007f5e0ff */
[----:B------:R2:W-:Y:S01]  /*23230*/  STL [R1+0x2d0], R10 ;  /* 0x0002d00a01007387 */ /* 0x0005e20000100800 */
[----:B-1----:R-:W-:Y:S02]  /*23240*/  IMAD.MOV.U32 R8, RZ, RZ, R10 ;  /* 0x000000ffff087224 */ /* 0x002fe400078e000a */
[--C-:B------:R-:W-:Y:S02]  /*23250*/  IMAD.X R13, R13, 0x1, R0.reuse, P1 ;  /* 0x000000010d0d7824 */ /* 0x100fe400008e0600 */
[----:B------:R-:W-:-:S03]  /*23260*/  IMAD.X R149, R149, 0x1, R0, P2 ;  /* 0x0000000195957824 */ /* 0x000fc600010e0600 */
[----:B------:R1:W-:Y:S01]  /*23270*/  STL [R1+0x2cc], R13 ;  /* 0x0002cc0d01007387 */ /* 0x0003e20000100800 */
[----:B------:R-:W-:-:S03]  /*23280*/  MOV R9, R13 ;  /* 0x0000000d00097202 */ /* 0x000fc60000000f00 */
[----:B------:R4:W-:Y:S04]  /*23290*/  STL [R1+0x2f0], R11 ;  /* 0x0002f00b01007387 */ /* 0x0009e80000100800 */
[----:B--2---:R-:W2:Y:S04]  /*232a0*/  LDL.LU R10, [R1+0x350] ;  /* 0x00035000010a7983 */ /* 0x004ea80000300800 */
[----:B------:R4:W-:Y:S04]  /*232b0*/  STL [R1+0x2ec], R149 ;  /* 0x0002ec9501007387 */ /* 0x0009e80000100800 */
[----:B------:R4:W-:Y:S04]  /*232c0*/  LDGSTS.E [R5+0x1100], desc[UR16][R8.64], P0 ;  /* 0x0110000008057fae */ /* 0x0009e80008121850 */
[----:B-1----:R-:W2:Y:S01]  /*232d0*/  LDL.LU R13, [R1+0x370] ;  /* 0x00037000010d7983 */ /* 0x002ea20000300800 */
[----:B----4-:R-:W-:-:S03]  /*232e0*/  IMAD.MOV.U32 R8, RZ, RZ, R11 ;  /* 0x000000ffff087224 */ /* 0x010fc600078e000b */
[----:B------:R-:W4:Y:S01]  /*232f0*/  LDL.LU R11, [R1+0x34c] ;  /* 0x00034c00010b7983 */ /* 0x000f220000300800 */
[----:B------:R-:W-:-:S03]  /*23300*/  IMAD.MOV.U32 R9, RZ, RZ, R149 ;  /* 0x000000ffff097224 */ /* 0x000fc600078e0095 */
[----:B------:R-:W4:Y:S01]  /*23310*/  LDL.LU R149, [R1+0x36c] ;  /* 0x00036c0001957983 */ /* 0x000f220000300800 */
[----:B---3--:R-:W-:-:S03]  /*23320*/  IADD3 R6, P1, R6, R2, RZ ;  /* 0x0000000206067210 */ /* 0x008fc60007f3e0ff */
[----:B------:R1:W-:Y:S04]  /*23330*/  LDGSTS.E [R5+0x1500], desc[UR16][R8.64], P0 ;  /* 0x0150000008057fae */ /* 0x0003e80008121850 */
[----:B------:R3:W-:Y:S01]  /*23340*/  STL [R1+0x310], R6 ;  /* 0x0003100601007387 */ /* 0x0007e20000100800 */
[----:B------:R-:W-:Y:S01]  /*23350*/  IADD3 R150, P2, R150, R2, RZ ;  /* 0x0000000296967210 */ /* 0x000fe20007f5e0ff */
[----:B-1----:R-:W-:Y:S02]  /*23360*/  IMAD.MOV.U32 R8, RZ, RZ, R6 ;  /* 0x000000ffff087224 */ /* 0x002fe400078e0006 */
[--C-:B------:R-:W-:Y:S02]  /*23370*/  IMAD.X R148, R148, 0x1, R0.reuse, P1 ;  /* 0x0000000194947824 */ /* 0x100fe400008e0600 */
[----:B------:R-:W-:-:S03]  /*23380*/  IMAD.X R151, R151, 0x1, R0, P2 ;  /* 0x0000000197977824 */ /* 0x000fc600010e0600 */
[----:B------:R1:W-:Y:S01]  /*23390*/  STL [R1+0x30c], R148 ;  /* 0x00030c9401007387 */ /* 0x0003e20000100800 */
[----:B------:R-:W-:-:S03]  /*233a0*/  MOV R9, R148 ;  /* 0x0000009400097202 */ /* 0x000fc60000000f00 */
        /* <DEDUP_REMOVED lines=10> */
[----:B--2---:R-:W-:-:S05]  /*23450*/  IADD3 R10, P1, R10, R2, RZ ;  /* 0x000000020a0a7210 */ /* 0x004fca0007f3e0ff */
[----:B------:R2:W-:Y:S01]  /*23460*/  STL [R1+0x350], R10 ;  /* 0x0003500a01007387 */ /* 0x0005e20000100800 */
[----:B-1----:R-:W-:Y:S01]  /*23470*/  IMAD.MOV.U32 R8, RZ, RZ, R10 ;  /* 0x000000ffff087224 */ /* 0x002fe200078e000a */
[----:B------:R-:W-:Y:S01]  /*23480*/  IADD3 R13, P2, R13, R2, RZ ;  /* 0x000000020d0d7210 */ /* 0x000fe20007f5e0ff */
[----:B----4-:R-:W-:-:S04]  /*23490*/  IMAD.X R11, R11, 0x1, R0, P1 ;  /* 0x000000010b0b7824 */ /* 0x010fc800008e0600 */
[----:B------:R-:W-:Y:S01]  /*234a0*/  IMAD.X R149, R149, 0x1, R0, P2 ;  /* 0x0000000195957824 */ /* 0x000fe200010e0600 */
        /* <DEDUP_REMOVED lines=157> */
[----:B------:R-:W-:Y:S01]  /*23e80*/  STL [R1+0x590], R6 ;  /* 0x0005900601007387 */ /* 0x000fe20000100800 */
[----:B------:R-:W-:Y:S01]  /*23e90*/  IADD3 R148, P2, R148, R2, RZ ;  /* 0x0000000294947210 */ /* 0x000fe20007f5e0ff */
[----:B-1----:R-:W-:Y:S02]  /*23ea0*/  IMAD.MOV.U32 R8, RZ, RZ, R6 ;  /* 0x000000ffff087224 */ /* 0x002fe400078e0006 */
[--C-:B------:R-:W-:Y:S02]  /*23eb0*/  IMAD.X R150, R150, 0x1, R0.reuse, P1 ;  /* 0x0000000196967824 */ /* 0x100fe400008e0600 */
[----:B------:R-:W-:-:S03]  /*23ec0*/  IMAD.X R151, R151, 0x1, R0, P2 ;  /* 0x0000000197977824 */ /* 0x000fc600010e0600 */
[----:B------:R1:W-:Y:S01]  /*23ed0*/  STL [R1+0x58c], R150 ;  /* 0x00058c9601007387 */ /* 0x0003e20000100800 */
[----:B------:R-:W-:-:S03]  /*23ee0*/  MOV R9, R150 ;  /* 0x0000009600097202 */ /* 0x000fc60000000f00 */
[----:B------:R-:W-:Y:S04]  /*23ef0*/  STL [R1+0x5b0], R148 ;  /* 0x0005b09401007387 */ /* 0x000fe80000100800 */
[----:B------:R3:W-:Y:S04]  /*23f00*/  LDGSTS.E [R5+0x6900], desc[UR16][R8.64], P0 ;  /* 0x0690000008057fae */ /* 0x0007e80008121850 */
[----:B-1----:R-:W4:Y:S04]  /*23f10*/  LDL.LU R150, [R1+0x610] ;  /* 0x0006100001967983 */ /* 0x002f280000300800 */
[----:B------:R1:W-:Y:S04]  /*23f20*/  STL [R1+0x5ac], R151 ;  /* 0x0005ac9701007387 */ /* 0x0003e80000100800 */
[----:B------:R-:W4:Y:S01]  /*23f30*/  LDL.LU R6, [R1+0x630] ;  /* 0x0006300001067983 */ /* 0x000f220000300800 */
[----:B---3--:R-:W-:-:S03]  /*23f40*/  IMAD.MOV.U32 R9, RZ, RZ, R151 ;  /* 0x000000ffff097224 */ /* 0x008fc600078e0097 */
[----:B-1----:R-:W3:Y:S01]  /*23f50*/  LDL.LU R151, [R1+0x60c] ;  /* 0x00060c0001977983 */ /* 0x002ee20000300800 */
        /* <DEDUP_REMOVED lines=20> */
[----:B------:R-:W-:-:S03]  /*240a0*/  IADD3 R150, P1, R150, R2, RZ ;  /* 0x0000000296967210 */ /* 0x000fc60007f3e0ff */
[----:B------:R1:W-:Y:S01]  /*240b0*/  LDGSTS.E [R5+0x7500], desc[UR16][R8.64], P0 ;  /* 0x0750000008057fae */ /* 0x0003e20008121850 */
[----:B------:R-:W-:Y:S01]  /*240c0*/  IADD3 R6, P2, R6, R2, RZ ;  /* 0x0000000206067210 */ /* 0x000fe20007f5e0ff */
[----:B---3--:R-:W-:Y:S02]  /*240d0*/  IMAD.X R151, R151, 0x1, R0, P1 ;  /* 0x0000000197977824 */ /* 0x008fe400008e0600 */
[----:B-1----:R-:W-:Y:S02]  /*240e0*/  IMAD.MOV.U32 R8, RZ, RZ, R150 ;  /* 0x000000ffff087224 */ /* 0x002fe400078e0096 */
[----:B------:R-:W-:Y:S01]  /*240f0*/  IMAD.X R148, R148, 0x1, R0, P2 ;  /* 0x0000000194947824 */ /* 0x000fe200010e0600 */
[----:B------:R-:W-:Y:S01]  /*24100*/  MOV R9, R151 ;  /* 0x0000009700097202 */ /* 0x000fe20000000f00 */
[----:B------:R1:W-:Y:S04]  /*24110*/  STL [R1+0x610], R150 ;  /* 0x0006109601007387 */ /* 0x0003e80000100800 */
[----:B------:R-:W-:Y:S04]  /*24120*/  STL [R1+0x60c], R151 ;  /* 0x00060c9701007387 */ /* 0x000fe80000100800 */
[----:B------:R3:W-:Y:S04]  /*24130*/  STL [R1+0x630], R6 ;  /* 0x0006300601007387 */ /* 0x0007e80000100800 */
[----:B------:R3:W-:Y:S04]  /*24140*/  LDGSTS.E [R5+0x7900], desc[UR16][R8.64], P0 ;  /* 0x0790000008057fae */ /* 0x0007e80008121850 */
[----:B------:R3:W-:Y:S04]  /*24150*/  STL [R1+0x62c], R148 ;  /* 0x00062c9401007387 */ /* 0x0007e80000100800 */
[----:B-1----:R-:W4:Y:S01]  /*24160*/  LDL.LU R150, [R1+0x294] ;  /* 0x0002940001967983 */ /* 0x002f220000300800 */
[----:B---3--:R-:W-:-:S03]  /*24170*/  IMAD.MOV.U32 R8, RZ, RZ, R6 ;  /* 0x000000ffff087224 */ /* 0x008fc600078e0006 */
[----:B------:R-:W3:Y:S01]  /*24180*/  LDL.LU R6, [R1+0x298] ;  /* 0x0002980001067983 */ /* 0x000ee20000300800 */
[----:B------:R-:W-:-:S03]  /*24190*/  IMAD.MOV.U32 R9, RZ, RZ, R148 ;  /* 0x000000ffff097224 */ /* 0x000fc600078e0094 */
[----:B------:R-:W3:Y:S04]  /*241a0*/  LDL.LU R151, [R1+0x2b4] ;  /* 0x0002b40001977983 */ /* 0x000ee80000300800 */
[----:B------:R-:W3:Y:S04]  /*241b0*/  LDL.LU R148, [R1+0x2b8] ;  /* 0x0002b80001947983 */ /* 0x000ee80000300800 */
[----:B------:R1:W-:Y:S02]  /*241c0*/  LDGSTS.E [R5+0x7d00], desc[UR16][R8.64], P0 ;  /* 0x07d0000008057fae */ /* 0x0003e40008121850 */
[----:B-1----:R-:W-:-:S05]  /*241d0*/  LOP3.LUT R5, R12, 0x40, RZ, 0x3c, !PT ;  /* 0x000000400c057812 */ /* 0x002fca00078e3cff */
[----:B------:R-:W-:Y:S01]  /*241e0*/  VIADD R5, R5, UR4 ;  /* 0x0000000405057c36 */ /* 0x000fe20008000000 */
[----:B--2---:R-:W-:-:S04]  /*241f0*/  IADD3 R10, P1, R10, R2, RZ ;  /* 0x000000020a0a7210 */ /* 0x004fc80007f3e0ff */
[----:B------:R-:W-:Y:S01]  /*24200*/  MOV R8, R10 ;  /* 0x0000000a00087202 */ /* 0x000fe20000000f00 */
[----:B------:R1:W-:Y:S01]  /*24210*/  STL [R1+0x258], R10 ;  /* 0x0002580a01007387 */ /* 0x0003e20000100800 */
[----:B------:R-:W-:-:S05]  /*24220*/  IADD3 R13, P2, R13, R2, RZ ;  /* 0x000000020d0d7210 */ /* 0x000fca0007f5e0ff */
[----:B------:R-:W-:Y:S01]  /*24230*/  STL [R1+0x278], R13 ;  /* 0x0002780d01007387 */ /* 0x000fe20000100800 */
[----:B----4-:R-:W-:-:S04]  /*24240*/  IMAD.X R11, R11, 0x1, R0, P1 ;  /* 0x000000010b0b7824 */ /* 0x010fc800008e0600 */
[----:B------:R-:W-:Y:S01]  /*24250*/  IMAD.MOV.U32 R9, RZ, RZ, R11 ;  /* 0x000000ffff097224 */ /* 0x000fe200078e000b */
[----:B------:R2:W-:Y:S01]  /*24260*/  STL [R1+0x254], R11 ;  /* 0x0002540b01007387 */ /* 0x0005e20000100800 */
[----:B------:R-:W-:-:S03]  /*24270*/  IMAD.X R149, R149, 0x1, R0, P2 ;  /* 0x0000000195957824 */ /* 0x000fc600010e0600 */
        /* <DEDUP_REMOVED lines=13> */
[----:B-1----:R-:W-:Y:S01]  /*24350*/  MOV R8, R6 ;  /* 0x0000000600087202 */ /* 0x002fe20000000f00 */
[----:B------:R-:W-:Y:S02]  /*24360*/  IMAD.MOV.U32 R9, RZ, RZ, R150 ;  /* 0x000000ffff097224 */ /* 0x000fe400078e0096 */
        /* <DEDUP_REMOVED lines=15> */
[----:B-1----:R-:W-:Y:S01]  /*24460*/  MOV R8, R10 ;  /* 0x0000000a00087202 */ /* 0x002fe20000000f00 */
[--C-:B------:R-:W-:Y:S02]  /*24470*/  IMAD.X R13, R13, 0x1, R0.reuse, P1 ;  /* 0x000000010d0d7824 */ /* 0x100fe400008e0600 */
[----:B------:R-:W-:-:S03]  /*24480*/  IMAD.X R149, R149, 0x1, R0, P2 ;  /* 0x0000000195957824 */ /* 0x000fc600010e0600 */
[----:B------:R1:W-:Y:S01]  /*24490*/  STL [R1+0x2d4], R13 ;  /* 0x0002d40d01007387 */ /* 0x0003e20000100800 */
[----:B------:R-:W-:-:S03]  /*244a0*/  IMAD.MOV.U32 R9, RZ, RZ, R13 ;  /* 0x000000ffff097224 */ /* 0x000fc600078e000d */
        /* <DEDUP_REMOVED lines=8> */
[----:B------:R-:W4:Y:S04]  /*24530*/  LDL.LU R149, [R1+0x374] ;  /* 0x0003740001957983 */ /* 0x000f280000300800 */
[----:B------:R1:W-:Y:S01]  /*24540*/  LDGSTS.E [R5+0x1600], desc[UR16][R8.64], P0 ;  /* 0x0160000008057fae */ /* 0x0003e20008121850 */
[----:B---3--:R-:W-:-:S05]  /*24550*/  IADD3 R6, P1, R6, R2, RZ ;  /* 0x0000000206067210 */ /* 0x008fca0007f3e0ff */
[----:B------:R3:W-:Y:S01]  /*24560*/  STL [R1+0x318], R6 ;  /* 0x0003180601007387 */ /* 0x0007e20000100800 */
[----:B-1----:R-:W-:Y:S02]  /*24570*/  MOV R8, R6 ;  /* 0x0000000600087202 */ /* 0x002fe40000000f00 */
[----:B------:R-:W-:Y:S01]  /*24580*/  IADD3 R150, P2, R150, R2, RZ ;  /* 0x0000000296967210 */ /* 0x000fe20007f5e0ff */
[----:B------:R-:W-:-:S04]  /*24590*/  IMAD.X R148, R148, 0x1, R0, P1 ;  /* 0x0000000194947824 */ /* 0x000fc800008e0600 */
[----:B------:R-:W-:Y:S01]  /*245a0*/  IMAD.X R151, R151, 0x1, R0, P2 ;  /* 0x0000000197977824 */ /* 0x000fe200010e0600 */
[----:B------:R1:W-:Y:S01]  /*245b0*/  STL [R1+0x314], R148 ;  /* 0x0003149401007387 */ /* 0x0003e20000100800 */
[----:B------:R-:W-:-:S03]  /*245c0*/  IMAD.MOV.U32 R9, RZ, RZ, R148 ;  /* 0x000000ffff097224 */ /* 0x000fc600078e0094 */
        /* <DEDUP_REMOVED lines=10> */
[----:B--2---:R-:W-:-:S04]  /*24670*/  IADD3 R10, P1, R10, R2, RZ ;  /* 0x000000020a0a7210 */ /* 0x004fc80007f3e0ff */
[----:B-1----:R-:W-:Y:S01]  /*24680*/  MOV R8, R10 ;  /* 0x0000000a00087202 */ /* 0x002fe20000000f00 */
[----:B------:R1:W-:Y:S01]  /*24690*/  STL [R1+0x358], R10 ;  /* 0x0003580a01007387 */ /* 0x0003e20000100800 */
[----:B------:R-:W-:Y:S01]  /*246a0*/  IADD3 R13, P2, R13, R2, RZ ;  /* 0x000000020d0d7210 */ /* 0x000fe20007f5e0ff */
[----:B----4-:R-:W-:-:S04]  /*246b0*/  IMAD.X R11, R11, 0x1, R0, P1 ;  /* 0x000000010b0b7824 */ /* 0x010fc800008e0600 */
[----:B------:R-:W-:Y:S01]  /*246c0*/  IMAD.X R149, R149, 0x1, R0, P2 ;  /* 0x0000000195957824 */ /* 0x000fe200010e0600 */
[----:B------:R2:W-:Y:S01]  /*246d0*/  STL [R1+0x354], R11 ;  /* 0x0003540b01007387 */ /* 0x0005e20000100800 */
[----:B------:R-:W-:-:S03]  /*246e0*/  IMAD.MOV.U32 R9, RZ, RZ, R11 ;  /* 0x000000ffff097224 */ /* 0x000fc600078e000b */
[----:B------:R4:W-:Y:S04]  /*246f0*/  STL [R1+0x378], R13 ;  /* 0x0003780d01007387 */ /* 0x0009e80000100800 */
[----:B-1----:R-:W3:Y:S04]  /*24700*/  LDL.LU R10, [R1+0x3d8] ;  /* 0x0003d800010a7983 */ /* 0x002ee80000300800 */
[----:B------:R1:W-:Y:S04]  /*24710*/  STL [R1+0x374], R149 ;  /* 0x0003749501007387 */ /* 0x0003e80000100800 */
[----:B------:R4:W-:Y:S04]  /*24720*/  LDGSTS.E [R5+0x2200], desc[UR16][R8.64], P0 ;  /* 0x0220000008057fae */ /* 0x0009e80008121850 */
[----:B--2---:R-:W2:Y:S01]  /*24730*/  LDL.LU R11, [R1+0x3f8] ;  /* 0x0003f800010b7983 */ /* 0x004ea20000300800 */
[----:B----4-:R-:W-:-:S03]  /*24740*/  IMAD.MOV.U32 R8, RZ, RZ, R13 ;  /* 0x000000ffff087224 */ /* 0x010fc600078e000d */
[----:B------:R-:W4:Y:S01]  /*24750*/  LDL.LU R13, [R1+0x3d4] ;  /* 0x0003d400010d7983 */ /* 0x000f220000300800 */
[----:B------:R-:W-:-:S03]  /*24760*/  IMAD.MOV.U32 R9, RZ, RZ, R149 ;  /* 0x000000ffff097224 */ /* 0x000fc600078e0095 */
[----:B-1----:R-:W4:Y:S04]  /*24770*/  LDL.LU R149, [R1+0x3f4] ;  /* 0x0003f40001957983 */ /* 0x002f280000300800 */
        /* <DEDUP_REMOVED lines=19> */
[----:B------:R-:W-:-:S04]  /*248b0*/  IADD3 R10, P1, R10, R2, RZ ;  /* 0x000000020a0a7210 */ /* 0x000fc80007f3e0ff */
[----:B-1----:R-:W-:Y:S01]  /*248c0*/  MOV R8, R10 ;  /* 0x0000000a00087202 */ /* 0x002fe20000000f00 */
[----:B------:R1:W-:Y:S01]  /*248d0*/  STL [R1+0x3d8], R10 ;  /* 0x0003d80a01007387 */ /* 0x0003e20000100800 */
[----:B--2---:R-:W-:Y:S01]  /*248e0*/  IADD3 R11, P2, R11, R2, RZ ;  /* 0x000000020b0b7210 */ /* 0x004fe20007f5e0ff */
        /* <DEDUP_REMOVED lines=123> */
[----:B------:R-:W-:Y:S01]  /*250a0*/  STL [R1+0x598], R6 ;  /* 0x0005980601007387 */ /* 0x000fe20000100800 */
[----:B-1----:R-:W-:Y:S01]  /*250b0*/  IMAD.MOV.U32 R8, RZ, RZ, R6 ;  /* 0x000000ffff087224 */ /* 0x002fe200078e0006 */
[----:B------:R-:W-:Y:S01]  /*250c0*/  IADD3 R148, P2, R148, R2, RZ ;  /* 0x0000000294947210 */ /* 0x000fe20007f5e0ff */
[----:B------:R-:W-:-:S03]  /*250d0*/  IMAD.X R150, R150, 0x1, R0, P1 ;  /* 0x0000000196967824 */ /* 0x000fc600008e0600 */
[----:B------:R-:W-:Y:S02]  /*250e0*/  IADD3.X R151, R151, R0, RZ, P2, !PT ;  /* 0x0000000097977210 */ /* 0x000fe400017fe4ff */
[----:B------:R1:W-:Y:S01]  /*250f0*/  STL [R1+0x594], R150 ;  /* 0x0005949601007387 */ /* 0x0003e20000100800 */
[----:B------:R-:W-:-:S03]  /*25100*/  IMAD.MOV.U32 R9, RZ, RZ, R150 ;  /* 0x000000ffff097224 */ /* 0x000fc600078e0096 */
        /* <DEDUP_REMOVED lines=10> */
[----:B------:R-:W-:-:S05]  /*251b0*/  IADD3 R10, P1, R10, R2, RZ ;  /* 0x000000020a0a7210 */ /* 0x000fca0007f3e0ff */
[----:B------:R4:W-:Y:S01]  /*251c0*/  STL [R1+0x5d8], R10 ;  /* 0x0005d80a01007387 */ /* 0x0009e20000100800 */
[----:B-1----:R-:W-:Y:S01]  /*251d0*/  IMAD.MOV.U32 R8, RZ, RZ, R10 ;  /* 0x000000ffff087224 */ /* 0x002fe200078e000a */
[----:B--2---:R-:W-:Y:S02]  /*251e0*/  IADD3 R11, P2, R11, R2, RZ ;  /* 0x000000020b0b7210 */ /* 0x004fe40007f5e0ff */
[----:B----4-:R-:W-:-:S03]  /*251f0*/  IADD3.X R13, R13, R0, RZ, P1, !PT ;  /* 0x000000000d0d7210 */ /* 0x010fc60000ffe4ff */
[----:B------:R-:W-:Y:S02]  /*25200*/  IMAD.X R149, R149, 0x1, R0, P2 ;  /* 0x0000000195957824 */ /* 0x000fe400010e0600 */
[----:B------:R1:W-:Y:S01]  /*25210*/  STL [R1+0x5d4], R13 ;  /* 0x0005d40d01007387 */ /* 0x0003e20000100800 */
[----:B------:R-:W-:-:S03]  /*25220*/  IMAD.MOV.U32 R9, RZ, RZ, R13 ;  /* 0x000000ffff097224 */ /* 0x000fc600078e000d */
[----:B------:R2:W-:Y:S04]  /*25230*/  STL [R1+0x5f8], R11 ;  /* 0x0005f80b01007387 */ /* 0x0005e80000100800 */
[----:B------:R-:W4:Y:S04]  /*25240*/  LDL.LU R10, [R1+0x260] ;  /* 0x00026000010a7983 */ /* 0x000f280000300800 */
[----:B------:R2:W-:Y:S04]  /*25250*/  STL [R1+0x5f4], R149 ;  /* 0x0005f49501007387 */ /* 0x0005e80000100800 */
[----:B------:R2:W-:Y:S04]  /*25260*/  LDGSTS.E [R5+0x7200], desc[UR16][R8.64], P0 ;  /* 0x0720000008057fae */ /* 0x0005e80008121850 */
[----:B-1----:R-:W4:Y:S01]  /*25270*/  LDL.LU R13, [R1+0x280] ;  /* 0x00028000010d7983 */ /* 0x002f220000300800 */
[----:B--2---:R-:W-:-:S03]  /*25280*/  IMAD.MOV.U32 R8, RZ, RZ, R11 ;  /* 0x000000ffff087224 */ /* 0x004fc600078e000b */
[----:B------:R-:W2:Y:S01]  /*25290*/  LDL.LU R11, [R1+0x25c] ;  /* 0x00025c00010b7983 */ /* 0x000ea20000300800 */
[----:B------:R-:W-:-:S03]  /*252a0*/  MOV R9, R149 ;  /* 0x0000009500097202 */ /* 0x000fc60000000f00 */
[----:B------:R-:W2:Y:S04]  /*252b0*/  LDL.LU R149, [R1+0x27c] ;  /* 0x00027c0001957983 */ /* 0x000ea80000300800 */
[----:B------:R1:W-:Y:S01]  /*252c0*/  LDGSTS.E [R5+0x7600], desc[UR16][R8.64], P0 ;  /* 0x0760000008057fae */ /* 0x0003e20008121850 */
[-C--:B------:R-:W-:Y:S02]  /*252d0*/  IADD3 R150, P1, R150, R2.reuse, RZ ;  /* 0x0000000296967210 */ /* 0x080fe40007f3e0ff */
[----:B------:R-:W-:-:S03]  /*252e0*/  IADD3 R6, P2, R6, R2, RZ ;  /* 0x0000000206067210 */ /* 0x000fc60007f5e0ff */
[----:B-1----:R-:W-:Y:S02]  /*252f0*/  IMAD.MOV.U32 R8, RZ, RZ, R150 ;  /* 0x000000ffff087224 */ /* 0x002fe400078e0096 */
[--C-:B---3--:R-:W-:Y:S01]  /*25300*/  IMAD.X R151, R151, 0x1, R0.reuse, P1 ;  /* 0x0000000197977824 */ /* 0x108fe200008e0600 */
[----:B------:R-:W-:Y:S03]  /*25310*/  STL [R1+0x618], R150 ;  /* 0x0006189601007387 */ /* 0x000fe60000100800 */
[----:B------:R-:W-:Y:S02]  /*25320*/  IMAD.MOV.U32 R9, RZ, RZ, R151 ;  /* 0x000000ffff097224 */ /* 0x000fe400078e0097 */
[----:B------:R-:W-:Y:S01]  /*25330*/  IMAD.X R148, R148, 0x1, R0, P2 ;  /* 0x0000000194947824 */ /* 0x000fe200010e0600 */
[----:B------:R-:W-:Y:S04]  /*25340*/  STL [R1+0x614], R151 ;  /* 0x0006149701007387 */ /* 0x000fe80000100800 */
[----:B------:R-:W-:Y:S04]  /*25350*/  STL [R1+0x638], R6 ;  /* 0x0006380601007387 */ /* 0x000fe80000100800 */
[----:B------:R1:W-:Y:S04]  /*25360*/  LDGSTS.E [R5+0x7a00], desc[UR16][R8.64], P0 ;  /* 0x07a0000008057fae */ /* 0x0003e80008121850 */
[----:B------:R3:W-:Y:S01]  /*25370*/  STL [R1+0x634], R148 ;  /* 0x0006349401007387 */ /* 0x0007e20000100800 */
[----:B-1----:R-:W-:Y:S01]  /*25380*/  IMAD.MOV.U32 R9, RZ, RZ, R148 ;  /* 0x000000ffff097224 */ /* 0x002fe200078e0094 */
[----:B------:R-:W-:-:S02]  /*25390*/  MOV R8, R6 ;  /* 0x0000000600087202 */ /* 0x000fc40000000f00 */
[----:B---3--:R-:W3:Y:S04]  /*253a0*/  LDL.LU R148, [R1+0x29c] ;  /* 0x00029c0001947983 */ /* 0x008ee80000300800 */
[----:B------:R-:W3:Y:S04]  /*253b0*/  LDL.LU R6, [R1+0x2a0] ;  /* 0x0002a00001067983 */ /* 0x000ee80000300800 */
[----:B------:R1:W-:Y:S04]  /*253c0*/  LDGSTS.E [R5+0x7e00], desc[UR16][R8.64], P0 ;  /* 0x07e0000008057fae */ /* 0x0003e80008121850 */
[----:B------:R-:W3:Y:S04]  /*253d0*/  LDL.LU R151, [R1+0x2bc] ;  /* 0x0002bc0001977983 */ /* 0x000ee80000300800 */
[----:B------:R-:W3:Y:S01]  /*253e0*/  LDL.LU R150, [R1+0x2c0] ;  /* 0x0002c00001967983 */ /* 0x000ee20000300800 */
[----:B-1----:R-:W-:-:S05]  /*253f0*/  LOP3.LUT R5, R12, 0x60, RZ, 0x3c, !PT ;  /* 0x000000600c057812 */ /* 0x002fca00078e3cff */
[----:B------:R-:W-:Y:S01]  /*25400*/  VIADD R5, R5, UR4 ;  /* 0x0000000405057c36 */ /* 0x000fe20008000000 */
[----:B----4-:R-:W-:-:S04]  /*25410*/  IADD3 R10, P1, R10, R2, RZ ;  /* 0x000000020a0a7210 */ /* 0x010fc80007f3e0ff */
[----:B------:R-:W-:Y:S01]  /*25420*/  MOV R8, R10 ;  /* 0x0000000a00087202 */ /* 0x000fe20000000f00 */
[----:B------:R1:W-:Y:S01]  /*25430*/  STL [R1+0x260], R10 ;  /* 0x0002600a01007387 */ /* 0x0003e20000100800 */
[----:B------:R-:W-:-:S05]  /*25440*/  IADD3 R13, P2, R13, R2, RZ ;  /* 0x000000020d0d7210 */ /* 0x000fca0007f5e0ff */
[----:B------:R-:W-:Y:S01]  /*25450*/  STL [R1+0x280], R13 ;  /* 0x0002800d01007387 */ /* 0x000fe20000100800 */
[----:B--2---:R-:W-:-:S04]  /*25460*/  IMAD.X R11, R11, 0x1, R0, P1 ;  /* 0x000000010b0b7824 */ /* 0x004fc800008e0600 */
        /* <DEDUP_REMOVED lines=14> */
[----:B------:R3:W-:Y:S01]  /*25550*/  STL [R1+0x2a0], R6 ;  /* 0x0002a00601007387 */ /* 0x0007e20000100800 */
[----:B-1----:R-:W-:Y:S01]  /*25560*/  IMAD.MOV.U32 R8, RZ, RZ, R6 ;  /* 0x000000ffff087224 */ /* 0x002fe200078e0006 */
[----:B------:R-:W-:Y:S02]  /*25570*/  IADD3 R150, P2, R150, R2, RZ ;  /* 0x0000000296967210 */ /* 0x000fe40007f5e0ff */
[----:B------:R1:W-:Y:S01]  /*25580*/  STL [R1+0x29c], R148 ;  /* 0x00029c9401007387 */ /* 0x0003e20000100800 */
[----:B------:R-:W-:Y:S01]  /*25590*/  IMAD.MOV.U32 R9, RZ, RZ, R148 ;  /* 0x000000ffff097224 */ /* 0x000fe200078e0094 */
[----:B------:R-:W-:Y:S02]  /*255a0*/  IADD3.X R151, R151, R0, RZ, P2, !PT ;  /* 0x0000000097977210 */ /* 0x000fe400017fe4ff */
[----:B------:R1:W-:Y:S04]  /*255b0*/  STL [R1+0x2c0], R150 ;  /* 0x0002c09601007387 */ /* 0x0003e80000100800 */
[----:B---3--:R-:W3:Y:S04]  /*255c0*/  LDL.LU R6, [R1+0x320] ;  /* 0x0003200001067983 */ /* 0x008ee80000300800 */
[----:B------:R1:W-:Y:S04]  /*255d0*/  STL [R1+0x2bc], R151 ;  /* 0x0002bc9701007387 */ /* 0x0003e80000100800 */
[----:B------:R1:W-:Y:S04]  /*255e0*/  LDGSTS.E [R5+0xb00], desc[UR16][R8.64], P0 ;  /* 0x00b0000008057fae */ /* 0x0003e80008121850 */
[----:B-1----:R-:W3:Y:S01]  /*255f0*/  LDL.LU R148, [R1+0x340] ;  /* 0x0003400001947983 */ /* 0x002ee20000300800 */
[----:B------:R-:W-:-:S02]  /*25600*/  IMAD.MOV.U32 R8, RZ, RZ, R150 ;  /* 0x000000ffff087224 */ /* 0x000fc400078e0096 */
[----:B------:R-:W-:Y:S01]  /*25610*/  IMAD.MOV.U32 R9, RZ, RZ, R151 ;  /* 0x000000ffff097224 */ /* 0x000fe200078e0097 */
[----:B------:R-:W3:Y:S04]  /*25620*/  LDL.LU R150, [R1+0x31c] ;  /* 0x00031c0001967983 */ /* 0x000ee80000300800 */
[----:B------:R-:W3:Y:S04]  /*25630*/  LDL.LU R151, [R1+0x33c] ;  /* 0x00033c0001977983 */ /* 0x000ee80000300800 */
[----:B------:R1:W-:Y:S01]  /*25640*/  LDGSTS.E [R5+0xf00], desc[UR16][R8.64], P0 ;  /* 0x00f0000008057fae */ /* 0x0003e20008121850 */
[----:B----4-:R-:W-:-:S02]  /*25650*/  IADD3 R10, P1, R10, R2, RZ ;  /* 0x000000020a0a7210 */ /* 0x010fc40007f3e0ff */
[----:B--2---:R-:W-:-:S03]  /*25660*/  IADD3 R11, P2, R11, R2, RZ ;  /* 0x000000020b0b7210 */ /* 0x004fc60007f5e0ff */
[----:B------:R2:W-:Y:S01]  /*25670*/  STL [R1+0x2e0], R10 ;  /* 0x0002e00a01007387 */ /* 0x0005e20000100800 */
[----:B-1----:R-:W-:Y:S01]  /*25680*/  IMAD.MOV.U32 R8, RZ, RZ, R10 ;  /* 0x000000ffff087224 */ /* 0x002fe200078e000a */
[----:B------:R-:W-:Y:S01]  /*25690*/  IADD3.X R13, R13, R0, RZ, P1, !PT ;  /* 0x000000000d0d7210 */ /* 0x000fe20000ffe4ff */
[----:B------:R-:W-:-:S04]  /*256a0*/  IMAD.X R149, R149, 0x1, R0, P2 ;  /* 0x0000000195957824 */ /* 0x000fc800010e0600 */
        /* <DEDUP_REMOVED lines=9> */
[----:B------:R-:W-:-:S03]  /*25740*/  MOV R9, R149 ;  /* 0x0000009500097202 */ /* 0x000fc60000000f00 */
[----:B------:R-:W4:Y:S04]  /*25750*/  LDL.LU R149, [R1+0x37c] ;  /* 0x00037c0001957983 */ /* 0x000f280000300800 */
[----:B------:R1:W-:Y:S01]  /*25760*/  LDGSTS.E [R5+0x1700], desc[UR16][R8.64], P0 ;  /* 0x0170000008057fae */ /* 0x0003e20008121850 */
[----:B---3--:R-:W-:-:S05]  /*25770*/  IADD3 R6, P1, R6, R2, RZ ;  /* 0x0000000206067210 */ /* 0x008fca0007f3e0ff */
[----:B------:R3:W-:Y:S01]  /*25780*/  STL [R1+0x320], R6 ;  /* 0x0003200601007387 */ /* 0x0007e20000100800 */
[----:B-1----:R-:W-:Y:S01]  /*25790*/  IMAD.MOV.U32 R8, RZ, RZ, R6 ;  /* 0x000000ffff087224 */ /* 0x002fe200078e0006 */
        /* <DEDUP_REMOVED lines=10> */
[----:B------:R-:W-:Y:S01]  /*25840*/  MOV R8, R148 ;  /* 0x0000009400087202 */ /* 0x000fe20000000f00 */
[----:B------:R-:W-:-:S02]  /*25850*/  IMAD.MOV.U32 R9, RZ, RZ, R151 ;  /* 0x000000ffff097224 */ /* 0x000fc400078e0097 */
[----:B------:R-:W3:Y:S04]  /*25860*/  LDL.LU R148, [R1+0x39c] ;  /* 0x00039c0001947983 */ /* 0x000ee80000300800 */
        /* <DEDUP_REMOVED lines=20> */
[----:B---3--:R-:W-:-:S04]  /*259b0*/  IADD3 R6, P1, R6, R2, RZ ;  /* 0x0000000206067210 */ /* 0x008fc80007f3e0ff */
[----:B-1----:R-:W-:Y:S01]  /*259c0*/  MOV R8, R6 ;  /* 0x0000000600087202 */ /* 0x002fe20000000f00 */
[----:B------:R1:W-:Y:S01]  /*259d0*/  STL [R1+0x3a0], R6 ;  /* 0x0003a00601007387 */ /* 0x0003e20000100800 */
[----:B------:R-:W-:Y:S01]  /*259e0*/  IADD3 R150, P2, R150, R2, RZ ;  /* 0x0000000296967210 */ /* 0x000fe20007f5e0ff */
[----:B------:R-:W-:-:S04]  /*259f0*/  IMAD.X R148, R148, 0x1, R0, P1 ;  /* 0x0000000194947824 */ /* 0x000fc800008e0600 */
[----:B------:R-:W-:Y:S01]  /*25a00*/  IMAD.X R151, R151, 0x1, R0, P2 ;  /* 0x0000000197977824 */ /* 0x000fe200010e0600 */
[----:B------:R3:W-:Y:S01]  /*25a10*/  STL [R1+0x39c], R148 ;  /* 0x00039c9401007387 */ /* 0x0007e20000100800 */
[----:B------:R-:W-:-:S03]  /*25a20*/  IMAD.MOV.U32 R9, RZ, RZ, R148 ;  /* 0x000000ffff097224 */ /* 0x000fc600078e0094 */
[----:B------:R3:W-:Y:S04]  /*25a30*/  STL [R1+0x3c0], R150 ;  /* 0x0003c09601007387 */ /* 0x0007e80000100800 */
[----:B-1----:R-:W4:Y:S04]  /*25a40*/  LDL.LU R6, [R1+0x420] ;  /* 0x0004200001067983 */ /* 0x002f280000300800 */
[----:B------:R1:W-:Y:S04]  /*25a50*/  STL [R1+0x3bc], R151 ;  /* 0x0003bc9701007387 */ /* 0x0003e80000100800 */
[----:B------:R1:W-:Y:S04]  /*25a60*/  LDGSTS.E [R5+0x2b00], desc[UR16][R8.64], P0 ;  /* 0x02b0000008057fae */ /* 0x0003e80008121850 */
[----:B---3--:R-:W3:Y:S01]  /*25a70*/  LDL.LU R148, [R1+0x440] ;  /* 0x0004400001947983 */ /* 0x008ee20000300800 */
[----:B-1----:R-:W-:-:S02]  /*25a80*/  IMAD.MOV.U32 R8, RZ, RZ, R150 ;  /* 0x000000ffff087224 */ /* 0x002fc400078e0096 */
[----:B------:R-:W-:Y:S01]  /*25a90*/  IMAD.MOV.U32 R9, RZ, RZ, R151 ;  /* 0x000000ffff097224 */ /* 0x000fe200078e0097 */
[----:B------:R-:W3:Y:S04]  /*25aa0*/  LDL.LU R150, [R1+0x41c] ;  /* 0x00041c0001967983 */ /* 0x000ee80000300800 */
[----:B------:R-:W3:Y:S04]  /*25ab0*/  LDL.LU R151, [R1+0x43c] ;  /* 0x00043c0001977983 */ /* 0x000ee80000300800 */
[----:B------:R1:W-:Y:S01]  /*25ac0*/  LDGSTS.E [R5+0x2f00], desc[UR16][R8.64], P0 ;  /* 0x02f0000008057fae */ /* 0x0003e20008121850 */
[----:B--2---:R-:W-:-:S05]  /*25ad0*/  IADD3 R10, P1, R10, R2, RZ ;  /* 0x000000020a0a7210 */ /* 0x004fca0007f3e0ff */
[----:B------:R2:W-:Y:S01]  /*25ae0*/  STL [R1+0x3e0], R10 ;  /* 0x0003e00a01007387 */ /* 0x0005e20000100800 */
[----:B-1----:R-:W-:Y:S01]  /*25af0*/  IMAD.MOV.U32 R8, RZ, RZ, R10 ;  /* 0x000000ffff087224 */ /* 0x002fe200078e000a */
[----:B------:R-:W-:Y:S01]  /*25b00*/  IADD3 R11, P2, R11, R2, RZ ;  /* 0x000000020b0b7210 */ /* 0x000fe20007f5e0ff */
[----:B----4-:R-:W-:-:S03]  /*25b10*/  IMAD.X R13, R13, 0x1, R0, P1 ;  /* 0x000000010d0d7824 */ /* 0x010fc600008e0600 */
[----:B------:R-:W-:Y:S02]  /*25b20*/  IADD3.X R149, R149, R0, RZ, P2, !PT ;  /* 0x0000000095957210 */ /* 0x000fe400017fe4ff */
        /* <DEDUP_REMOVED lines=12> */
[----:B------:R-:W-:-:S05]  /*25bf0*/  IADD3 R6, P1, R6, R2, RZ ;  /* 0x0000000206067210 */ /* 0x000fca0007f3e0ff */
[----:B------:R3:W-:Y:S01]  /*25c00*/  STL [R1+0x420], R6 ;  /* 0x0004200601007387 */ /* 0x0007e20000100800 */
[----:B-1----:R-:W-:Y:S01]  /*25c10*/  IMAD.MOV.U32 R8, RZ, RZ, R6 ;  /* 0x000000ffff087224 */ /* 0x002fe200078e0006 */
[----:B---3--:R-:W-:Y:S02]  /*25c20*/  IADD3 R148, P2, R148, R2, RZ ;  /* 0x0000000294947210 */ /* 0x008fe40007f5e0ff */
[----:B------:R-:W-:-:S03]  /*25c30*/  IADD3.X R150, R150, R0, RZ, P1, !PT ;  /* 0x0000000096967210 */ /* 0x000fc60000ffe4ff */
[----:B------:R-:W-:Y:S02]  /*25c40*/  IMAD.X R151, R151, 0x1, R0, P2 ;  /* 0x0000000197977824 */ /* 0x000fe400010e0600 */
[----:B------:R1:W-:Y:S01]  /*25c50*/  STL [R1+0x41c], R150 ;  /* 0x00041c9601007387 */ /* 0x0003e20000100800 */
[----:B------:R-:W-:-:S03]  /*25c60*/  IMAD.MOV.U32 R9, RZ, RZ, R150 ;  /* 0x000000ffff097224 */ /* 0x000fc600078e0096 */
[----:B------:R-:W-:Y:S04]  /*25c70*/  STL [R1+0x440], R148 ;  /* 0x0004409401007387 */ /* 0x000fe80000100800 */
[----:B------:R-:W3:Y:S04]  /*25c80*/  LDL.LU R6, [R1+0x4a0] ;  /* 0x0004a00001067983 */ /* 0x000ee80000300800 */
        /* <DEDUP_REMOVED lines=15> */
[----:B------:R-:W-:-:S03]  /*25d80*/  IMAD.MOV.U32 R9, RZ, RZ, R11 ;  /* 0x000000ffff097224 */ /* 0x000fc600078e000b */
[----:B------:R4:W-:Y:S04]  /*25d90*/  STL [R1+0x480], R13 ;  /* 0x0004800d01007387 */ /* 0x0009e80000100800 */
[----:B--2---:R-:W2:Y:S04]  /*25da0*/  LDL.LU R10, [R1+0x4e0] ;  /* 0x0004e000010a7983 */ /* 0x004ea80000300800 */
[----:B------:R4:W-:Y:S04]  /*25db0*/  STL [R1+0x47c], R149 ;  /* 0x00047c9501007387 */ /* 0x0009e80000100800 */
[----:B------:R4:W-:Y:S04]  /*25dc0*/  LDGSTS.E [R5+0x4300], desc[UR16][R8.64], P0 ;  /* 0x0430000008057fae */ /* 0x0009e80008121850 */
[----:B-1----:R-:W2:Y:S01]  /*25dd0*/  LDL.LU R11, [R1+0x500] ;  /* 0x00050000010b7983 */ /* 0x002ea20000300800 */
[----:B----4-:R-:W-:-:S03]  /*25de0*/  MOV R8, R13 ;  /* 0x0000000d00087202 */ /* 0x010fc60000000f00 */
[----:B------:R-:W4:Y:S01]  /*25df0*/  LDL.LU R13, [R1+0x4dc] ;  /* 0x0004dc00010d7983 */ /* 0x000f220000300800 */
[----:B------:R-:W-:-:S03]  /*25e00*/  IMAD.MOV.U32 R9, RZ, RZ, R149 ;  /* 0x000000ffff097224 */ /* 0x000fc600078e0095 */
[----:B------:R-:W4:Y:S04]  /*25e10*/  LDL.LU R149, [R1+0x4fc] ;  /* 0x0004fc0001957983 */ /* 0x000f280000300800 */
[----:B------:R1:W-:Y:S01]  /*25e20*/  LDGSTS.E [R5+0x4700], desc[UR16][R8.64], P0 ;  /* 0x0470000008057fae */ /* 0x0003e20008121850 */
[----:B---3--:R-:W-:-:S05]  /*25e30*/  IADD3 R6, P1, R6, R2, RZ ;  /* 0x0000000206067210 */ /* 0x008fca0007f3e0ff */
[----:B-1----:R-:W-:Y:S01]  /*25e40*/  IMAD.MOV.U32 R8, RZ, RZ, R6 ;  /* 0x000000ffff087224 */ /* 0x002fe200078e0006 */
[----:B------:R-:W-:Y:S01]  /*25e50*/  IADD3 R150, P2, R150, R2, RZ ;  /* 0x0000000296967210 */ /* 0x000fe20007f5e0ff */
[----:B------:R-:W-:-:S05]  /*25e60*/  IMAD.X R151, R151, 0x1, R0, P1 ;  /* 0x0000000197977824 */ /* 0x000fca00008e0600 */
[----:B------:R-:W-:Y:S01]  /*25e70*/  MOV R9, R151 ;  /* 0x0000009700097202 */ /* 0x000fe20000000f00 */
[----:B------:R-:W-:Y:S01]  /*25e80*/  IMAD.X R148, R148, 0x1, R0, P2 ;  /* 0x0000000194947824 */ /* 0x000fe200010e0600 */
[----:B------:R-:W-:Y:S04]  /*25e90*/  STL [R1+0x4a0], R6 ;  /* 0x0004a00601007387 */ /* 0x000fe80000100800 */
[----:B------:R1:W-:Y:S04]  /*25ea0*/  LDGSTS.E [R5+0x4b00], desc[UR16][R8.64], P0 ;  /* 0x04b0000008057fae */ /* 0x0003e80008121850 */
[----:B------:R3:W-:Y:S04]  /*25eb0*/  STL [R1+0x49c], R151 ;  /* 0x00049c9701007387 */ /* 0x0007e80000100800 */
[----:B------:R-:W-:Y:S01]  /*25ec0*/  STL [R1+0x4c0], R150 ;  /* 0x0004c09601007387 */ /* 0x000fe20000100800 */
[----:B-1----:R-:W-:-:S02]  /*25ed0*/  IMAD.MOV.U32 R8, RZ, RZ, R150 ;  /* 0x000000ffff087224 */ /* 0x002fc400078e0096 */
[----:B------:R-:W-:Y:S01]  /*25ee0*/  IMAD.MOV.U32 R9, RZ, RZ, R148 ;  /* 0x000000ffff097224 */ /* 0x000fe200078e0094 */
[----:B---3--:R-:W3:Y:S04]  /*25ef0*/  LDL.LU R151, [R1+0x520] ;  /* 0x0005200001977983 */ /* 0x008ee80000300800 */
[----:B------:R1:W-:Y:S04]  /*25f00*/  LDGSTS.E [R5+0x4f00], desc[UR16][R8.64], P0 ;  /* 0x04f0000008057fae */ /* 0x0003e80008121850 */
[----:B------:R1:W-:Y:S04]  /*25f10*/  STL [R1+0x4bc], R148 ;  /* 0x0004bc9401007387 */ /* 0x0003e80000100800 */
[----:B------:R-:W3:Y:S04]  /*25f20*/  LDL.LU R6, [R1+0x540] ;  /* 0x0005400001067983 */ /* 0x000ee80000300800 */
[----:B-1----:R-:W5:Y:S04]  /*25f30*/  LDL.LU R148, [R1+0x7d0] ;  /* 0x0007d00001947983 */ /* 0x002f680000300800 */
[----:B------:R-:W3:Y:S01]  /*25f40*/  LDL.LU R150, [R1+0x53c] ;  /* 0x00053c0001967983 */ /* 0x000ee20000300800 */
[----:B--2---:R-:W-:-:S04]  /*25f50*/  IADD3 R10, P1, R10, R2, RZ ;  /* 0x000000020a0a7210 */ /* 0x004fc80007f3e0ff */
[----:B------:R-:W-:Y:S01]  /*25f60*/  MOV R8, R10 ;  /* 0x0000000a00087202 */ /* 0x000fe20000000f00 */
[----:B------:R-:W-:Y:S01]  /*25f70*/  STL [R1+0x4e0], R10 ;  /* 0x0004e00a01007387 */ /* 0x000fe20000100800 */
[----:B------:R-:W-:Y:S01]  /*25f80*/  IADD3 R11, P2, R11, R2, RZ ;  /* 0x000000020b0b7210 */ /* 0x000fe20007f5e0ff */
[----:B----4-:R-:W-:-:S04]  /*25f90*/  IMAD.X R13, R13, 0x1, R0, P1 ;  /* 0x000000010d0d7824 */ /* 0x010fc800008e0600 */
[----:B------:R-:W-:Y:S02]  /*25fa0*/  IMAD.MOV.U32 R9, RZ, RZ, R13 ;  /* 0x000000ffff097224 */ /* 0x000fe400078e000d */
[----:B------:R-:W-:Y:S01]  /*25fb0*/  IMAD.X R149, R149, 0x1, R0, P2 ;  /* 0x0000000195957824 */ /* 0x000fe200010e0600 */
[----:B------:R1:W-:Y:S04]  /*25fc0*/  STL [R1+0x4dc], R13 ;  /* 0x0004dc0d01007387 */ /* 0x0003e80000100800 */
[----:B------:R2:W-:Y:S04]  /*25fd0*/  LDGSTS.E [R5+0x5300], desc[UR16][R8.64], P0 ;  /* 0x0530000008057fae */ /* 0x0005e80008121850 */
[----:B------:R-:W-:Y:S04]  /*25fe0*/  STL [R1+0x500], R11 ;  /* 0x0005000b01007387 */ /* 0x000fe80000100800 */
[----:B-1----:R-:W4:Y:S01]  /*25ff0*/  LDL.LU R13, [R1+0x560] ;  /* 0x00056000010d7983 */ /* 0x002f220000300800 */
[----:B--2---:R-:W-:-:S02]  /*26000*/  IMAD.MOV.U32 R8, RZ, RZ, R11 ;  /* 0x000000ffff087224 */ /* 0x004fc400078e000b */
[----:B------:R-:W-:Y:S01]  /*26010*/  IMAD.MOV.U32 R9, RZ, RZ, R149 ;  /* 0x000000ffff097224 */ /* 0x000fe200078e0095 */
[----:B------:R1:W-:Y:S04]  /*26020*/  STL [R1+0x4fc], R149 ;  /* 0x0004fc9501007387 */ /* 0x0003e80000100800 */
[----:B------:R-:W2:Y:S04]  /*26030*/  LDL.LU R10, [R1+0x580] ;  /* 0x00058000010a7983 */ /* 0x000ea80000300800 */
[----:B------:R3:W-:Y:S04]  /*26040*/  LDGSTS.E [R5+0x5700], desc[UR16][R8.64], P0 ;  /* 0x0570000008057fae */ /* 0x0007e80008121850 */
[----:B-1----:R-:W5:Y:S04]  /*26050*/  LDL.LU R149, [R1+0x7cc] ;  /* 0x0007cc0001957983 */ /* 0x002f680000300800 */
[----:B------:R-:W2:Y:S04]  /*26060*/  LDL.LU R11, [R1+0x57c] ;  /* 0x00057c00010b7983 */ /* 0x000ea80000300800 */
[----:B------:R-:W4:Y:S01]  /*26070*/  LDL.LU R9, [R1+0x51c] ;  /* 0x00051c0001097983 */ /* 0x000f220000300800 */
[----:B---3--:R-:W-:-:S05]  /*26080*/  IADD3 R151, P1, R151, R2, RZ ;  /* 0x0000000297977210 */ /* 0x008fca0007f3e0ff */
[----:B------:R-:W-:Y:S01]  /*26090*/  IMAD.MOV.U32 R8, RZ, RZ, R151 ;  /* 0x000000ffff087224 */ /* 0x000fe200078e0097 */
[----:B------:R-:W-:Y:S01]  /*260a0*/  IADD3 R6, P2, R6, R2, RZ ;  /* 0x0000000206067210 */ /* 0x000fe20007f5e0ff */
[----:B------:R1:W-:Y:S03]  /*260b0*/  STL [R1+0x520], R151 ;  /* 0x0005209701007387 */ /* 0x0003e60000100800 */
[----:B------:R-:W-:Y:S01]  /*260c0*/  IADD3.X R150, R150, R0, RZ, P2, !PT ;  /* 0x0000000096967210 */ /* 0x000fe200017fe4ff */
[----:B----4-:R-:W-:-:S05]  /*260d0*/  IMAD.X R9, R9, 0x1, R0, P1 ;  /* 0x0000000109097824 */ /* 0x010fca00008e0600 */
[----:B------:R3:W-:Y:S04]  /*260e0*/  STL [R1+0x51c], R9 ;  /* 0x00051c0901007387 */ /* 0x0007e80000100800 */
[----:B------:R4:W-:Y:S04]  /*260f0*/  LDGSTS.E [R5+0x5b00], desc[UR16][R8.64], P0 ;  /* 0x05b0000008057fae */ /* 0x0009e80008121850 */
[----:B------:R-:W-:Y:S04]  /*26100*/  STL [R1+0x540], R6 ;  /* 0x0005400601007387 */ /* 0x000fe80000100800 */
[----:B-1----:R-:W2:Y:S01]  /*26110*/  LDL.LU R151, [R1+0x5c0] ;  /* 0x0005c00001977983 */ /* 0x002ea20000300800 */
[----:B----4-:R-:W-:-:S02]  /*26120*/  IMAD.MOV.U32 R8, RZ, RZ, R6 ;  /* 0x000000ffff087224 */ /* 0x010fc400078e0006 */
[----:B---3--:R-:W-:Y:S01]  /*26130*/  IMAD.MOV.U32 R9, RZ, RZ, R150 ;  /* 0x000000ffff097224 */ /* 0x008fe200078e0096 */
[----:B------:R1:W-:Y:S04]  /*26140*/  STL [R1+0x53c], R150 ;  /* 0x00053c9601007387 */ /* 0x0003e80000100800 */
[----:B------:R3:W-:Y:S04]  /*26150*/  LDGSTS.E [R5+0x5f00], desc[UR16][R8.64], P0 ;  /* 0x05f0000008057fae */ /* 0x0007e80008121850 */
[----:B-1----:R-:W4:Y:S04]  /*26160*/  LDL.LU R150, [R1+0x5bc] ;  /* 0x0005bc0001967983 */ /* 0x002f280000300800 */
[----:B------:R-:W4:Y:S04]  /*26170*/  LDL.LU R6, [R1+0x600] ;  /* 0x0006000001067983 */ /* 0x000f280000300800 */
[----:B------:R-:W4:Y:S01]  /*26180*/  LDL.LU R9, [R1+0x55c] ;  /* 0x00055c0001097983 */ /* 0x000f220000300800 */
[----:B------:R-:W-:-:S02]  /*26190*/  IADD3 R13, P1, R13, R2, RZ ;  /* 0x000000020d0d7210 */ /* 0x000fc40007f3e0ff */
[----:B--2---:R-:W-:-:S03]  /*261a0*/  IADD3 R10, P2, R10, R2, RZ ;  /* 0x000000020a0a7210 */ /* 0x004fc60007f5e0ff */
[----:B---3--:R-:W-:Y:S01]  /*261b0*/  IMAD.MOV.U32 R8, RZ, RZ, R13 ;  /* 0x000000ffff087224 */ /* 0x008fe200078e000d */
[----:B------:R-:W-:Y:S01]  /*261c0*/  IADD3.X R11, R11, R0, RZ, P2, !PT ;  /* 0x000000000b0b7210 */ /* 0x000fe200017fe4ff */
[----:B------:R1:W-:Y:S01]  /*261d0*/  STL [R1+0x560], R13 ;  /* 0x0005600d01007387 */ /* 0x0003e20000100800 */
[----:B----4-:R-:W-:-:S05]  /*261e0*/  IMAD.X R9, R9, 0x1, R0, P1 ;  /* 0x0000000109097824 */ /* 0x010fca00008e0600 */
[----:B------:R2:W-:Y:S04]  /*261f0*/  STL [R1+0x55c], R9 ;  /* 0x00055c0901007387 */ /* 0x0005e80000100800 */
[----:B------:R3:W-:Y:S04]  /*26200*/  LDGSTS.E [R5+0x6300], desc[UR16][R8.64], P0 ;  /* 0x0630000008057fae */ /* 0x0007e80008121850 */
[----:B------:R-:W-:Y:S04]  /*26210*/  STL [R1+0x580], R10 ;  /* 0x0005800a01007387 */ /* 0x000fe80000100800 */
[----:B-1----:R-:W4:Y:S01]  /*26220*/  LDL.LU R13, [R1+0x5fc] ;  /* 0x0005fc00010d7983 */ /* 0x002f220000300800 */
[----:B---3--:R-:W-:-:S02]  /*26230*/  IMAD.MOV.U32 R8, RZ, RZ, R10 ;  /* 0x000000ffff087224 */ /* 0x008fc400078e000a */
[----:B--2---:R-:W-:Y:S01]  /*26240*/  IMAD.MOV.U32 R9, RZ, RZ, R11 ;  /* 0x000000ffff097224 */ /* 0x004fe200078e000b */
[----:B------:R1:W-:Y:S04]  /*26250*/  STL [R1+0x57c], R11 ;  /* 0x00057c0b01007387 */ /* 0x0003e80000100800 */
[----:B------:R2:W-:Y:S04]  /*26260*/  LDGSTS.E [R5+0x6700], desc[UR16][R8.64], P0 ;  /* 0x0670000008057fae */ /* 0x0005e80008121850 */
[----:B-1----:R-:W3:Y:S04]  /*26270*/  LDL.LU R11, [R1+0x63c] ;  /* 0x00063c00010b7983 */ /* 0x002ee80000300800 */
[----:B------:R-:W3:Y:S04]  /*26280*/  LDL.LU R10, [R1+0x640] ;  /* 0x00064000010a7983 */ /* 0x000ee80000300800 */
[----:B------:R-:W4:Y:S04]  /*26290*/  LDL.LU R8, [R1+0x59c] ;  /* 0x00059c0001087983 */ /* 0x000f280000300800 */
[----:B------:R-:W2:Y:S01]  /*262a0*/  LDL.LU R9, [R1+0x5a0] ;  /* 0x0005a00001097983 */ /* 0x000ea20000300800 */
[----:B------:R-:W-:-:S04]  /*262b0*/  IADD3 R151, P2, R151, R2, RZ ;  /* 0x0000000297977210 */ /* 0x000fc80007f5e0ff */
[----:B------:R-:W-:Y:S02]  /*262c0*/  IADD3.X R150, R150, R0, RZ, P2, !PT ;  /* 0x0000000096967210 */ /* 0x000fe400017fe4ff */
[----:B--2---:R-:W-:-:S05]  /*262d0*/  IADD3 R9, P1, R9, R2, RZ ;  /* 0x0000000209097210 */ /* 0x004fca0007f3e0ff */
[----:B----4-:R-:W-:Y:S01]  /*262e0*/  IMAD.X R8, R8, 0x1, R0, P1 ;  /* 0x0000000108087824 */ /* 0x010fe200008e0600 */
[----:B------:R1:W-:Y:S04]  /*262f0*/  STL [R1+0x5a0], R9 ;  /* 0x0005a00901007387 */ /* 0x0003e80000100800 */
[----:B------:R2:W-:Y:S01]  /*26300*/  STL [R1+0x59c], R8 ;  /* 0x00059c0801007387 */ /* 0x0005e20000100800 */
[----:B-1----:R-:W-:-:S04]  /*26310*/  LOP3.LUT R9, R9, R8, RZ, 0x3c, !PT ;  /* 0x0000000809097212 */ /* 0x002fc800078e3cff */
[----:B--2---:R-:W-:-:S04]  /*26320*/  LOP3.LUT R8, R9, R8, RZ, 0x3c, !PT ;  /* 0x0000000809087212 */ /* 0x004fc800078e3cff */
[----:B------:R-:W-:Y:S01]  /*26330*/  LOP3.LUT R9, R9, R8, RZ, 0x3c, !PT ;  /* 0x0000000809097212 */ /* 0x000fe200078e3cff */
[----:B------:R-:W-:Y:S04]  /*26340*/  STL [R1+0x5c0], R151 ;  /* 0x0005c09701007387 */ /* 0x000fe80000100800 */
[----:B------:R1:W-:Y:S04]  /*26350*/  LDGSTS.E [R5+0x6b00], desc[UR16][R8.64], P0 ;  /* 0x06b0000008057fae */ /* 0x0003e80008121850 */
[----:B------:R2:W-:Y:S01]  /*26360*/  STL [R1+0x5bc], R150 ;  /* 0x0005bc9601007387 */ /* 0x0005e20000100800 */
[----:B-1----:R-:W-:-:S02]  /*26370*/  IMAD.MOV.U32 R8, RZ, RZ, R151 ;  /* 0x000000ffff087224 */ /* 0x002fc400078e0097 */
[----:B------:R-:W-:Y:S02]  /*26380*/  IMAD.MOV.U32 R9, RZ, RZ, R150 ;  /* 0x000000ffff097224 */ /* 0x000fe400078e0096 */
[----:B--2---:R-:W5:Y:S04]  /*26390*/  LDL.LU R150, [R1+0x7c8] ;  /* 0x0007c80001967983 */ /* 0x004f680000300800 */
[----:B------:R-:W5:Y:S04]  /*263a0*/  LDL.LU R151, [R1+0x7c4] ;  /* 0x0007c40001977983 */ /* 0x000f680000300800 */
[----:B------:R1:W-:Y:S04]  /*263b0*/  LDGSTS.E [R5+0x6f00], desc[UR16][R8.64], P0 ;  /* 0x06f0000008057fae */ /* 0x0003e80008121850 */
[----:B------:R-:W2:Y:S04]  /*263c0*/  LDL.LU R8, [R1+0x5dc] ;  /* 0x0005dc0001087983 */ /* 0x000ea80000300800 */
[----:B------:R-:W1:Y:S01]  /*263d0*/  LDL.LU R9, [R1+0x5e0] ;  /* 0x0005e00001097983 */ /* 0x000e620000300800 */
[----:B------:R-:W-:-:S05]  /*263e0*/  IADD3 R6, P2, R6, R2, RZ ;  /* 0x0000000206067210 */ /* 0x000fca0007f5e0ff */
[----:B------:R-:W-:Y:S01]  /*263f0*/  IMAD.X R13, R13, 0x1, R0, P2 ;  /* 0x000000010d0d7824 */ /* 0x000fe200010e0600 */
[----:B-1----:R-:W-:-:S05]  /*26400*/  IADD3 R9, P1, R9, R2, RZ ;  /* 0x0000000209097210 */ /* 0x002fca0007f3e0ff */
[----:B--2---:R-:W-:Y:S01]  /*26410*/  IMAD.X R8, R8, 0x1, R0, P1 ;  /* 0x0000000108087824 */ /* 0x004fe200008e0600 */
        /* <DEDUP_REMOVED lines=8> */
[----:B-1----:R-:W-:Y:S01]  /*264a0*/  MOV R8, R6 ;  /* 0x0000000600087202 */ /* 0x002fe20000000f00 */
[----:B------:R-:W-:-:S02]  /*264b0*/  IMAD.MOV.U32 R9, RZ, RZ, R13 ;  /* 0x000000ffff097224 */ /* 0x000fc400078e000d */
[----:B--2---:R-:W2:Y:S04]  /*264c0*/  LDL.LU R13, [R1+0x7c0] ;  /* 0x0007c000010d7983 */ /* 0x004ea80000300800 */
[----:B------:R-:W4:Y:S04]  /*264d0*/  LDL.LU R6, [R1+0x7bc] ;  /* 0x0007bc0001067983 */ /* 0x000f280000300800 */
[----:B------:R1:W-:Y:S04]  /*264e0*/  LDGSTS.E [R5+0x7700], desc[UR16][R8.64], P0 ;  /* 0x0770000008057fae */ /* 0x0003e80008121850 */
[----:B------:R-:W2:Y:S04]  /*264f0*/  LDL.LU R8, [R1+0x61c] ;  /* 0x00061c0001087983 */ /* 0x000ea80000300800 */
[----:B------:R-:W1:Y:S01]  /*26500*/  LDL.LU R9, [R1+0x620] ;  /* 0x0006200001097983 */ /* 0x000e620000300800 */
[----:B---3--:R-:W-:-:S05]  /*26510*/  IADD3 R10, P2, R10, R2, RZ ;  /* 0x000000020a0a7210 */ /* 0x008fca0007f5e0ff */
        /* <DEDUP_REMOVED lines=8> */
[----:B------:R-:W-:-:S04]  /*265a0*/  VIADD R13, R13, 0x1 ;  /* 0x000000010d0d7836 */ /* 0x000fc80000000000 */
[----:B------:R1:W-:Y:S04]  /*265b0*/  LDGSTS.E [R5+0x7b00], desc[UR16][R8.64], P0 ;  /* 0x07b0000008057fae */ /* 0x0003e80008121850 */
[----:B------:R2:W-:Y:S01]  /*265c0*/  STL [R1+0x640], R10 ;  /* 0x0006400a01007387 */ /* 0x0005e20000100800 */
[----:B-1----:R-:W-:Y:S01]  /*265d0*/  IMAD.MOV.U32 R8, RZ, RZ, R10 ;  /* 0x000000ffff087224 */ /* 0x002fe200078e000a */
[----:B------:R-:W-:Y:S02]  /*265e0*/  MOV R9, R11 ;  /* 0x0000000b00097202 */ /* 0x000fe40000000f00 */
[----:B------:R2:W-:Y:S04]  /*265f0*/  STL [R1+0x63c], R11 ;  /* 0x00063c0b01007387 */ /* 0x0005e80000100800 */
[----:B------:R2:W-:Y:S01]  /*26600*/  LDGSTS.E [R5+0x7f00], desc[UR16][R8.64], P0 ;  /* 0x07f0000008057fae */ /* 0x0005e20008121850 */
[----:B----4-:R-:W-:-:S03]  /*26610*/  ISETP.NE.U32.AND P0, PT, R13, R6, PT ;  /* 0x000000060d00720c */ /* 0x010fc60003f05070 */
[----:B------:R2:W5:Y:S04]  /*26620*/  LDL.LU R6, [R1+0x7b8] ;  /* 0x0007b80001067983 */ /* 0x0005680000300800 */
[----:B------:R-:W0:Y:S06]  /*26630*/  LDGDEPBAR ;  /* 0x00000000000079af */ /* 0x000e2c0000000000 */
[----:B--2---:R-:W-:Y:S05]  /*26640*/  @P0 BRA `(.L_x_1) ;  /* 0xffffff7400d80947 */ /* 0x004fea000383ffff */
.L_x_0:
[----:B------:R-:W2:Y:S01]  /*26650*/  LDL.LU R9, [R1+0x7a8] ;  /* 0x0007a80001097983 */ /* 0x000ea20000300800 */
[----:B------:R-:W-:-:S04]  /*26660*/  DEPBAR.LE SB0, 0x0 ;  /* 0x000080000000791a */ /* 0x000fc80000000000 */
[----:B------:R-:W3:Y:S01]  /*26670*/  LDL.LU R8, [R1+0x7ac] ;  /* 0x0007ac0001087983 */ /* 0x000ee20000300800 */
[----:B------:R-:W1:Y:S01]  /*26680*/  S2R R10, SR_TID.X ;  /* 0x00000000000a7919 */ /* 0x000e620000002100 */
[----:B------:R-:W4:Y:S01]  /*26690*/  S2R R252, SR_TID.X ;  /* 0x0000000000fc7919 */ /* 0x000f220000002100 */
[----:B------:R-:W-:Y:S01]  /*266a0*/  MOV R14, R24 ;  /* 0x00000018000e7202 */ /* 0x000fe20000000f00 */
[----:B------:R-:W-:Y:S01]  /*266b0*/  IMAD.MOV.U32 R15, RZ, RZ, R26 ;  /* 0x000000ffff0f7224 */ /* 0x000fe200078e001a */
[----:B------:R-:W-:Y:S01]  /*266c0*/  ULDC UR4, c[0x0][0x22c] ;  /* 0x00008b0000047ab9 */ /* 0x000fe20000000800 */
[----:B------:R-:W2:Y:S01]  /*266d0*/  LDL.LU R5, [R1+0x7b4] ;  /* 0x0007b40001057983 */ /* 0x000ea20000300800 */
[----:B------:R-:W-:Y:S01]  /*266e0*/  IMAD.MOV.U32 R11, RZ, RZ, R27 ;  /* 0x000000ffff0b7224 */ /* 0x000fe200078e001b */
[----:B------:R-:W-:Y:S01]  /*266f0*/  ULDC UR5, c[0x0][0x22c] ;  /* 0x00008b0000057ab9 */ /* 0x000fe20000000800 */
[----:B------:R-:W-:Y:S01]  /*26700*/  IMAD.MOV.U32 R22, RZ, RZ, R41 ;  /* 0x000000ffff167224 */ /* 0x000fe200078e0029 */
[----:B-----5:R-:W3:Y:S01]  /*26710*/  LDL.LU R12, [R1] ;  /* 0x00000000010c7983 */ /* 0x020ee20000300800 */
[----:B------:R-:W-:-:S02]  /*26720*/  IMAD.MOV.U32 R23, RZ, RZ, R43 ;  /* 0x000000ffff177224 */ /* 0x000fc400078e002b */
[----:B------:R-:W-:Y:S01]  /*26730*/  IMAD.MOV.U32 R154, RZ, RZ, R61 ;  /* 0x000000ffff9a7224 */ /* 0x000fe200078e003d */
[----:B------:R-:W3:Y:S01]  /*26740*/  LDL.LU R13, [R1+0x8] ;  /* 0x00000800010d7983 */ /* 0x000ee20000300800 */
[----:B------:R-:W-:Y:S02]  /*26750*/  IMAD.MOV.U32 R155, RZ, RZ, R63 ;  /* 0x000000ffff9b7224 */ /* 0x000fe400078e003f */
[----:B------:R-:W-:Y:S02]  /*26760*/  IMAD.MOV.U32 R158, RZ, RZ, R65 ;  /* 0x000000ffff9e7224 */ /* 0x000fe400078e0041 */
[----:B------:R-:W-:Y:S02]  /*26770*/  IMAD.MOV.U32 R159, RZ, RZ, R67 ;  /* 0x000000ffff9f7224 */ /* 0x000fe400078e0043 */
        /* <DEDUP_REMOVED lines=11> */
[----:B------:R-:W-:Y:S01]  /*26830*/  IMAD.MOV.U32 R183, RZ, RZ, R91 ;  /* 0x000000ffffb77224 */ /* 0x000fe200078e005b */
[----:B------:R-:W-:Y:S01]  /*26840*/  MOV R186, R93 ;  /* 0x0000005d00ba7202 */ /* 0x000fe20000000f00 */
[----:B-1----:R-:W-:-:S02]  /*26850*/  IMAD.SHL.U32 R2, R10, 0x10, RZ ;  /* 0x000000100a027824 */ /* 0x002fc400078e00ff */
[----:B------:R-:W-:Y:S01]  /*26860*/  IMAD.MOV.U32 R187, RZ, RZ, R95 ;  /* 0x000000ffffbb7224 */ /* 0x000fe200078e005f */
[----:B------:R-:W-:Y:S01]  /*26870*/  MOV R191, R99 ;  /* 0x0000006300bf7202 */ /* 0x000fe20000000f00 */
[----:B------:R-:W-:Y:S01]  /*26880*/  IMAD.SHL.U32 R0, R10, 0x40, RZ ;  /* 0x000000400a007824 */ /* 0x000fe200078e00ff */
[----:B------:R-:W-:Y:S01]  /*26890*/  LOP3.LUT R2, R2, 0xf0, RZ, 0xc0, !PT ;  /* 0x000000f002027812 */ /* 0x000fe200078ec0ff */
[----:B------:R-:W-:Y:S02]  /*268a0*/  IMAD.SHL.U32 R3, R10, 0x8, RZ ;  /* 0x000000080a037824 */ /* 0x000fe400078e00ff */
[----:B------:R-:W-:Y:S01]  /*268b0*/  IMAD.MOV.U32 R190, RZ, RZ, R97 ;  /* 0x000000ffffbe7224 */ /* 0x000fe200078e0061 */
[----:B------:R-:W-:Y:S01]  /*268c0*/  LOP3.LUT R0, R0, 0x400, RZ, 0xc0, !PT ;  /* 0x0000040000007812 */ /* 0x000fe200078ec0ff */
[----:B------:R-:W-:Y:S02]  /*268d0*/  IMAD.MOV.U32 R194, RZ, RZ, R101 ;  /* 0x000000ffffc27224 */ /* 0x000fe400078e0065 */
[----:B------:R-:W-:Y:S01]  /*268e0*/  IMAD.MOV.U32 R195, RZ, RZ, R103 ;  /* 0x000000ffffc37224 */ /* 0x000fe200078e0067 */
[----:B------:R-:W-:Y:S01]  /*268f0*/  IADD3 R0, R0, UR12, R2 ;  /* 0x0000000c00007c10 */ /* 0x000fe2000fffe002 */
[----:B------:R-:W-:Y:S01]  /*26900*/  IMAD.MOV.U32 R198, RZ, RZ, R105 ;  /* 0x000000ffffc67224 */ /* 0x000fe200078e0069 */
[----:B------:R-:W-:Y:S01]  /*26910*/  LOP3.LUT R2, R3, 0x300, RZ, 0xc0, !PT ;  /* 0x0000030003027812 */ /* 0x000fe200078ec0ff */
[----:B------:R-:W-:-:S02]  /*26920*/  IMAD.MOV.U32 R199, RZ, RZ, R107 ;  /* 0x000000ffffc77224 */ /* 0x000fc400078e006b */
[----:B------:R-:W-:Y:S01]  /*26930*/  IMAD.MOV.U32 R202, RZ, RZ, R109 ;  /* 0x000000ffffca7224 */ /* 0x000fe200078e006d */
[----:B------:R-:W-:Y:S01]  /*26940*/  IADD3 R0, R2, R0, RZ ;  /* 0x0000000002007210 */ /* 0x000fe20007ffe0ff */
[----:B------:R-:W-:Y:S01]  /*26950*/  BAR.SYNC.DEFER_BLOCKING 0x0 ;  /* 0x0000000000007b1d */ /* 0x000fe20000010000 */
[----:B----4-:R-:W-:-:S04]  /*26960*/  LOP3.LUT R252, R252, 0x7f, RZ, 0xc0, !PT ;  /* 0x0000007ffcfc7812 */ /* 0x010fc800078ec0ff */
[----:B------:R-:W-:Y:S01]  /*26970*/  LEA R252, R252, UR12, 0x4 ;  /* 0x0000000cfcfc7c11 */ /* 0x000fe2000f8e20ff */
[----:B------:R-:W-:Y:S01]  /*26980*/  IMAD.MOV.U32 R203, RZ, RZ, R111 ;  /* 0x000000ffffcb7224 */ /* 0x000fe200078e006f */
        /* <DEDUP_REMOVED lines=8> */
[----:B------:R-:W-:Y:S02]  /*26a10*/  IMAD.MOV.U32 R222, RZ, RZ, R129 ;  /* 0x000000ffffde7224 */ /* 0x000fe400078e0081 */
[----:B------:R-:W-:Y:S01]  /*26a20*/  IMAD.MOV.U32 R223, RZ, RZ, R131 ;  /* 0x000000ffffdf7224 */ /* 0x000fe200078e0083 */
[----:B------:R-:W-:Y:S01]  /*26a30*/  MOV R226, R133 ;  /* 0x0000008500e27202 */ /* 0x000fe20000000f00 */
[----:B------:R-:W-:Y:S01]  /*26a40*/  IMAD.MOV.U32 R227, RZ, RZ, R135 ;  /* 0x000000ffffe37224 */ /* 0x000fe200078e0087 */
[----:B------:R-:W-:Y:S01]  /*26a50*/  MOV R231, R139 ;  /* 0x0000008b00e77202 */ /* 0x000fe20000000f00 */
[----:B------:R-:W-:Y:S01]  /*26a60*/  IMAD.MOV.U32 R230, RZ, RZ, R137 ;  /* 0x000000ffffe67224 */ /* 0x000fe200078e0089 */
[----:B------:R-:W-:Y:S01]  /*26a70*/  ULDC.64 UR6, c[0x0][0x220] ;  /* 0x0000880000067ab9 */ /* 0x000fe20000000a00 */
[----:B--2---:R-:W-:-:S04]  /*26a80*/  ISETP.GE.AND P0, PT, R5, R9, PT ;  /* 0x000000090500720c */ /* 0x004fc80003f06270 */
[----:B---3--:R-:W-:Y:S02]  /*26a90*/  ISETP.LT.AND P5, PT, R6, R8, !P0 ;  /* 0x000000080600720c */ /* 0x008fe400047a1270 */
[----:B------:R-:W2:Y:S04]  /*26aa0*/  LDL.LU R8, [R1+0x4] ;  /* 0x0000040001087983 */ /* 0x000ea80000300800 */
[----:B------:R-:W2:Y:S04]  /*26ab0*/  LDL.LU R9, [R1+0xc] ;  /* 0x00000c0001097983 */ /* 0x000ea80000300800 */
[----:B------:R-:W-:Y:S01]  /*26ac0*/  STSM.16.M88.4 [R0], R12 ;  /* 0x0000000c00007844 */ /* 0x000fe20000000200 */
[----:B------:R-:W-:Y:S06]  /*26ad0*/  BAR.SYNC.DEFER_BLOCKING 0x0 ;  /* 0x0000000000007b1d */ /* 0x000fec0000010000 */
[----:B------:R-:W1:Y:S04]  /*26ae0*/  LDS.128 R12, [R252] ;  /* 0x00000000fc0c7984 */ /* 0x000e680000000c00 */
[----:B-1----:R1:W-:Y:S04]  /*26af0*/  STL.64 [R1+0x200], R12 ;  /* 0x0002000c01007387 */ /* 0x0023e80000100a00 */
[----:B------:R3:W-:Y:S04]  /*26b00*/  STL.64 [R1+0x208], R14 ;  /* 0x0002080e01007387 */ /* 0x0007e80000100a00 */
[----:B-1----:R-:W4:Y:S04]  /*26b10*/  LDL.LU R12, [R1+0x10] ;  /* 0x00001000010c7983 */ /* 0x002f280000300800 */
[----:B------:R-:W4:Y:S01]  /*26b20*/  LDL.LU R13, [R1+0x18] ;  /* 0x00001800010d7983 */ /* 0x000f220000300800 */
[----:B------:R-:W-:Y:S01]  /*26b30*/  IMAD.MOV.U32 R10, RZ, RZ, R25 ;  /* 0x000000ffff0a7224 */ /* 0x000fe200078e0019 */
[----:B------:R-:W-:Y:S01]  /*26b40*/  BAR.SYNC.DEFER_BLOCKING 0x0 ;  /* 0x0000000000007b1d */ /* 0x000fe20000010000 */
[----:B---3--:R-:W-:Y:S01]  /*26b50*/  IMAD.MOV.U32 R14, RZ, RZ, R28 ;  /* 0x000000ffff0e7224 */ /* 0x008fe200078e001c */
[----:B------:R-:W-:-:S04]  /*26b60*/  MOV R15, R30 ;  /* 0x0000001e000f7202 */ /* 0x000fc80000000f00 */
[----:B--2---:R1:W-:Y:S02]  /*26b70*/  STSM.16.M88.4 [R0], R8 ;  /* 0x0000000800007844 */ /* 0x0043e40000000200 */
[----:B------:R-:W-:Y:S06]  /*26b80*/  BAR.SYNC.DEFER_BLOCKING 0x0 ;  /* 0x0000000000007b1d */ /* 0x000fec0000010000 */
[----:B-1----:R-:W2:Y:S04]  /*26b90*/  LDL.LU R8, [R1+0x14] ;  /* 0x0000140001087983 */ /* 0x002ea80000300800 */
[----:B------:R-:W2:Y:S04]  /*26ba0*/  LDL.LU R9, [R1+0x1c] ;  /* 0x00001c0001097983 */ /* 0x000ea80000300800 */
[----:B------:R-:W1:Y:S01]  /*26bb0*/  LDS.128 R16, [R252] ;  /* 0x00000000fc107984 */ /* 0x000e620000000c00 */
[----:B------:R-:W-:Y:S06]  /*26bc0*/  BAR.SYNC.DEFER_BLOCKING 0x0 ;  /* 0x0000000000007b1d */ /* 0x000fec0000010000 */
[----:B----4-:R-:W-:Y:S02]  /*26bd0*/  STSM.16.M88.4 [R0], R12 ;  /* 0x0000000c00007844 */ /* 0x010fe40000000200 */
[----:B------:R-:W-:Y:S06]  /*26be0*/  BAR.SYNC.DEFER_BLOCKING 0x0 ;  /* 0x0000000000007b1d */ /* 0x000fec0000010000 */
[----:B------:R-:W3:Y:S04]  /*26bf0*/  LDS.128 R12, [R252] ;  /* 0x00000000fc0c7984 */ /* 0x000ee80000000c00 */
[----:B-1----:R-:W-:Y:S04]  /*26c00*/  STL.64 [R1], R16 ;  /* 0x0000001001007387 */ /* 0x002fe80000100a00 */
[----:B------:R-:W-:Y:S01]  /*26c10*/  STL.64 [R1+0x8], R18 ;  /* 0x0000081201007387 */ /* 0x000fe20000100a00 */
[----:B------:R-:W-:Y:S06]  /*26c20*/  BAR.SYNC.DEFER_BLOCKING 0x0 ;  /* 0x0000000000007b1d */ /* 0x000fec0000010000 */
[----:B---3--:R1:W-:Y:S04]  /*26c30*/  STL.64 [R1+0x10], R12 ;  /* 0x0000100c01007387 */ /* 0x0083e80000100a00 */
[----:B------:R-:W-:Y:S04]  /*26c40*/  STL.64 [R1+0x18], R14 ;  /* 0x0000180e01007387 */ /* 0x000fe80000100a00 */
[----:B-1----:R-:W3:Y:S04]  /*26c50*/  LDL.LU R12, [R1+0x20] ;  /* 0x00002000010c7983 */ /* 0x002ee80000300800 */
[----:B------:R-:W3:Y:S01]  /*26c60*/  LDL.LU R13, [R1+0x28] ;  /* 0x00002800010d7983 */ /* 0x000ee20000300800 */
[----:B------:R-:W-:-:S02]  /*26c70*/  IMAD.MOV.U32 R10, RZ, RZ, R29 ;  /* 0x000000ffff0a7224 */ /* 0x000fc400078e001d */
[----:B------:R-:W-:-:S05]  /*26c80*/  IMAD.MOV.U32 R11, RZ, RZ, R31 ;  /* 0x000000ffff0b7224 */ /* 0x000fca00078e001f */
[----:B--2---:R1:W-:Y:S01]  /*26c90*/  STSM.16.M88.4 [R0], R8 ;  /* 0x0000000800007844 */ /* 0x0043e20000000200 */
[----:B------:R-:W-:Y:S06]  /*26ca0*/  BAR.SYNC.DEFER_BLOCKING 0x0 ;  /* 0x0000000000007b1d */ /* 0x000fec0000010000 */
[----:B-1----:R-:W2:Y:S04]  /*26cb0*/  LDL.LU R8, [R1+0x24] ;  /* 0x0000240001087983 */ /* 0x002ea80000300800 */
[----:B------:R-:W2:Y:S04]  /*26cc0*/  LDL.LU R9, [R1+0x2c] ;  /* 0x00002c0001097983 */ /* 0x000ea80000300800 */
[----:B------:R-:W1:Y:S01]  /*26cd0*/  LDS.128 R248, [R252] ;  /* 0x00000000fcf87984 */ /* 0x000e620000000c00 */
[----:B------:R-:W-:-:S02]  /*26ce0*/  IMAD.MOV.U32 R14, RZ, RZ, R32 ;  /* 0x000000ffff0e7224 */ /* 0x000fc400078e0020 */
[----:B------:R-:W-:Y:S01]  /*26cf0*/  IMAD.MOV.U32 R15, RZ, RZ, R34 ;  /* 0x000000ffff0f7224 */ /* 0x000fe200078e0022 */
[----:B------:R-:W-:Y:S01]  /*26d00*/  BAR.SYNC.DEFER_BLOCKING 0x0 ;  /* 0x0000000000007b1d */ /* 0x000fe20000010000 */
[----:B------:R-:W-:Y:S01]  /*26d10*/  MOV R10, R33 ;  /* 0x00000021000a7202 */ /* 0x000fe20000000f00 */
[----:B------:R-:W-:-:S04]  /*26d20*/  IMAD.MOV.U32 R11, RZ, RZ, R35 ;  /* 0x000000ffff0b7224 */ /* 0x000fc800078e0023 */
[----:B-1----:R-:W-:Y:S04]  /*26d30*/  STL [R1+0x7bc], R250 ;  /* 0x0007bcfa01007387 */ /* 0x002fe80000100800 */
[----:B------:R-:W-:Y:S04]  /*26d40*/  STL [R1+0x7b8], R251 ;  /* 0x0007b8fb01007387 */ /* 0x000fe80000100800 */
[----:B---3--:R-:W-:Y:S01]  /*26d50*/  STSM.16.M88.4 [R0], R12 ;  /* 0x0000000c00007844 */ /* 0x008fe20000000200 */
[----:B------:R-:W-:Y:S06]  /*26d60*/  BAR.SYNC.DEFER_BLOCKING 0x0 ;  /* 0x0000000000007b1d */ /* 0x000fec0000010000 */
[----:B------:R-:W1:Y:S02]  /*26d70*/  LDS.128 R244, [R252] ;  /* 0x00000000fcf47984 */ /* 0x000e640000000c00 */
[----:B------:R-:W-:Y:S06]  /*26d80*/  BAR.SYNC.DEFER_BLOCKING 0x0 ;  /* 0x0000000000007b1d */ /* 0x000fec0000010000 */
[----:B--2---:R2:W-:Y:S02]  /*26d90*/  STSM.16.M88.4 [R0], R8 ;  /* 0x0000000800007844 */ /* 0x0045e40000000200 */
[----:B------:R-:W-:Y:S06]  /*26da0*/  BAR.SYNC.DEFER_BLOCKING 0x0 ;  /* 0x0000000000007b1d */ /* 0x000fec0000010000 */
[----:B--2---:R-:W2:Y:S04]  /*26db0*/  LDL.LU R8, [R1+0x30] ;  /* 0x0000300001087983 */ /* 0x004ea80000300800 */
[----:B------:R-:W2:Y:S04]  /*26dc0*/  LDL.LU R9, [R1+0x38] ;  /* 0x0000380001097983 */ /* 0x000ea80000300800 */
[----:B------:R-:W3:Y:S04]  /*26dd0*/  LDL.LU R12, [R1+0x34] ;  /* 0x00003400010c7983 */ /* 0x000ee80000300800 */
[----:B------:R-:W3:Y:S04]  /*26de0*/  LDL.LU R13, [R1+0x3c] ;  /* 0x00003c00010d7983 */ /* 0x000ee80000300800 */
[----:B------:R-:W4:Y:S01]  /*26df0*/  LDS.128 R16, [R252] ;  /* 0x00000000fc107984 */ /* 0x000f220000000c00 */
[----:B------:R-:W-:-:S02]  /*26e00*/  IMAD.MOV.U32 R10, RZ, RZ, R36 ;  /* 0x000000ffff0a7224 */ /* 0x000fc400078e0024 */
[----:B------:R-:W-:Y:S01]  /*26e10*/  IMAD.MOV.U32 R11, RZ, RZ, R38 ;  /* 0x000000ffff0b7224 */ /* 0x000fe200078e0026 */
[----:B------:R-:W-:Y:S01]  /*26e20*/  BAR.SYNC.DEFER_BLOCKING 0x0 ;  /* 0x0000000000007b1d */ /* 0x000fe20000010000 */
[----:B------:R-:W-:Y:S01]  /*26e30*/  IMAD.MOV.U32 R14, RZ, RZ, R37 ;  /* 0x000000ffff0e7224 */ /* 0x000fe200078e0025 */
[----:B------:R-:W-:-:S04]  /*26e40*/  MOV R15, R39 ;  /* 0x00000027000f7202 */ /* 0x000fc80000000f00 */
[----:B--2---:R-:W-:Y:S02]  /*26e50*/  STSM.16.M88.4 [R0], R8 ;  /* 0x0000000800007844 */ /* 0x004fe40000000200 */
[----:B------:R-:W-:Y:S06]  /*26e60*/  BAR.SYNC.DEFER_BLOCKING 0x0 ;  /* 0x0000000000007b1d */ /* 0x000fec0000010000 */
[----:B------:R-:W2:Y:S02]  /*26e70*/  LDS.128 R8, [R252] ;  /* 0x00000000fc087984 */ /* 0x000ea40000000c00 */
[----:B------:R-:W-:Y:S06]  /*26e80*/  BAR.SYNC.DEFER_BLOCKING 0x0 ;  /* 0x0000000000007b1d */ /* 0x000fec0000010000 */
[----:B---3--:R3:W-:Y:S02]  /*26e90*/  STSM.16.M88.4 [R0], R12 ;  /* 0x0000000c00007844 */ /* 0x0087e40000000200 */
[----:B------:R-:W-:Y:S06]  /*26ea0*/  BAR.SYNC.DEFER_BLOCKING 0x0 ;  /* 0x0000000000007b1d */ /* 0x000fec0000010000 */
[----:B---3--:R-:W3:Y:S04]  /*26eb0*/  LDL.LU R12, [R1+0x40] ;  /* 0x00004000010c7983 */ /* 0x008ee80000300800 */
[----:B------:R-:W3:Y:S04]  /*26ec0*/  LDL.LU R13, [R1+0x48] ;  /* 0x00004800010d7983 */ /* 0x000ee80000300800 */
[----:B------:R-:W4:Y:S04]  /*26ed0*/  LDL.LU R20, [R1+0x44] ;  /* 0x0000440001147983 */ /* 0x000f280000300800 */
[----:B------:R-:W4:Y:S04]  /*26ee0*/  LDL.LU R21, [R1+0x4c] ;  /* 0x00004c0001157983 */ /* 0x000f280000300800 */
[----:B------:R-:W2:Y:S01]  /*26ef0*/  LDS.128 R24, [R252] ;  /* 0x00000000fc187984 */ /* 0x000ea20000000c00 */
[----:B------:R-:W-:-:S02]  /*26f00*/  IMAD.MOV.U32 R14, RZ, RZ, R40 ;  /* 0x000000ffff0e7224 */ /* 0x000fc400078e0028 */
[----:B------:R-:W-:Y:S01]  /*26f10*/  IMAD.MOV.U32 R15, RZ, RZ, R42 ;  /* 0x000000ffff0f7224 */ /* 0x000fe200078e002a */
[----:B------:R-:W-:Y:S06]  /*26f20*/  BAR.SYNC.DEFER_BLOCKING 0x0 ;  /* 0x0000000000007b1d */ /* 0x000fec0000010000 */
[----:B---3--:R-:W-:Y:S02]  /*26f30*/  STSM.16.M88.4 [R0], R12 ;  /* 0x0000000c00007844 */ /* 0x008fe40000000200 */
[----:B------:R-:W-:Y:S06]  /*26f40*/  BAR.SYNC.DEFER_BLOCKING 0x0 ;  /* 0x0000000000007b1d */ /* 0x000fec0000010000 */
[----:B------:R-:W3:Y:S02]  /*26f50*/  LDS.128 R12, [R252] ;  /* 0x00000000fc0c7984 */ /* 0x000ee40000000c00 */
[----:B------:R-:W-:Y:S06]  /*26f60*/  BAR.SYNC.DEFER_BLOCKING 0x0 ;  /* 0x0000000000007b1d */ /* 0x000fec0000010000 */
[----:B----4-:R4:W-:Y:S02]  /*26f70*/  STSM.16.M88.4 [R0], R20 ;  /* 0x0000001400007844 */ /* 0x0109e40000000200 */
[----:B------:R-:W-:Y:S06]  /*26f80*/  BAR.SYNC.DEFER_BLOCKING 0x0 ;  /* 0x0000000000007b1d */ /* 0x000fec0000010000 */
[----:B----4-:R-:W4:Y:S04]  /*26f90*/  LDL.LU R20, [R1+0x50] ;  /* 0x0000500001147983 */ /* 0x010f280000300800 */
[----:B------:R-:W4:Y:S04]  /*26fa0*/  LDL.LU R21, [R1+0x58] ;  /* 0x0000580001157983 */ /* 0x000f280000300800 */
[----:B------:R-:W2:Y:S04]  /*26fb0*/  LDL.LU R28, [R1+0x54] ;  /* 0x00005400011c7983 */ /* 0x000ea80000300800 */
[----:B------:R-:W2:Y:S04]  /*26fc0*/  LDL.LU R29, [R1+0x5c] ;  /* 0x00005c00011d7983 */ /* 0x000ea80000300800 */
[----:B------:R-:W3:Y:S01]  /*26fd0*/  LDS.128 R32, [R252] ;  /* 0x00000000fc207984 */ /* 0x000ee20000000c00 */
[----:B------:R-:W-:Y:S01]  /*26fe0*/  MOV R22, R44 ;  /* 0x0000002c00167202 */ /* 0x000fe20000000f00 */
[----:B------:R-:W-:Y:S01]  /*26ff0*/  IMAD.MOV.U32 R23, RZ, RZ, R46 ;  /* 0x000000ffff177224 */ /* 0x000fe200078e002e */
[----:B------:R-:W-:Y:S01]  /*27000*/  BAR.SYNC.DEFER_BLOCKING 0x0 ;  /* 0x0000000000007b1d */ /* 0x000fe20000010000 */
[----:B------:R-:W-:-:S02]  /*27010*/  IMAD.MOV.U32 R30, RZ, RZ, R45 ;  /* 0x000000ffff1e7224 */ /* 0x000fc400078e002d */
[----:B------:R-:W-:-:S03]  /*27020*/  IMAD.MOV.U32 R31, RZ, RZ, R47 ;  /* 0x000000ffff1f7224 */ /* 0x000fc600078e002f */
[----:B----4-:R-:W-:Y:S02]  /*27030*/  STSM.16.M88.4 [R0], R20 ;  /* 0x0000001400007844 */ /* 0x010fe40000000200 */
[----:B------:R-:W-:Y:S06]  /*27040*/  BAR.SYNC.DEFER_BLOCKING 0x0 ;  /* 0x0000000000007b1d */ /* 0x000fec0000010000 */
[----:B------:R-:W4:Y:S02]  /*27050*/  LDS.128 R20, [R252] ;  /* 0x00000000fc147984 */ /* 0x000f240000000c00 */
        /* <DEDUP_REMOVED lines=8> */
[----:B------:R-:W-:Y:S01]  /*270e0*/  IMAD.MOV.U32 R30, RZ, RZ, R48 ;  /* 0x000000ffff1e7224 */ /* 0x000fe200078e0030 */
[----:B------:R-:W-:Y:S01]  /*270f0*/  MOV R31, R50 ;  /* 0x00000032001f7202 */ /* 0x000fe20000000f00 */
[----:B------:R-:W-:Y:S01]  /*27100*/  BAR.SYNC.DEFER_BLOCKING 0x0 ;  /* 0x0000000000007b1d */ /* 0x000fe20000010000 */
[----:B------:R-:W-:-:S02]  /*27110*/  IMAD.MOV.U32 R38, RZ, RZ, R49 ;  /* 0x000000ffff267224 */ /* 0x000fc400078e0031 */
[----:B------:R-:W-:-:S03]  /*27120*/  IMAD.MOV.U32 R39, RZ, RZ, R51 ;  /* 0x000000ffff277224 */ /* 0x000fc600078e0033 */
        /* <DEDUP_REMOVED lines=13> */
[----:B------:R-:W-:Y:S01]  /*27200*/  BAR.SYNC.DEFER_BLOCKING 0x0 ;  /* 0x0000000000007b1d */ /* 0x000fe20000010000 */
[----:B------:R-:W-:Y:S01]  /*27210*/  MOV R46, R53 ;  /* 0x00000035002e7202 */ /* 0x000fe20000000f00 */
[----:B------:R-:W-:-:S04]  /*27220*/  IMAD.MOV.U32 R47, RZ, RZ, R55 ;  /* 0x000000ffff2f7224 */ /* 0x000fc800078e0037 */
[----:B---3--:R-:W-:Y:S02]  /*27230*/  STSM.16.M88.4 [R0], R36 ;  /* 0x0000002400007844 */ /* 0x008fe40000000200 */
[----:B------:R-:W-:Y:S06]  /*27240*/  BAR.SYNC.DEFER_BLOCKING 0x0 ;  /* 0x0000000000007b1d */ /* 0x000fec0000010000 */
[----:B------:R-:W3:Y:S02]  /*27250*/  LDS.128 R36, [R252] ;  /* 0x00000000fc247984 */ /* 0x000ee40000000c00 */
[----:B------:R-:W-:Y:S06]  /*27260*/  BAR.SYNC.DEFER_BLOCKING 0x0 ;  /* 0x0000000000007b1d */ /* 0x000fec0000010000 */
[----:B----4-:R4:W-:Y:S04]  /*27270*/  STSM.16.M88.4 [R0], R44 ;  /* 0x0000002c00007844 */ /* 0x0109e80000000200 */
[----:B----4-:R-:W4:Y:S04]  /*27280*/  LDL.LU R44, [R1+0x80] ;  /* 0x00008000012c7983 */ /* 0x010f280000300800 */
[----:B------:R-:W4:Y:S04]  /*27290*/  LDL.LU R45, [R1+0x88] ;  /* 0x00008800012d7983 */ /* 0x000f280000300800 */
[----:B------:R-:W2:Y:S04]  /*272a0*/  LDL.LU R52, [R1+0x84] ;  /* 0x0000840001347983 */ /* 0x000ea80000300800 */
[----:B------:R-:W2:Y:S01]  /*272b0*/  LDL.LU R53, [R1+0x8c] ;  /* 0x00008c0001357983 */ /* 0x000ea20000300800 */
[----:B------:R-:W-:Y:S01]  /*272c0*/  IMAD.MOV.U32 R46, RZ, RZ, R56 ;  /* 0x000000ffff2e7224 */ /* 0x000fe200078e0038 */
[----:B------:R-:W-:Y:S01]  /*272d0*/  MOV R55, R59 ;  /* 0x0000003b00377202 */ /* 0x000fe20000000f00 */
[----:B------:R-:W-:Y:S01]  /*272e0*/  IMAD.MOV.U32 R47, RZ, RZ, R58 ;  /* 0x000000ffff2f7224 */ /* 0x000fe200078e003a */
[----:B------:R-:W-:Y:S01]  /*272f0*/  BAR.SYNC.DEFER_BLOCKING 0x0 ;  /* 0x0000000000007b1d */ /* 0x000fe20000010000 */
[----:B------:R-:W-:-:S05]  /*27300*/  IMAD.MOV.U32 R54, RZ, RZ, R57 ;  /* 0x000000ffff367224 */ /* 0x000fca00078e0039 */
[----:B------:R-:W3:Y:S02]  /*27310*/  LDS.128 R56, [R252] ;  /* 0x00000000fc387984 */ /* 0x000ee40000000c00 */
[----:B------:R-:W-:Y:S06]  /*27320*/  BAR.SYNC.DEFER_BLOCKING 0x0 ;  /* 0x0000000000007b1d */ /* 0x000fec0000010000 */
[----:B----4-:R-:W-:Y:S02]  /*27330*/  STSM.16.M88.4 [R0], R44 ;  /* 0x0000002c00007844 */ /* 0x010fe40000000200 */
[----:B------:R-:W-:Y:S06]  /*27340*/  BAR.SYNC.DEFER_BLOCKING 0x0 ;  /* 0x0000000000007b1d */ /* 0x000fec0000010000 */
[----:B------:R-:W4:Y:S02]  /*27350*/  LDS.128 R44, [R252] ;  /* 0x00000000fc2c7984 */ /* 0x000f240000000c00 */
[----:B------:R-:W-:Y:S06]  /*27360*/  BAR.SYNC.DEFER_BLOCKING 0x0 ;  /* 0x0000000000007b1d */ /* 0x000fec0000010000 */
[----:B--2---:R2:W-:Y:S04]  /*27370*/  STSM.16.M88.4 [R0], R52 ;  /* 0x0000003400007844 */ /* 0x0045e80000000200 */
[----:B--2---:R-:W2:Y:S04]  /*27380*/  LDL.LU R52, [R1+0x90] ;  /* 0x0000900001347983 */ /* 0x004ea80000300800 */
[----:B------:R-:W2:Y:S04]  /*27390*/  LDL.LU R53, [R1+0x98] ;  /* 0x0000980001357983 */ /* 0x000ea80000300800 */
[----:B------:R-:W3:Y:S04]  /*273a0*/  LDL.LU R152, [R1+0x94] ;  /* 0x0000940001987983 */ /* 0x000ee80000300800 */
[----:B------:R-:W3:Y:S01]  /*273b0*/  LDL.LU R153, [R1+0x9c] ;  /* 0x00009c0001997983 */ /* 0x000ee20000300800 */
[----:B------:R-:W-:Y:S01]  /*273c0*/  BAR.SYNC.DEFER_BLOCKING 0x0 ;  /* 0x0000000000007b1d */ /* 0x000fe20000010000 */
[----:B------:R-:W-:-:S02]  /*273d0*/  IMAD.MOV.U32 R54, RZ, RZ, R60 ;  /* 0x000000ffff367224 */ /* 0x000fc400078e003c */
[----:B------:R-:W-:-:S03]  /*273e0*/  IMAD.MOV.U32 R55, RZ, RZ, R62 ;  /* 0x000000ffff377224 */ /* 0x000fc600078e003e */
[----:B------:R-:W4:Y:S02]  /*273f0*/  LDS.128 R60, [R252] ;  /* 0x00000000fc3c7984 */ /* 0x000f240000000c00 */
[----:B------:R-:W-:Y:S06]  /*27400*/  BAR.SYNC.DEFER_BLOCKING 0x0 ;  /* 0x0000000000007b1d */ /* 0x000fec0000010000 */
[----:B--2---:R-:W-:Y:S02]  /*27410*/  STSM.16.M88.4 [R0], R52 ;  /* 0x0000003400007844 */ /* 0x004fe40000000200 */
[----:B------:R-:W-:Y:S06]  /*27420*/  BAR.SYNC.DEFER_BLOCKING 0x0 ;  /* 0x0000000000007b1d */ /* 0x000fec0000010000 */
[----:B------:R-:W2:Y:S02]  /*27430*/  LDS.128 R52, [R252] ;  /* 0x00000000fc347984 */ /* 0x000ea40000000c00 */
[----:B------:R-:W-:Y:S06]  /*27440*/  BAR.SYNC.DEFER_BLOCKING 0x0 ;  /* 0x0000000000007b1d */ /* 0x000fec0000010000 */
[----:B---3--:R3:W-:Y:S04]  /*27450*/  STSM.16.M88.4 [R0], R152 ;  /* 0x0000009800007844 */ /* 0x0087e80000000200 */
[----:B---3--:R-:W3:Y:S04]  /*27460*/  LDL.LU R152, [R1+0xa0] ;  /* 0x0000a00001987983 */ /* 0x008ee80000300800 */
[----:B------:R-:W3:Y:S04]  /*27470*/  LDL.LU R153, [R1+0xa8] ;  /* 0x0000a80001997983 */ /* 0x000ee80000300800 */
[----:B------:R-:W4:Y:S04]  /*27480*/  LDL.LU R156, [R1+0xa4] ;  /* 0x0000a400019c7983 */ /* 0x000f280000300800 */
[----:B------:R-:W4:Y:S01]  /*27490*/  LDL.LU R157, [R1+0xac] ;  /* 0x0000ac00019d7983 */ /* 0x000f220000300800 */
[----:B------:R-:W-:Y:S01]  /*274a0*/  BAR.SYNC.DEFER_BLOCKING 0x0 ;  /* 0x0000000000007b1d */ /* 0x000fe20000010000 */
[----:B------:R-:W-:Y:S01]  /*274b0*/  MOV R154, R64 ;  /* 0x00000040009a7202 */ /* 0x000fe20000000f00 */
[----:B------:R-:W-:-:S04]  /*274c0*/  IMAD.MOV.U32 R155, RZ, RZ, R66 ;  /* 0x000000ffff9b7224 */ /* 0x000fc800078e0042 */
[----:B------:R-:W2:Y:S02]  /*274d0*/  LDS.128 R64, [R252] ;  /* 0x00000000fc407984 */ /* 0x000ea40000000c00 */
[----:B------:R-:W-:Y:S06]  /*274e0*/  BAR.SYNC.DEFER_BLOCKING 0x0 ;  /* 0x0000000000007b1d */ /* 0x000fec0000010000 */
        /* <DEDUP_REMOVED lines=9> */
[----:B------:R-:W-:Y:S01]  /*27580*/  BAR.SYNC.DEFER_BLOCKING 0x0 ;  /* 0x0000000000007b1d */ /* 0x000fe20000010000 */
[----:B------:R-:W-:Y:S01]  /*27590*/  IMAD.MOV.U32 R158, RZ, RZ, R68 ;  /* 0x000000ffff9e7224 */ /* 0x000fe200078e0044 */
[----:B------:R-:W-:-:S04]  /*275a0*/  MOV R159, R70 ;  /* 0x00000046009f7202 */ /* 0x000fc80000000f00 */
        /* <DEDUP_REMOVED lines=26> */
[----:B------:R-:W-:-:S02]  /*27750*/  IMAD.MOV.U32 R166, RZ, RZ, R76 ;  /* 0x000000ffffa67224 */ /* 0x000fc400078e004c */
[----:B------:R-:W-:-:S03]  /*27760*/  IMAD.MOV.U32 R167, RZ, RZ, R78 ;  /* 0x000000ffffa77224 */ /* 0x000fc600078e004e */
        /* <DEDUP_REMOVED lines=12> */
[----:B------:R-:W-:-:S02]  /*27830*/  IMAD.MOV.U32 R170, RZ, RZ, R80 ;  /* 0x000000ffffaa7224 */ /* 0x000fc400078e0050 */
[----:B------:R-:W-:-:S03]  /*27840*/  IMAD.MOV.U32 R171, RZ, RZ, R82 ;  /* 0x000000ffffab7224 */ /* 0x000fc600078e0052 */
        /* <DEDUP_REMOVED lines=12> */
[----:B------:R-:W-:Y:S01]  /*27910*/  MOV R174, R84 ;  /* 0x0000005400ae7202 */ /* 0x000fe20000000f00 */
[----:B------:R-:W-:-:S04]  /*27920*/  IMAD.MOV.U32 R175, RZ, RZ, R86 ;  /* 0x000000ffffaf7224 */ /* 0x000fc800078e0056 */
        /* <DEDUP_REMOVED lines=12> */
[----:B------:R-:W-:Y:S01]  /*279f0*/  IMAD.MOV.U32 R178, RZ, RZ, R88 ;  /* 0x000000ffffb27224 */ /* 0x000fe200078e0058 */
[----:B------:R-:W-:-:S04]  /*27a00*/  MOV R179, R90 ;  /* 0x0000005a00b37202 */ /* 0x000fc80000000f00 */
        /* <DEDUP_REMOVED lines=54> */
[----:B------:R-:W-:Y:S01]  /*27d70*/  MOV R194, R104 ;  /* 0x0000006800c27202 */ /* 0x000fe20000000f00 */
[----:B------:R-:W-:-:S04]  /*27d80*/  IMAD.MOV.U32 R195, RZ, RZ, R106 ;  /* 0x000000ffffc37224 */ /* 0x000fc800078e006a */
        /* <DEDUP_REMOVED lines=12> */
[----:B------:R-:W-:Y:S01]  /*27e50*/  IMAD.MOV.U32 R198, RZ, RZ, R108 ;  /* 0x000000ffffc67224 */ /* 0x000fe200078e006c */
[----:B------:R-:W-:-:S04]  /*27e60*/  MOV R199, R110 ;  /* 0x0000006e00c77202 */ /* 0x000fc80000000f00 */
        /* <DEDUP_REMOVED lines=109> */
[----:B------:R-:W-:-:S02]  /*28540*/  IMAD.MOV.U32 R230, RZ, RZ, R140 ;  /* 0x000000ffffe67224 */ /* 0x000fc400078e008c */
[----:B------:R-:W-:Y:S01]  /*28550*/  IMAD.MOV.U32 R231, RZ, RZ, R142 ;  /* 0x000000ffffe77224 */ /* 0x000fe200078e008e */
[----:B------:R-:W-:Y:S01]  /*28560*/  BAR.SYNC.DEFER_BLOCKING 0x0 ;  /* 0x0000000000007b1d */ /* 0x000fe20000010000 */
[----:B------:R-:W-:Y:S02]  /*28570*/  IMAD.MOV.U32 R234, RZ, RZ, R141 ;  /* 0x000000ffffea7224 */ /* 0x000fe400078e008d */
        /* <DEDUP_REMOVED lines=12> */
[----:B------:R-:W-:Y:S01]  /*28640*/  MOV R234, R144 ;  /* 0x0000009000ea7202 */ /* 0x000fe20000000f00 */
[----:B------:R-:W-:Y:S01]  /*28650*/  IMAD.MOV.U32 R235, RZ, RZ, R146 ;  /* 0x000000ffffeb7224 */ /* 0x000fe200078e0092 */
        /* <DEDUP_REMOVED lines=9> */
[----:B---3--:R3:W-:Y:S02]  /*286f0*/  STSM.16.M88.4 [R0], R236 ;  /* 0x000000ec00007844 */ /* 0x0087e40000000200 */
[----:B------:R-:W-:Y:S06]  /*28700*/  BAR.SYNC.DEFER_BLOCKING 0x0 ;  /* 0x0000000000007b1d */ /* 0x000fec0000010000 */
[----:B---3--:R-:W3:Y:S04]  /*28710*/  LDL.LU R236, [R1+0x1f0] ;  /* 0x0001f00001ec7983 */ /* 0x008ee80000300800 */
[----:B------:R-:W4:Y:S04]  /*28720*/  LDL.LU R250, [R1] ;  /* 0x0000000001fa7983 */ /* 0x000f280000300800 */
[----:B------:R-:W3:Y:S04]  /*28730*/  LDL.LU R237, [R1+0x1f8] ;  /* 0x0001f80001ed7983 */ /* 0x000ee80000300800 */
[----:B------:R-:W2:Y:S01]  /*28740*/  LDS.128 R240, [R252] ;  /* 0x00000000fcf07984 */ /* 0x000ea20000000c00 */
[----:B------:R-:W-:Y:S01]  /*28750*/  IMAD.MOV.U32 R238, RZ, RZ, R148 ;  /* 0x000000ffffee7224 */ /* 0x000fe200078e0094 */
[----:B------:R-:W-:Y:S01]  /*28760*/  MOV R239, R150 ;  /* 0x0000009600ef7202 */ /* 0x000fe20000000f00 */
[----:B------:R-:W-:Y:S06]  /*28770*/  BAR.SYNC.DEFER_BLOCKING 0x0 ;  /* 0x0000000000007b1d */ /* 0x000fec0000010000 */
[----:B---3--:R3:W-:Y:S04]  /*28780*/  STSM.16.M88.4 [R0], R236 ;  /* 0x000000ec00007844 */ /* 0x0087e80000000200 */
[----:B---3--:R-:W3:Y:S04]  /*28790*/  LDL.LU R236, [R1+0x1f4] ;  /* 0x0001f40001ec7983 */ /* 0x008ee80000300800 */
[----:B------:R-:W3:Y:S01]  /*287a0*/  LDL.LU R237, [R1+0x1fc] ;  /* 0x0001fc0001ed7983 */ /* 0x000ee20000300800 */
[----:B------:R-:W-:-:S02]  /*287b0*/  IMAD.MOV.U32 R238, RZ, RZ, R149 ;  /* 0x000000ffffee7224 */ /* 0x000fc400078e0095 */
[----:B------:R-:W-:Y:S01]  /*287c0*/  IMAD.MOV.U32 R239, RZ, RZ, R151 ;  /* 0x000000ffffef7224 */ /* 0x000fe200078e0097 */
[----:B------:R-:W-:Y:S06]  /*287d0*/  BAR.SYNC.DEFER_BLOCKING 0x0 ;  /* 0x0000000000007b1d */ /* 0x000fec0000010000 */
[----:B------:R-:W2:Y:S04]  /*287e0*/  LDL.LU R251, [R1+0x8] ;  /* 0x0000080001fb7983 */ /* 0x000ea80000300800 */
[----:B------:R-:W1:Y:S01]  /*287f0*/  LDS.128 R148, [R252] ;  /* 0x00000000fc947984 */ /* 0x000e620000000c00 */
[----:B------:R-:W-:Y:S01]  /*28800*/  BAR.SYNC.DEFER_BLOCKING 0x0 ;  /* 0x0000000000007b1d */ /* 0x000fe20000010000 */
[----:B------:R-:W-:-:S05]  /*28810*/  VIADD R2, R6, 0x1 ;  /* 0x0000000106027836 */ /* 0x000fca0000000000 */
[----:B---3--:R3:W-:Y:S04]  /*28820*/  STSM.16.M88.4 [R0], R236 ;  /* 0x000000ec00007844 */ /* 0x0087e80000000200 */
[----:B---3--:R-:W3:Y:S01]  /*28830*/  LDL.LU R0, [R1+0x200] ;  /* 0x0002000001007983 */ /* 0x008ee20000300800 */
[----:B------:R-:W-:Y:S01]  /*28840*/  VIADD R3, R6, 0x2 ;  /* 0x0000000206037836 */ /* 0x000fe20000000000 */
[----:B------:R-:W-:Y:S01]  /*28850*/  BAR.SYNC.DEFER_BLOCKING 0x0 ;  /* 0x0000000000007b1d */ /* 0x000fe20000010000 */
[----:B------:R-:W-:Y:S01]  /*28860*/  ISETP.LT.AND P4, PT, R2, UR4, !P0 ;  /* 0x0000000402007c0c */ /* 0x000fe2000c781270 */
[C---:B------:R-:W-:Y:S02]  /*28870*/  VIADD R2, R6.reuse, 0x3 ;  /* 0x0000000306027836 */ /* 0x040fe40000000000 */
[----:B------:R-:W-:Y:S01]  /*28880*/  ISETP.LT.AND P3, PT, R3, UR5, !P0 ;  /* 0x0000000503007c0c */ /* 0x000fe2000c761270 */
[----:B------:R-:W-:Y:S01]  /*28890*/  VIADD R3, R6, 0x4 ;  /* 0x0000000406037836 */ /* 0x000fe20000000000 */
[----:B------:R-:W-:Y:S01]  /*288a0*/  ULDC UR4, c[0x0][0x22c] ;  /* 0x00008b0000047ab9 */ /* 0x000fe20000000800 */
[----:B------:R-:W-:Y:S01]  /*288b0*/  ULDC UR5, c[0x0][0x22c] ;  /* 0x00008b0000057ab9 */ /* 0x000fe20000000800 */
[----:B------:R-:W-:Y:S01]  /*288c0*/  ISETP.LT.AND P2, PT, R2, UR4, !P0 ;  /* 0x0000000402007c0c */ /* 0x000fe2000c741270 */
[----:B------:R-:W-:Y:S01]  /*288d0*/  ULDC UR4, c[0x0][0x244] ;  /* 0x0000910000047ab9 */ /* 0x000fe20000000800 */
[----:B------:R-:W-:Y:S01]  /*288e0*/  ISETP.LT.AND P1, PT, R3, UR5, !P0 ;  /* 0x0000000503007c0c */ /* 0x000fe2000c721270 */
[----:B------:R-:W-:Y:S01]  /*288f0*/  IMAD R3, R5, UR4, RZ ;  /* 0x0000000405037c24 */ /* 0x000fe2000f8e02ff */
[----:B------:R-:W-:Y:S01]  /*28900*/  ULDC UR5, c[0x0][0x248] ;  /* 0x0000920000057ab9 */ /* 0x000fe20000000800 */
[----:B------:R-:W2:Y:S01]  /*28910*/  LDL.LU R238, [R1+0x4] ;  /* 0x0000040001ee7983 */ /* 0x000ea20000300800 */
[----:B------:R-:W-:Y:S01]  /*28920*/  IMAD R5, R6, UR5, RZ ;  /* 0x0000000506057c24 */ /* 0x000fe2000f8e02ff */
[----:B------:R-:W-:Y:S01]  /*28930*/  ULDC UR4, c[0x0][0x22c] ;  /* 0x00008b0000047ab9 */ /* 0x000fe20000000800 */
[----:B------:R-:W-:Y:S01]  /*28940*/  LEA R2, P6, R3, UR6, 0x2 ;  /* 0x0000000603027c11 */ /* 0x000fe2000f8c10ff */
[----:B------:R-:W2:Y:S01]  /*28950*/  LDL.LU R239, [R1+0xc] ;  /* 0x00000c0001ef7983 */ /* 0x000ea20000300800 */
[----:B------:R-:W-:Y:S01]  /*28960*/  VIADD R7, R5, UR5 ;  /* 0x0000000505077c36 */ /* 0x000fe20008000000 */
[----:B------:R-:W-:Y:S01]  /*28970*/  ULDC UR6, c[0x0][0x248] ;  /* 0x0000920000067ab9 */ /* 0x000fe20000000800 */
[----:B------:R-:W-:Y:S01]  /*28980*/  LEA.HI.X.SX32 R3, R3, UR7, 0x2, P6 ;  /* 0x0000000703037c11 */ /* 0x000fe2000b0f16ff */
[----:B------:R-:W-:Y:S01]  /*28990*/  ULDC UR7, c[0x0][0x22c] ;  /* 0x00008b0000077ab9 */ /* 0x000fe20000000800 */
[----:B------:R-:W-:-:S04]  /*289a0*/  LEA R4, P6, R5, R2, 0x2 ;  /* 0x0000000205047211 */ /* 0x000fc800078c10ff */
[----:B------:R-:W-:Y:S02]  /*289b0*/  LEA.HI.X.SX32 R5, R5, R3, 0x2, P6 ;  /* 0x0000000305057211 */ /* 0x000fe400030f16ff */
[----:B------:R-:W-:-:S04]  /*289c0*/  LEA R236, P6, R7, R2, 0x2 ;  /* 0x0000000207ec7211 */ /* 0x000fc800078c10ff */
[C---:B------:R-:W-:Y:S01]  /*289d0*/  LEA.HI.X.SX32 R237, R7.reuse, R3, 0x2, P6 ;  /* 0x0000000307ed7211 */ /* 0x040fe200030f16ff */
[----:B---3--:R-:W-:Y:S04]  /*289e0*/  @P5 STG.E desc[UR16][R4.64], R0 ;  /* 0x0000000004005986 */ /* 0x008fe8000c101910 */
[----:B----4-:R3:W-:Y:S04]  /*289f0*/  @P4 STG.E desc[UR16][R236.64], R250 ;  /* 0x000000faec004986 */ /* 0x0107e8000c101910 */
[----:B---3--:R-:W3:Y:S04]  /*28a00*/  LDL.LU R250, [R1+0x7bc] ;  /* 0x0007bc0001fa7983 */ /* 0x008ee80000300800 */
[----:B------:R-:W4:Y:S01]  /*28a10*/  LDL.LU R237, [R1+0x204] ;  /* 0x0002040001ed7983 */ /* 0x000f220000300800 */
[----:B------:R-:W-:Y:S01]  /*28a20*/  VIADD R0, R7, UR5 ;  /* 0x0000000507007c36 */ /* 0x000fe20008000000 */
[----:B------:R-:W-:-:S04]  /*28a30*/  IADD3 R5, R6, 0x5, RZ ;  /* 0x0000000506057810 */ /* 0x000fc80007ffe0ff */
[----:B------:R-:W-:Y:S02]  /*28a40*/  LEA R4, P6, R0, R2, 0x2 ;  /* 0x0000000200047211 */ /* 0x000fe400078c10ff */
[----:B------:R-:W-:Y:S01]  /*28a50*/  ISETP.LT.AND P5, PT, R5, UR4, !P0 ;  /* 0x0000000405007c0c */ /* 0x000fe2000c7a1270 */
[----:B------:R-:W-:Y:S01]  /*28a60*/  VIADD R7, R6, 0x6 ;  /* 0x0000000606077836 */ /* 0x000fe20000000000 */
[C---:B------:R-:W-:Y:S01]  /*28a70*/  LEA.HI.X.SX32 R5, R0.reuse, R3, 0x2, P6 ;  /* 0x0000000300057211 */ /* 0x040fe200030f16ff */
[----:B------:R-:W-:Y:S01]  /*28a80*/  VIADD R0, R0, UR5 ;  /* 0x0000000500007c36 */ /* 0x000fe20008000000 */
[----:B------:R-:W-:-:S03]  /*28a90*/  ULDC UR4, c[0x0][0x22c] ;  /* 0x00008b0000047ab9 */ /* 0x000fc60000000800 */
[----:B----4-:R4:W-:Y:S01]  /*28aa0*/  @P3 STG.E desc[UR16][R4.64], R237 ;  /* 0x000000ed04003986 */ /* 0x0109e2000c101910 */
[----:B------:R-:W-:-:S04]  /*28ab0*/  LEA R236, P3, R0, R2, 0x2 ;  /* 0x0000000200ec7211 */ /* 0x000fc800078610ff */
[----:B----4-:R-:W-:-:S05]  /*28ac0*/  LEA.HI.X.SX32 R237, R0, R3, 0x2, P3 ;  /* 0x0000000300ed7211 */ /* 0x010fca00018f16ff */
[----:B--2---:R2:W-:Y:S04]  /*28ad0*/  @P2 STG.E desc[UR16][R236.64], R238 ;  /* 0x000000eeec002986 */ /* 0x0045e8000c101910 */
[----:B--2---:R-:W2:Y:S01]  /*28ae0*/  LDL.LU R237, [R1+0x208] ;  /* 0x0002080001ed7983 */ /* 0x004ea20000300800 */
[----:B------:R-:W-:Y:S01]  /*28af0*/  VIADD R4, R6, 0x7 ;  /* 0x0000000706047836 */ /* 0x000fe20000000000 */
[----:B------:R-:W-:Y:S01]  /*28b00*/  ISETP.LT.AND P4, PT, R7, UR4, !P0 ;  /* 0x0000000407007c0c */ /* 0x000fe2000c781270 */
[----:B------:R-:W-:Y:S01]  /*28b10*/  ULDC UR4, c[0x0][0x22c] ;  /* 0x00008b0000047ab9 */ /* 0x000fe20000000800 */
[----:B------:R-:W-:Y:S01]  /*28b20*/  VIADD R5, R0, UR5 ;  /* 0x0000000500057c36 */ /* 0x000fe20008000000 */
[----:B------:R-:W-:Y:S02]  /*28b30*/  IADD3 R0, R6, 0x8, RZ ;  /* 0x0000000806007810 */ /* 0x000fe40007ffe0ff */
[----:B------:R-:W-:Y:S01]  /*28b40*/  ISETP.LT.AND P3, PT, R4, UR4, !P0 ;  /* 0x0000000404007c0c */ /* 0x000fe2000c761270 */
[----:B------:R-:W-:Y:S01]  /*28b50*/  ULDC UR4, c[0x0][0x22c] ;  /* 0x00008b0000047ab9 */ /* 0x000fe20000000800 */
[----:B------:R-:W-:-:S02]  /*28b60*/  LEA R4, P6, R5, R2, 0x2 ;  /* 0x0000000205047211 */ /* 0x000fc400078c10ff */
[----:B------:R-:W-:Y:S01]  /*28b70*/  ISETP.LT.AND P2, PT, R0, UR4, !P0 ;  /* 0x0000000400007c0c */ /* 0x000fe2000c741270 */
[C---:B------:R-:W-:Y:S01]  /*28b80*/  VIADD R0, R5.reuse, UR5 ;  /* 0x0000000505007c36 */ /* 0x040fe20008000000 */
[----:B------:R-:W-:Y:S01]  /*28b90*/  LEA.HI.X.SX32 R5, R5, R3, 0x2, P6 ;  /* 0x0000000305057211 */ /* 0x000fe200030f16ff */
[----:B------:R-:W-:Y:S01]  /*28ba0*/  VIADD R7, R6, 0x9 ;  /* 0x0000000906077836 */ /* 0x000fe20000000000 */
[----:B------:R-:W-:Y:S01]  /*28bb0*/  ULDC UR4, c[0x0][0x22c] ;  /* 0x00008b0000047ab9 */ /* 0x000fe20000000800 */
[C---:B------:R-:W-:Y:S01]  /*28bc0*/  VIADD R238, R0.reuse, UR5 ;  /* 0x0000000500ee7c36 */ /* 0x040fe20008000000 */
[----:B------:R-:W-:Y:S01]  /*28bd0*/  LEA R236, P6, R0, R2, 0x2 ;  /* 0x0000000200ec7211 */ /* 0x000fe200078c10ff */
[----:B--2---:R2:W-:Y:S01]  /*28be0*/  @P1 STG.E desc[UR16][R4.64], R237 ;  /* 0x000000ed04001986 */ /* 0x0045e2000c101910 */
[----:B------:R-:W-:Y:S01]  /*28bf0*/  ISETP.LT.AND P1, PT, R7, UR4, !P0 ;  /* 0x0000000407007c0c */ /* 0x000fe2000c721270 */
[----:B------:R-:W-:Y:S01]  /*28c00*/  ULDC UR4, c[0x0][0x22c] ;  /* 0x00008b0000047ab9 */ /* 0x000fe20000000800 */
[----:B------:R-:W-:-:S02]  /*28c10*/  IADD3 R7, R238, UR5, RZ ;  /* 0x00000005ee077c10 */ /* 0x000fc4000fffe0ff */
[----:B--2---:R-:W-:Y:S02]  /*28c20*/  LEA.HI.X.SX32 R237, R0, R3, 0x2, P6 ;  /* 0x0000000300ed7211 */ /* 0x004fe400030f16ff */
[----:B------:R-:W-:-:S04]  /*28c30*/  LEA R4, P6, R238, R2, 0x2 ;  /* 0x00000002ee047211 */ /* 0x000fc800078c10ff */
[-C--:B------:R-:W-:Y:S02]  /*28c40*/  LEA.HI.X.SX32 R5, R238, R3.reuse, 0x2, P6 ;  /* 0x00000003ee057211 */ /* 0x080fe400030f16ff */
[----:B------:R-:W2:Y:S04]  /*28c50*/  LDL.LU R238, [R1+0x20c] ;  /* 0x00020c0001ee7983 */ /* 0x000ea80000300800 */
[----:B------:R4:W-:Y:S02]  /*28c60*/  @P5 STG.E desc[UR16][R236.64], R251 ;  /* 0x000000fbec005986 */ /* 0x0009e4000c101910 */
[C---:B----4-:R-:W-:Y:S02]  /*28c70*/  LEA R236, P6, R7.reuse, R2, 0x2 ;  /* 0x0000000207ec7211 */ /* 0x050fe400078c10ff */
[----:B------:R-:W4:Y:S02]  /*28c80*/  LDL.LU R251, [R1+0x7b8] ;  /* 0x0007b80001fb7983 */ /* 0x000f240000300800 */
[----:B------:R-:W-:-:S02]  /*28c90*/  LEA.HI.X.SX32 R237, R7, R3, 0x2, P6 ;  /* 0x0000000307ed7211 */ /* 0x000fc400030f16ff */
[----:B--2---:R2:W-:Y:S04]  /*28ca0*/  @P4 STG.E desc[UR16][R4.64], R238 ;  /* 0x000000ee04004986 */ /* 0x0045e8000c101910 */
[----:B------:R1:W-:Y:S04]  /*28cb0*/  @P3 STG.E desc[UR16][R236.64], R239 ;  /* 0x000000efec003986 */ /* 0x0003e8000c101910 */
[----:B--2---:R-:W2:Y:S04]  /*28cc0*/  LDL.LU R238, [R1+0x14] ;  /* 0x0000140001ee7983 */ /* 0x004ea80000300800 */
[----:B-1----:R-:W3:Y:S01]  /*28cd0*/  LDL.LU R237, [R1+0x10] ;  /* 0x0000100001ed7983 */ /* 0x002ee20000300800 */
[----:B------:R-:W-:-:S02]  /*28ce0*/  VIADD R0, R6, 0xa ;  /* 0x0000000a06007836 */ /* 0x000fc40000000000 */
[----:B------:R-:W-:Y:S01]  /*28cf0*/  VIADD R5, R6, 0xb ;  /* 0x0000000b06057836 */ /* 0x000fe20000000000 */
[----:B------:R-:W4:Y:S02]  /*28d00*/  LDL.LU R239, [R1+0x1c] ;  /* 0x00001c0001ef7983 */ /* 0x000f240000300800 */
[----:B------:R-:W-:Y:S01]  /*28d10*/  ISETP.LT.AND P5, PT, R0, UR4, !P0 ;  /* 0x0000000400007c0c */ /* 0x000fe2000c7a1270 */
[----:B------:R-:W-:Y:S01]  /*28d20*/  VIADD R0, R7, UR5 ;  /* 0x0000000507007c36 */ /* 0x000fe20008000000 */
[----:B------:R-:W-:-:S04]  /*28d30*/  ULDC UR4, c[0x0][0x22c] ;  /* 0x00008b0000047ab9 */ /* 0x000fc80000000800 */
[----:B------:R-:W-:Y:S02]  /*28d40*/  LEA R4, P6, R0, R2, 0x2 ;  /* 0x0000000200047211 */ /* 0x000fe400078c10ff */
[----:B------:R-:W-:Y:S01]  /*28d50*/  ISETP.LT.AND P4, PT, R5, UR4, !P0 ;  /* 0x0000000405007c0c */ /* 0x000fe2000c781270 */
[----:B------:R-:W-:Y:S01]  /*28d60*/  VIADD R7, R6, 0xc ;  /* 0x0000000c06077836 */ /* 0x000fe20000000000 */
[C---:B------:R-:W-:Y:S01]  /*28d70*/  LEA.HI.X.SX32 R5, R0.reuse, R3, 0x2, P6 ;  /* 0x0000000300057211 */ /* 0x040fe200030f16ff */
[----:B------:R-:W-:Y:S01]  /*28d80*/  VIADD R0, R0, UR5 ;  /* 0x0000000500007c36 */ /* 0x000fe20008000000 */
[----:B------:R-:W-:-:S03]  /*28d90*/  ULDC UR4, c[0x0][0x22c] ;  /* 0x00008b0000047ab9 */ /* 0x000fc60000000800 */
[----:B---3--:R1:W-:Y:S01]  /*28da0*/  @P2 STG.E desc[UR16][R4.64], R237 ;  /* 0x000000ed04002986 */ /* 0x0083e2000c101910 */
[----:B------:R-:W-:-:S04]  /*28db0*/  LEA R236, P2, R0, R2, 0x2 ;  /* 0x0000000200ec7211 */ /* 0x000fc800078410ff */
[----:B-1----:R-:W-:-:S05]  /*28dc0*/  LEA.HI.X.SX32 R237, R0, R3, 0x2, P2 ;  /* 0x0000000300ed7211 */ /* 0x002fca00010f16ff */
[----:B------:R1:W-:Y:S04]  /*28dd0*/  @P1 STG.E desc[UR16][R236.64], R248 ;  /* 0x000000f8ec001986 */ /* 0x0003e8000c101910 */
[----:B-1----:R-:W3:Y:S01]  /*28de0*/  LDL.LU R248, [R1+0x18] ;  /* 0x0000180001f87983 */ /* 0x002ee20000300800 */
[----:B------:R-:W-:Y:S01]  /*28df0*/  VIADD R5, R0, UR5 ;  /* 0x0000000500057c36 */ /* 0x000fe20008000000 */
[----:B------:R-:W-:Y:S01]  /*28e00*/  ISETP.LT.AND P3, PT, R7, UR4, !P0 ;  /* 0x0000000407007c0c */ /* 0x000fe2000c761270 */
[----:B------:R-:W-:Y:S01]  /*28e10*/  ULDC UR4, c[0x0][0x22c] ;  /* 0x00008b0000047ab9 */ /* 0x000fe20000000800 */
[C---:B------:R-:W-:Y:S02]  /*28e20*/  IADD3 R7, R6.reuse, 0xd, RZ ;  /* 0x0000000d06077810 */ /* 0x040fe40007ffe0ff */
[-C--:B------:R-:W-:Y:S01]  /*28e30*/  LEA R4, P6, R5, R2.reuse, 0x2 ;  /* 0x0000000205047211 */ /* 0x080fe200078c10ff */
[C---:B------:R-:W-:Y:S01]  /*28e40*/  VIADD R0, R6.reuse, 0xe ;  /* 0x0000000e06007836 */ /* 0x040fe20000000000 */
[----:B------:R-:W-:Y:S01]  /*28e50*/  ISETP.LT.AND P2, PT, R7, UR4, !P0 ;  /* 0x0000000407007c0c */ /* 0x000fe2000c741270 */
[C---:B------:R-:W-:Y:S01]  /*28e60*/  VIADD R7, R5.reuse, UR5 ;  /* 0x0000000505077c36 */ /* 0x040fe20008000000 */
[----:B------:R-:W-:Y:S01]  /*28e70*/  LEA.HI.X.SX32 R5, R5, R3, 0x2, P6 ;  /* 0x0000000305057211 */ /* 0x000fe200030f16ff */
[----:B------:R-:W-:Y:S01]  /*28e80*/  ULDC UR4, c[0x0][0x22c] ;  /* 0x00008b0000047ab9 */ /* 0x000fe20000000800 */
[----:B------:R-:W-:Y:S01]  /*28e90*/  VIADD R237, R6, 0xf ;  /* 0x0000000f06ed7836 */ /* 0x000fe20000000000 */
[----:B------:R-:W-:Y:S01]  /*28ea0*/  ISETP.LT.AND P1, PT, R0, UR4, !P0 ;  /* 0x0000000400007c0c */ /* 0x000fe2000c721270 */
[----:B------:R-:W-:Y:S01]  /*28eb0*/  ULDC UR4, c[0x0][0x22c] ;  /* 0x00008b0000047ab9 */ /* 0x000fe20000000800 */
[C---:B------:R-:W-:Y:S01]  /*28ec0*/  LEA R236, P6, R7.reuse, R2, 0x2 ;  /* 0x0000000207ec7211 */ /* 0x040fe200078c10ff */
[----:B--2---:R1:W-:Y:S01]  /*28ed0*/  @P5 STG.E desc[UR16][R4.64], R238 ;  /* 0x000000ee04005986 */ /* 0x0043e2000c101910 */
[----:B------:R-:W-:-:S02]  /*28ee0*/  IADD3 R0, R7, UR5, RZ ;  /* 0x0000000507007c10 */ /* 0x000fc4000fffe0ff */
[----:B------:R-:W-:Y:S01]  /*28ef0*/  ISETP.LT.AND P5, PT, R237, UR4, !P0 ;  /* 0x00000004ed007c0c */ /* 0x000fe2000c7a1270 */
[----:B------:R-:W-:Y:S01]  /*28f00*/  ULDC UR4, c[0x0][0x22c] ;  /* 0x00008b0000047ab9 */ /* 0x000fe20000000800 */
[-C--:B------:R-:W-:Y:S01]  /*28f10*/  LEA.HI.X.SX32 R237, R7, R3.reuse, 0x2, P6 ;  /* 0x0000000307ed7211 */ /* 0x080fe200030f16ff */
[----:B------:R-:W-:Y:S02]  /*28f20*/  VIADD R7, R0, UR5 ;  /* 0x0000000500077c36 */ /* 0x000fe40008000000 */
[----:B-1----:R-:W-:Y:S01]  /*28f30*/  VIADD R238, R6, 0x10 ;  /* 0x0000001006ee7836 */ /* 0x002fe20000000000 */
[C---:B------:R-:W-:Y:S01]  /*28f40*/  LEA R4, P6, R0.reuse, R2, 0x2 ;  /* 0x0000000200047211 */ /* 0x040fe200078c10ff */
[----:B------:R1:W-:Y:S03]  /*28f50*/  @P4 STG.E desc[UR16][R236.64], R249 ;  /* 0x000000f9ec004986 */ /* 0x0003e6000c101910 */
[----:B------:R-:W-:-:S02]  /*28f60*/  LEA.HI.X.SX32 R5, R0, R3, 0x2, P6 ;  /* 0x0000000300057211 */ /* 0x000fc400030f16ff */
[----:B------:R-:W-:Y:S01]  /*28f70*/  ISETP.LT.AND P4, PT, R238, UR4, !P0 ;  /* 0x00000004ee007c0c */ /* 0x000fe2000c781270 */
[C---:B------:R-:W-:Y:S01]  /*28f80*/  VIADD R238, R7.reuse, UR5 ;  /* 0x0000000507ee7c36 */ /* 0x040fe20008000000 */
[----:B------:R-:W-:Y:S01]  /*28f90*/  ULDC UR4, c[0x0][0x22c] ;  /* 0x00008b0000047ab9 */ /* 0x000fe20000000800 */
[----:B------:R-:W-:Y:S01]  /*28fa0*/  VIADD R0, R6, 0x11 ;  /* 0x0000001106007836 */ /* 0x000fe20000000000 */
[----:B-1----:R-:W-:-:S04]  /*28fb0*/  LEA R236, P6, R7, R2, 0x2 ;  /* 0x0000000207ec7211 */ /* 0x002fc800078c10ff */
[----:B------:R-:W-:Y:S01]  /*28fc0*/  LEA.HI.X.SX32 R237, R7, R3, 0x2, P6 ;  /* 0x0000000307ed7211 */ /* 0x000fe200030f16ff */
[----:B---3--:R1:W-:Y:S01]  /*28fd0*/  @P3 STG.E desc[UR16][R4.64], R248 ;  /* 0x000000f804003986 */ /* 0x0083e2000c101910 */
[----:B------:R-:W-:Y:S01]  /*28fe0*/  ISETP.LT.AND P3, PT, R0, UR4, !P0 ;  /* 0x0000000400007c0c */ /* 0x000fe2000c761270 */
[----:B------:R-:W-:Y:S01]  /*28ff0*/  ULDC UR4, c[0x0][0x22c] ;  /* 0x00008b0000047ab9 */ /* 0x000fe20000000800 */
[----:B------:R-:W-:Y:S01]  /*29000*/  IADD3 R0, R6, 0x12, RZ ;  /* 0x0000001206007810 */ /* 0x000fe20007ffe0ff */
[----:B------:R-:W-:Y:S01]  /*29010*/  @P2 STG.E desc[UR16][R236.64], R250 ;  /* 0x000000faec002986 */ /* 0x000fe2000c101910 */
[----:B-1----:R-:W-:-:S04]  /*29020*/  LEA R4, P6, R238, R2, 0x2 ;  /* 0x00000002ee047211 */ /* 0x002fc800078c10ff */
[CC--:B------:R-:W-:Y:S01]  /*29030*/  LEA.HI.X.SX32 R5, R238.reuse, R3.reuse, 0x2, P6 ;  /* 0x00000003ee057211 */ /* 0x0c0fe200030f16ff */
[----:B------:R-:W-:Y:S01]  /*29040*/  VIADD R238, R238, UR5 ;  /* 0x00000005eeee7c36 */ /* 0x000fe20008000000 */
[----:B------:R-:W-:Y:S01]  /*29050*/  ISETP.LT.AND P2, PT, R0, UR4, !P0 ;  /* 0x0000000400007c0c */ /* 0x000fe2000c741270 */
[----:B------:R-:W-:Y:S01]  /*29060*/  VIADD R0, R6, 0x13 ;  /* 0x0000001306007836 */ /* 0x000fe20000000000 */
[----:B------:R-:W-:Y:S01]  /*29070*/  ULDC UR4, c[0x0][0x22c] ;  /* 0x00008b0000047ab9 */ /* 0x000fe20000000800 */
[----:B----4-:R1:W-:Y:S01]  /*29080*/  @P1 STG.E desc[UR16][R4.64], R239 ;  /* 0x000000ef04001986 */ /* 0x0103e2000c101910 */
[C---:B------:R-:W-:Y:S01]  /*29090*/  LEA R248, P1, R238.reuse, R2, 0x2 ;  /* 0x00000002eef87211 */ /* 0x040fe200078210ff */
[C---:B------:R-:W-:Y:S01]  /*290a0*/  VIADD R7, R238.reuse, UR5 ;  /* 0x00000005ee077c36 */ /* 0x040fe20008000000 */
[----:B------:R-:W-:Y:S02]  /*290b0*/  ULDC UR5, c[0x0][0x22c] ;  /* 0x00008b0000057ab9 */ /* 0x000fe40000000800 */
[----:B------:R-:W-:-:S02]  /*290c0*/  LEA.HI.X.SX32 R249, R238, R3, 0x2, P1 ;  /* 0x00000003eef97211 */ /* 0x000fc400008f16ff */
[----:B------:R-:W-:Y:S01]  /*290d0*/  ISETP.LT.AND P1, PT, R0, UR4, !P0 ;  /* 0x0000000400007c0c */ /* 0x000fe2000c721270 */
[----:B------:R-:W-:Y:S01]  /*290e0*/  VIADD R0, R6, 0x14 ;  /* 0x0000001406007836 */ /* 0x000fe20000000000 */
[C---:B------:R-:W-:Y:S01]  /*290f0*/  LEA R238, P6, R7.reuse, R2, 0x2 ;  /* 0x0000000207ee7211 */ /* 0x040fe200078c10ff */
[----:B------:R-:W-:Y:S01]  /*29100*/  ULDC UR4, c[0x0][0x22c] ;  /* 0x00008b0000047ab9 */ /* 0x000fe20000000800 */
[----:B------:R-:W-:Y:S02]  /*29110*/  @P5 STG.E desc[UR16][R248.64], R251 ;  /* 0x000000fbf8005986 */ /* 0x000fe4000c101910 */
[----:B------:R-:W-:Y:S01]  /*29120*/  ISETP.LT.AND P5, PT, R0, UR4, !P0 ;  /* 0x0000000400007c0c */ /* 0x000fe2000c7a1270 */
[----:B------:R-:W-:Y:S01]  /*29130*/  ULDC UR4, c[0x0][0x248] ;  /* 0x0000920000047ab9 */ /* 0x000fe20000000800 */
[C---:B-1----:R-:W-:Y:S02]  /*29140*/  LEA.HI.X.SX32 R239, R7.reuse, R3, 0x2, P6 ;  /* 0x0000000307ef7211 */ /* 0x042fe400030f16ff */
[----:B------:R-:W-:Y:S01]  /*29150*/  IADD3 R7, R7, UR4, RZ ;  /* 0x0000000407077c10 */ /* 0x000fe2000fffe0ff */
[----:B------:R-:W-:-:S03]  /*29160*/  ULDC UR4, c[0x0][0x248] ;  /* 0x0000920000047ab9 */ /* 0x000fc60000000800 */
[CC--:B------:R-:W-:Y:S01]  /*29170*/  LEA R236, P6, R7.reuse, R2.reuse, 0x2 ;  /* 0x0000000207ec7211 */ /* 0x0c0fe200078c10ff */
[C---:B------:R-:W-:Y:S01]  /*29180*/  VIADD R5, R7.reuse, UR4 ;  /* 0x0000000407057c36 */ /* 0x040fe20008000000 */
[----:B------:R-:W-:Y:S01]  /*29190*/  ULDC UR4, c[0x0][0x248] ;  /* 0x0000920000047ab9 */ /* 0x000fe20000000800 */
[----:B------:R-:W-:Y:S01]  /*291a0*/  VIADD R0, R6, 0x15 ;  /* 0x0000001506007836 */ /* 0x000fe20000000000 */
[-C--:B------:R-:W-:Y:S01]  /*291b0*/  LEA.HI.X.SX32 R237, R7, R3.reuse, 0x2, P6 ;  /* 0x0000000307ed7211 */ /* 0x080fe200030f16ff */
[C---:B------:R-:W-:Y:S01]  /*291c0*/  VIADD R7, R5.reuse, UR4 ;  /* 0x0000000405077c36 */ /* 0x040fe20008000000 */
[CC--:B------:R-:W-:Y:S01]  /*291d0*/  LEA R4, P6, R5.reuse, R2.reuse, 0x2 ;  /* 0x0000000205047211 */ /* 0x0c0fe200078c10ff */
[----:B------:R1:W-:Y:S01]  /*291e0*/  @P4 STG.E desc[UR16][R238.64], R244 ;  /* 0x000000f4ee004986 */ /* 0x0003e2000c101910 */
[----:B------:R-:W-:Y:S01]  /*291f0*/  ISETP.LT.AND P4, PT, R0, UR5, !P0 ;  /* 0x0000000500007c0c */ /* 0x000fe2000c781270 */
[----:B------:R-:W-:Y:S01]  /*29200*/  VIADD R0, R6, 0x16 ;  /* 0x0000001606007836 */ /* 0x000fe20000000000 */
[----:B------:R-:W-:Y:S01]  /*29210*/  LEA.HI.X.SX32 R5, R5, R3, 0x2, P6 ;  /* 0x0000000305057211 */ /* 0x000fe200030f16ff */
[----:B------:R-:W-:Y:S01]  /*29220*/  ULDC UR5, c[0x0][0x22c] ;  /* 0x00008b0000057ab9 */ /* 0x000fe20000000800 */
[----:B------:R2:W-:Y:S01]  /*29230*/  @P3 STG.E desc[UR16][R236.64], R16 ;  /* 0x00000010ec003986 */ /* 0x0005e2000c101910 */
[----:B------:R-:W-:Y:S01]  /*29240*/  ULDC UR4, c[0x0][0x248] ;  /* 0x0000920000047ab9 */ /* 0x000fe20000000800 */
[----:B------:R-:W-:Y:S01]  /*29250*/  ISETP.LT.AND P3, PT, R0, UR5, !P0 ;  /* 0x0000000500007c0c */ /* 0x000fe2000c761270 */
[----:B------:R-:W-:Y:S01]  /*29260*/  ULDC UR5, c[0x0][0x22c] ;  /* 0x00008b0000057ab9 */ /* 0x000fe20000000800 */
[----:B-1----:R-:W-:-:S02]  /*29270*/  LEA R238, P6, R7, R2, 0x2 ;  /* 0x0000000207ee7211 */ /* 0x002fc400078c10ff */
[----:B------:R-:W-:Y:S02]  /*29280*/  IADD3 R0, R6, 0x17, RZ ;  /* 0x0000001706007810 */ /* 0x000fe40007ffe0ff */
[CC--:B------:R-:W-:Y:S01]  /*29290*/  LEA.HI.X.SX32 R239, R7.reuse, R3.reuse, 0x2, P6 ;  /* 0x0000000307ef7211 */ /* 0x0c0fe200030f16ff */
[----:B------:R-:W-:Y:S01]  /*292a0*/  VIADD R7, R7, UR4 ;  /* 0x0000000407077c36 */ /* 0x000fe20008000000 */
[----:B------:R1:W-:Y:S01]  /*292b0*/  @P2 STG.E desc[UR16][R4.64], R245 ;  /* 0x000000f504002986 */ /* 0x0003e2000c101910 */
[----:B------:R-:W-:Y:S01]  /*292c0*/  ISETP.LT.AND P2, PT, R0, UR5, !P0 ;  /* 0x0000000500007c0c */ /* 0x000fe2000c741270 */
[----:B------:R-:W-:Y:S01]  /*292d0*/  ULDC UR4, c[0x0][0x248] ;  /* 0x0000920000047ab9 */ /* 0x000fe20000000800 */
[----:B------:R-:W-:Y:S01]  /*292e0*/  VIADD R0, R6, 0x18 ;  /* 0x0000001806007836 */ /* 0x000fe20000000000 */
[----:B------:R3:W-:Y:S01]  /*292f0*/  @P1 STG.E desc[UR16][R238.64], R17 ;  /* 0x00000011ee001986 */ /* 0x0007e2000c101910 */
[C---:B--2---:R-:W-:Y:S01]  /*29300*/  LEA R236, P1, R7.reuse, R2, 0x2 ;  /* 0x0000000207ec7211 */ /* 0x044fe200078210ff */
[C---:B------:R-:W-:Y:S01]  /*29310*/  VIADD R16, R7.reuse, UR4 ;  /* 0x0000000407107c36 */ /* 0x040fe20008000000 */
[----:B------:R-:W-:Y:S01]  /*29320*/  ULDC UR4, c[0x0][0x22c] ;  /* 0x00008b0000047ab9 */ /* 0x000fe20000000800 */
[----:B------:R-:W-:Y:S01]  /*29330*/  ULDC UR5, c[0x0][0x22c] ;  /* 0x00008b0000057ab9 */ /* 0x000fe20000000800 */
[----:B------:R-:W-:-:S02]  /*29340*/  LEA.HI.X.SX32 R237, R7, R3, 0x2, P1 ;  /* 0x0000000307ed7211 */ /* 0x000fc400008f16ff */
[----:B------:R-:W-:Y:S01]  /*29350*/  ISETP.LT.AND P1, PT, R0, UR4, !P0 ;  /* 0x0000000400007c0c */ /* 0x000fe2000c721270 */
[----:B------:R-:W-:Y:S01]  /*29360*/  VIADD R0, R6, 0x19 ;  /* 0x0000001906007836 */ /* 0x000fe20000000000 */
[----:B------:R-:W-:Y:S01]  /*29370*/  LEA R244, P6, R16, R2, 0x2 ;  /* 0x0000000210f47211 */ /* 0x000fe200078c10ff */
        /* <DEDUP_REMOVED lines=8> */
[----:B------:R-:W-:Y:S01]  /*29400*/  VIADD R7, R16, UR4 ;  /* 0x0000000410077c36 */ /* 0x000fe20008000000 */
[----:B------:R-:W-:Y:S01]  /*29410*/  ULDC UR4, c[0x0][0x248] ;  /* 0x0000920000047ab9 */ /* 0x000fe20000000800 */
[----:B------:R-:W-:Y:S01]  /*29420*/  VIADD R0, R6, 0x1a ;  /* 0x0000001a06007836 */ /* 0x000fe20000000000 */
[----:B------:R1:W-:Y:S01]  /*29430*/  @P4 STG.E desc[UR16][R244.64], R18 ;  /* 0x00000012f4004986 */ /* 0x0003e2000c101910 */
[-C--:B------:R-:W-:Y:S02]  /*29440*/  LEA.HI.X.SX32 R5, R16, R3.reuse, 0x2, P6 ;  /* 0x0000000310057211 */ /* 0x080fe400030f16ff */
[C---:B------:R-:W-:Y:S02]  /*29450*/  LEA R16, P6, R7.reuse, R2, 0x2 ;  /* 0x0000000207107211 */ /* 0x040fe400078c10ff */
[----:B------:R-:W-:Y:S01]  /*29460*/  ISETP.LT.AND P4, PT, R0, UR5, !P0 ;  /* 0x0000000500007c0c */ /* 0x000fe2000c781270 */
[----:B------:R-:W-:Y:S01]  /*29470*/  VIADD R0, R6, 0x1b ;  /* 0x0000001b06007836 */ /* 0x000fe20000000000 */
[C---:B---3--:R-:W-:Y:S01]  /*29480*/  LEA.HI.X.SX32 R17, R7.reuse, R3, 0x2, P6 ;  /* 0x0000000307117211 */ /* 0x048fe200030f16ff */
[----:B------:R-:W-:Y:S01]  /*29490*/  ULDC UR5, c[0x0][0x22c] ;  /* 0x00008b0000057ab9 */ /* 0x000fe20000000800 */
[----:B-1----:R-:W-:Y:S01]  /*294a0*/  VIADD R18, R7, UR4 ;  /* 0x0000000407127c36 */ /* 0x002fe20008000000 */
[----:B------:R1:W-:Y:S01]  /*294b0*/  @P3 STG.E desc[UR16][R4.64], R247 ;  /* 0x000000f704003986 */ /* 0x0003e2000c101910 */
[----:B------:R-:W-:-:S03]  /*294c0*/  ULDC UR4, c[0x0][0x248] ;  /* 0x0000920000047ab9 */ /* 0x000fc60000000800 */
[-C--:B------:R-:W-:Y:S02]  /*294d0*/  LEA R236, P6, R18, R2.reuse, 0x2 ;  /* 0x0000000212ec7211 */ /* 0x080fe400078c10ff */
[----:B------:R-:W-:Y:S01]  /*294e0*/  ISETP.LT.AND P3, PT, R0, UR5, !P0 ;  /* 0x0000000500007c0c */ /* 0x000fe2000c761270 */
[----:B------:R-:W-:Y:S01]  /*294f0*/  ULDC UR5, c[0x0][0x22c] ;  /* 0x00008b0000057ab9 */ /* 0x000fe20000000800 */
[CC--:B------:R-:W-:Y:S01]  /*29500*/  LEA.HI.X.SX32 R237, R18.reuse, R3.reuse, 0x2, P6 ;  /* 0x0000000312ed7211 */ /* 0x0c0fe200030f16ff */
[----:B------:R-:W-:Y:S01]  /*29510*/  VIADD R18, R18, UR4 ;  /* 0x0000000412127c36 */ /* 0x000fe20008000000 */
[----:B------:R-:W-:Y:S01]  /*29520*/  IADD3 R0, R6, 0x1c, RZ ;  /* 0x0000001c06007810 */ /* 0x000fe20007ffe0ff */
[----:B------:R2:W-:Y:S01]  /*29530*/  @P2 STG.E desc[UR16][R16.64], R19 ;  /* 0x0000001310002986 */ /* 0x0005e2000c101910 */
[----:B------:R-:W-:Y:S02]  /*29540*/  ULDC UR4, c[0x0][0x248] ;  /* 0x0000920000047ab9 */ /* 0x000fe40000000800 */
[----:B------:R-:W-:Y:S01]  /*29550*/  ISETP.LT.AND P2, PT, R0, UR5, !P0 ;  /* 0x0000000500007c0c */ /* 0x000fe2000c741270 */
[----:B------:R3:W-:Y:S01]  /*29560*/  @P1 STG.E desc[UR16][R236.64], R8 ;  /* 0x00000008ec001986 */ /* 0x0007e2000c101910 */
[----:B-1----:R-:W-:Y:S01]  /*29570*/  LEA R4, P1, R18, R2, 0x2 ;  /* 0x0000000212047211 */ /* 0x002fe200078210ff */
[----:B------:R-:W-:Y:S01]  /*29580*/  VIADD R0, R6, 0x1d ;  /* 0x0000001d06007836 */ /* 0x000fe20000000000 */
[----:B------:R-:W-:Y:S01]  /*29590*/  ULDC UR5, c[0x0][0x22c] ;  /* 0x00008b0000057ab9 */ /* 0x000fe20000000800 */
[C---:B------:R-:W-:Y:S01]  /*295a0*/  VIADD R7, R18.reuse, UR4 ;  /* 0x0000000412077c36 */ /* 0x040fe20008000000 */
[----:B------:R-:W-:Y:S01]  /*295b0*/  ULDC UR4, c[0x0][0x22c] ;  /* 0x00008b0000047ab9 */ /* 0x000fe20000000800 */
[----:B------:R-:W-:-:S02]  /*295c0*/  LEA.HI.X.SX32 R5, R18, R3, 0x2, P1 ;  /* 0x0000000312057211 */ /* 0x000fc400008f16ff */
[----:B------:R-:W-:Y:S01]  /*295d0*/  ISETP.LT.AND P1, PT, R0, UR4, !P0 ;  /* 0x0000000400007c0c */ /* 0x000fe2000c721270 */
[----:B------:R-:W-:Y:S01]  /*295e0*/  VIADD R0, R6, 0x1e ;  /* 0x0000001e06007836 */ /* 0x000fe20000000000 */
[C---:B--2---:R-:W-:Y:S01]  /*295f0*/  LEA R16, P6, R7.reuse, R2, 0x2 ;  /* 0x0000000207107211 */ /* 0x044fe200078c10ff */
[----:B------:R-:W-:Y:S01]  /*29600*/  ULDC UR4, c[0x0][0x22c] ;  /* 0x00008b0000047ab9 */ /* 0x000fe20000000800 */
[----:B------:R1:W-:Y:S02]  /*29610*/  @P5 STG.E desc[UR16][R4.64], R24 ;  /* 0x0000001804005986 */ /* 0x0003e4000c101910 */
[----:B------:R-:W-:Y:S01]  /*29620*/  ISETP.LT.AND P5, PT, R0, UR4, !P0 ;  /* 0x0000000400007c0c */ /* 0x000fe2000c7a1270 */
[----:B------:R-:W-:Y:S01]  /*29630*/  ULDC UR4, c[0x0][0x248] ;  /* 0x0000920000047ab9 */ /* 0x000fe20000000800 */
[C---:B------:R-:W-:Y:S02]  /*29640*/  LEA.HI.X.SX32 R17, R7.reuse, R3, 0x2, P6 ;  /* 0x0000000307117211 */ /* 0x040fe400030f16ff */
[----:B------:R-:W-:Y:S01]  /*29650*/  IADD3 R7, R7, UR4, RZ ;  /* 0x0000000407077c10 */ /* 0x000fe2000fffe0ff */
[----:B------:R-:W-:-:S03]  /*29660*/  ULDC UR4, c[0x0][0x248] ;  /* 0x0000920000047ab9 */ /* 0x000fc60000000800 */
[CC--:B------:R-:W-:Y:S01]  /*29670*/  LEA R18, P6, R7.reuse, R2.reuse, 0x2 ;  /* 0x0000000207127211 */ /* 0x0c0fe200078c10ff */
[C---:B---3--:R-:W-:Y:S01]  /*29680*/  VIADD R8, R7.reuse, UR4 ;  /* 0x0000000407087c36 */ /* 0x048fe20008000000 */
[----:B------:R-:W-:Y:S01]  /*29690*/  ULDC UR4, c[0x0][0x248] ;  /* 0x0000920000047ab9 */ /* 0x000fe20000000800 */
[----:B------:R-:W-:Y:S01]  /*296a0*/  VIADD R0, R6, 0x1f ;  /* 0x0000001f06007836 */ /* 0x000fe20000000000 */
[-C--:B------:R-:W-:Y:S01]  /*296b0*/  LEA.HI.X.SX32 R19, R7, R3.reuse, 0x2, P6 ;  /* 0x0000000307137211 */ /* 0x080fe200030f16ff */
[C---:B------:R-:W-:Y:S01]  /*296c0*/  VIADD R7, R8.reuse, UR4 ;  /* 0x0000000408077c36 */ /* 0x040fe20008000000 */
[-C--:B-1----:R-:W-:Y:S01]  /*296d0*/  LEA R4, P6, R8, R2.reuse, 0x2 ;  /* 0x0000000208047211 */ /* 0x082fe200078c10ff */
[----:B------:R1:W-:Y:S01]  /*296e0*/  @P4 STG.E desc[UR16][R16.64], R9 ;  /* 0x0000000910004986 */ /* 0x0003e2000c101910 */
[----:B------:R-:W-:Y:S01]  /*296f0*/  ISETP.LT.AND P4, PT, R0, UR5, !P0 ;  /* 0x0000000500007c0c */ /* 0x000fe2000c781270 */
[----:B------:R-:W-:Y:S01]  /*29700*/  VIADD R0, R6, 0x20 ;  /* 0x0000002006007836 */ /* 0x000fe20000000000 */
[----:B------:R-:W-:Y:S01]  /*29710*/  LEA.HI.X.SX32 R5, R8, R3, 0x2, P6 ;  /* 0x0000000308057211 */ /* 0x000fe200030f16ff */
[----:B------:R-:W-:Y:S01]  /*29720*/  ULDC UR5, c[0x0][0x22c] ;  /* 0x00008b0000057ab9 */ /* 0x000fe20000000800 */
[----:B------:R-:W-:Y:S01]  /*29730*/  LEA R8, P6, R7, R2, 0x2 ;  /* 0x0000000207087211 */ /* 0x000fe200078c10ff */
[----:B------:R2:W-:Y:S01]  /*29740*/  @P3 STG.E desc[UR16][R18.64], R25 ;  /* 0x0000001912003986 */ /* 0x0005e2000c101910 */
[----:B------:R-:W-:Y:S01]  /*29750*/  ULDC UR4, c[0x0][0x248] ;  /* 0x0000920000047ab9 */ /* 0x000fe20000000800 */
[----:B------:R-:W-:Y:S01]  /*29760*/  ISETP.LT.AND P3, PT, R0, UR5, !P0 ;  /* 0x0000000500007c0c */ /* 0x000fe2000c761270 */
[----:B------:R-:W-:Y:S01]  /*29770*/  ULDC UR5, c[0x0][0x22c] ;  /* 0x00008b0000057ab9 */ /* 0x000fe20000000800 */
[----:B------:R-:W-:-:S02]  /*29780*/  IADD3 R0, R6, 0x21, RZ ;  /* 0x0000002106007810 */ /* 0x000fc40007ffe0ff */
[CC--:B-1----:R-:W-:Y:S01]  /*29790*/  LEA.HI.X.SX32 R9, R7.reuse, R3.reuse, 0x2, P6 ;  /* 0x0000000307097211 */ /* 0x0c2fe200030f16ff */
[----:B------:R-:W-:Y:S01]  /*297a0*/  VIADD R7, R7, UR4 ;  /* 0x0000000407077c36 */ /* 0x000fe20008000000 */
[----:B------:R1:W-:Y:S01]  /*297b0*/  @P2 STG.E desc[UR16][R4.64], R10 ;  /* 0x0000000a04002986 */ /* 0x0003e2000c101910 */
[----:B------:R-:W-:Y:S01]  /*297c0*/  ISETP.LT.AND P2, PT, R0, UR5, !P0 ;  /* 0x0000000500007c0c */ /* 0x000fe2000c741270 */
[----:B------:R-:W-:Y:S01]  /*297d0*/  ULDC UR4, c[0x0][0x248] ;  /* 0x0000920000047ab9 */ /* 0x000fe20000000800 */
[----:B------:R-:W-:Y:S01]  /*297e0*/  VIADD R0, R6, 0x22 ;  /* 0x0000002206007836 */ /* 0x000fe20000000000 */
[----:B------:R3:W-:Y:S01]  /*297f0*/  @P1 STG.E desc[UR16][R8.64], R26 ;  /* 0x0000001a08001986 */ /* 0x0007e2000c101910 */
[C---:B------:R-:W-:Y:S01]  /*29800*/  LEA R16, P1, R7.reuse, R2, 0x2 ;  /* 0x0000000207107211 */ /* 0x040fe200078210ff */
[C---:B--2---:R-:W-:Y:S01]  /*29810*/  VIADD R18, R7.reuse, UR4 ;  /* 0x0000000407127c36 */ /* 0x044fe20008000000 */
[----:B------:R-:W-:Y:S01]  /*29820*/  ULDC UR4, c[0x0][0x22c] ;  /* 0x00008b0000047ab9 */ /* 0x000fe20000000800 */
[----:B------:R-:W-:Y:S01]  /*29830*/  ULDC UR5, c[0x0][0x22c] ;  /* 0x00008b0000057ab9 */ /* 0x000fe20000000800 */
[----:B------:R-:W-:-:S02]  /*29840*/  LEA.HI.X.SX32 R17, R7, R3, 0x2, P1 ;  /* 0x0000000307117211 */ /* 0x000fc400008f16ff */
[----:B------:R-:W-:Y:S01]  /*29850*/  ISETP.LT.AND P1, PT, R0, UR4, !P0 ;  /* 0x0000000400007c0c */ /* 0x000fe2000c721270 */
[----:B------:R-:W-:Y:S01]  /*29860*/  VIADD R0, R6, 0x23 ;  /* 0x0000002306007836 */ /* 0x000fe20000000000 */
[----:B-1----:R-:W-:Y:S01]  /*29870*/  LEA R4, P6, R18, R2, 0x2 ;  /* 0x0000000212047211 */ /* 0x002fe200078c10ff */
[----:B------:R-:W-:Y:S01]  /*29880*/  ULDC UR4, c[0x0][0x22c] ;  /* 0x00008b0000047ab9 */ /* 0x000fe20000000800 */
[----:B------:R1:W-:Y:S02]  /*29890*/  @P5 STG.E desc[UR16][R16.64], R11 ;  /* 0x0000000b10005986 */ /* 0x0003e4000c101910 */
[----:B------:R-:W-:Y:S01]  /*298a0*/  ISETP.LT.AND P5, PT, R0, UR4, !P0 ;  /* 0x0000000400007c0c */ /* 0x000fe2000c7a1270 */
[----:B------:R-:W-:Y:S01]  /*298b0*/  ULDC UR4, c[0x0][0x248] ;  /* 0x0000920000047ab9 */ /* 0x000fe20000000800 */
[C---:B------:R-:W-:Y:S02]  /*298c0*/  LEA.HI.X.SX32 R5, R18.reuse, R3, 0x2, P6 ;  /* 0x0000000312057211 */ /* 0x040fe400030f16ff */
[----:B------:R-:W-:Y:S01]  /*298d0*/  IADD3 R18, R18, UR4, RZ ;  /* 0x0000000412127c10 */ /* 0x000fe2000fffe0ff */
[----:B------:R-:W-:-:S03]  /*298e0*/  ULDC UR4, c[0x0][0x248] ;  /* 0x0000920000047ab9 */ /* 0x000fc60000000800 */
[CC--:B---3--:R-:W-:Y:S01]  /*298f0*/  LEA R8, P6, R18.reuse, R2.reuse, 0x2 ;  /* 0x0000000212087211 */ /* 0x0c8fe200078c10ff */
[----:B------:R-:W-:Y:S01]  /*29900*/  VIADD R7, R18, UR4 ;  /* 0x0000000412077c36 */ /* 0x000fe20008000000 */
[----:B------:R-:W-:Y:S01]  /*29910*/  ULDC UR4, c[0x0][0x248] ;  /* 0x0000920000047ab9 */ /* 0x000fe20000000800 */
[----:B------:R-:W-:Y:S01]  /*29920*/  VIADD R0, R6, 0x24 ;  /* 0x0000002406007836 */ /* 0x000fe20000000000 */
[-C--:B------:R-:W-:Y:S01]  /*29930*/  LEA.HI.X.SX32 R9, R18, R3.reuse, 0x2, P6 ;  /* 0x0000000312097211 */ /* 0x080fe200030f16ff */
[C---:B-1----:R-:W-:Y:S01]  /*29940*/  VIADD R16, R7.reuse, UR4 ;  /* 0x0000000407107c36 */ /* 0x042fe20008000000 */
        /* <DEDUP_REMOVED lines=26> */
[C---:B-1----:R-:W-:Y:S01]  /*29af0*/  LEA R10, P6, R7.reuse, R2, 0x2 ;  /* 0x00000002070a7211 */ /* 0x042fe200078c10ff */
[----:B------:R-:W-:Y:S01]  /*29b00*/  ULDC UR4, c[0x0][0x22c] ;  /* 0x00008b0000047ab9 */ /* 0x000fe20000000800 */
[----:B------:R1:W-:Y:S02]  /*29b10*/  @P5 STG.E desc[UR16][R8.64], R33 ;  /* 0x0000002108005986 */ /* 0x0003e4000c101910 */
[----:B------:R-:W-:Y:S01]  /*29b20*/  ISETP.LT.AND P5, PT, R0, UR4, !P0 ;  /* 0x0000000400007c0c */ /* 0x000fe2000c7a1270 */
[----:B------:R-:W-:Y:S01]  /*29b30*/  ULDC UR4, c[0x0][0x248] ;  /* 0x0000920000047ab9 */ /* 0x000fe20000000800 */
[C---:B------:R-:W-:Y:S01]  /*29b40*/  LEA.HI.X.SX32 R11, R7.reuse, R3, 0x2, P6 ;  /* 0x00000003070b7211 */ /* 0x040fe200030f16ff */
[----:B------:R-:W2:Y:S01]  /*29b50*/  LDS.128 R16, [R252] ;  /* 0x00000000fc107984 */ /* 0x000ea20000000c00 */
[----:B------:R-:W-:Y:S01]  /*29b60*/  IADD3 R7, R7, UR4, RZ ;  /* 0x0000000407077c10 */ /* 0x000fe2000fffe0ff */
[----:B------:R-:W-:-:S03]  /*29b70*/  ULDC UR4, c[0x0][0x248] ;  /* 0x0000920000047ab9 */ /* 0x000fc60000000800 */
[CC--:B---3--:R-:W-:Y:S01]  /*29b80*/  LEA R4, P6, R7.reuse, R2.reuse, 0x2 ;  /* 0x0000000207047211 */ /* 0x0c8fe200078c10ff */
[C---:B------:R-:W-:Y:S01]  /*29b90*/  VIADD R12, R7.reuse, UR4 ;  /* 0x00000004070c7c36 */ /* 0x040fe20008000000 */
        /* <DEDUP_REMOVED lines=23> */
[C---:B---3--:R-:W-:Y:S01]  /*29d10*/  LEA R4, P1, R7.reuse, R2, 0x2 ;  /* 0x0000000207047211 */ /* 0x048fe200078210ff */
[C---:B------:R-:W-:Y:S01]  /*29d20*/  VIADD R12, R7.reuse, UR4 ;  /* 0x00000004070c7c36 */ /* 0x040fe20008000000 */
        /* <DEDUP_REMOVED lines=13> */
[CC--:B----4-:R-:W-:Y:S01]  /*29e00*/  LEA R10, P6, R12.reuse, R2.reuse, 0x2 ;  /* 0x000000020c0a7211 */ /* 0x0d0fe200078c10ff */
[----:B------:R-:W-:Y:S01]  /*29e10*/  VIADD R7, R12, UR4 ;  /* 0x000000040c077c36 */ /* 0x000fe20008000000 */
[----:B------:R-:W-:Y:S01]  /*29e20*/  ULDC UR4, c[0x0][0x248] ;  /* 0x0000920000047ab9 */ /* 0x000fe20000000800 */
[----:B------:R-:W-:Y:S01]  /*29e30*/  VIADD R0, R6, 0x2e ;  /* 0x0000002e06007836 */ /* 0x000fe20000000000 */
[-C--:B------:R-:W-:Y:S01]  /*29e40*/  LEA.HI.X.SX32 R11, R12, R3.reuse, 0x2, P6 ;  /* 0x000000030c0b7211 */ /* 0x080fe200030f16ff */
[C---:B------:R-:W-:Y:S01]  /*29e50*/  VIADD R12, R7.reuse, UR4 ;  /* 0x00000004070c7c36 */ /* 0x040fe20008000000 */
[CC--:B-1----:R-:W-:Y:S01]  /*29e60*/  LEA R4, P6, R7.reuse, R2.reuse, 0x2 ;  /* 0x0000000207047211 */ /* 0x0c2fe200078c10ff */
        /* <DEDUP_REMOVED lines=1615> */
[----:B------:R-:W-:Y:S01]  /*30360*/  VIADD R0, R6, 0xf9 ;  /* 0x000000f906007836 */ /* 0x000fe20000000000 */
[----:B------:R-:W-:Y:S01]  /*30370*/  ULDC UR4, c[0x0][0x248] ;  /* 0x0000920000047ab9 */ /* 0x000fe20000000800 */
        /* <DEDUP_REMOVED lines=18> */
[----:B------:R-:W-:Y:S02]  /*304a0*/  ULDC UR4, c[0x0][0x248] ;  /* 0x0000920000047ab9 */ /* 0x000fe40000000800 */
[-C--:B------:R-:W-:Y:S01]  /*304b0*/  LEA.HI.X.SX32 R5, R7, R3.reuse, 0x2, P6 ;  /* 0x0000000307057211 */ /* 0x080fe200030f16ff */
[C---:B------:R-:W-:Y:S01]  /*304c0*/  VIADD R7, R12.reuse, UR4 ;  /* 0x000000040c077c36 */ /* 0x040fe20008000000 */
[----:B-1----:R-:W-:Y:S01]  /*304d0*/  LEA R8, P6, R12, R2, 0x2 ;  /* 0x000000020c087211 */ /* 0x002fe200078c10ff */
[----:B------:R1:W-:Y:S01]  /*304e0*/  @P4 STG.E desc[UR16][R10.64], R235 ;  /* 0x000000eb0a004986 */ /* 0x0003e2000c101910 */
[----:B------:R-:W-:Y:S01]  /*304f0*/  VIADD R0, R6, 0xfb ;  /* 0x000000fb06007836 */ /* 0x000fe20000000000 */
[----:B------:R-:W-:Y:S01]  /*30500*/  ULDC UR4, c[0x0][0x248] ;  /* 0x0000920000047ab9 */ /* 0x000fe20000000800 */
[----:B------:R-:W-:-:S03]  /*30510*/  LEA.HI.X.SX32 R9, R12, R3, 0x2, P6 ;  /* 0x000000030c097211 */ /* 0x000fc600030f16ff */
[----:B------:R-:W-:Y:S01]  /*30520*/  ISETP.LT.AND P4, PT, R0, UR5, !P0 ;  /* 0x0000000500007c0c */ /* 0x000fe2000c781270 */
[----:B------:R-:W-:Y:S01]  /*30530*/  VIADD R0, R6, 0xfc ;  /* 0x000000fc06007836 */ /* 0x000fe20000000000 */
[----:B------:R-:W-:Y:S01]  /*30540*/  ULDC UR5, c[0x0][0x22c] ;  /* 0x00008b0000057ab9 */ /* 0x000fe20000000800 */
[----:B-1----:R-:W-:-:S04]  /*30550*/  LEA R10, P6, R7, R2, 0x2 ;  /* 0x00000002070a7211 */ /* 0x002fc800078c10ff */
[C---:B------:R-:W-:Y:S01]  /*30560*/  LEA.HI.X.SX32 R11, R7.reuse, R3, 0x2, P6 ;  /* 0x00000003070b7211 */ /* 0x040fe200030f16ff */
[----:B------:R-:W-:Y:S01]  /*30570*/  VIADD R7, R7, UR4 ;  /* 0x0000000407077c36 */ /* 0x000fe20008000000 */
[----:B------:R-:W-:Y:S01]  /*30580*/  ULDC UR4, c[0x0][0x248] ;  /* 0x0000920000047ab9 */ /* 0x000fe20000000800 */
[----:B------:R1:W-:Y:S01]  /*30590*/  @P3 STG.E desc[UR16][R4.64], R243 ;  /* 0x000000f304003986 */ /* 0x0003e2000c101910 */
[----:B------:R-:W-:Y:S01]  /*305a0*/  ISETP.LT.AND P3, PT, R0, UR5, !P0 ;  /* 0x0000000500007c0c */ /* 0x000fe2000c761270 */
[C---:B------:R-:W-:Y:S01]  /*305b0*/  VIADD R12, R7.reuse, UR4 ;  /* 0x00000004070c7c36 */ /* 0x040fe20008000000 */
[----:B------:R-:W-:Y:S01]  /*305c0*/  IADD3 R0, R6, 0xfd, RZ ;  /* 0x000000fd06007810 */ /* 0x000fe20007ffe0ff */
[----:B------:R-:W-:Y:S01]  /*305d0*/  ULDC UR4, c[0x0][0x248] ;  /* 0x0000920000047ab9 */ /* 0x000fe20000000800 */
[----:B------:R-:W-:Y:S01]  /*305e0*/  ULDC UR5, c[0x0][0x22c] ;  /* 0x00008b0000057ab9 */ /* 0x000fe20000000800 */
[----:B------:R-:W-:Y:S01]  /*305f0*/  VIADD R13, R12, UR4 ;  /* 0x000000040c0d7c36 */ /* 0x000fe20008000000 */
[----:B------:R3:W-:Y:S01]  /*30600*/  @P2 STG.E desc[UR16][R8.64], R148 ;  /* 0x0000009408002986 */ /* 0x0007e2000c101910 */
[----:B------:R-:W-:Y:S01]  /*30610*/  ISETP.LT.AND P2, PT, R0, UR5, !P0 ;  /* 0x0000000500007c0c */ /* 0x000fe2000c741270 */
[----:B------:R-:W-:Y:S01]  /*30620*/  ULDC UR5, c[0x0][0x248] ;  /* 0x0000920000057ab9 */ /* 0x000fe20000000800 */
[----:B------:R-:W-:Y:S01]  /*30630*/  ULDC UR4, c[0x0][0x248] ;  /* 0x0000920000047ab9 */ /* 0x000fe20000000800 */
[----:B--2---:R2:W-:Y:S01]  /*30640*/  @P1 STG.E desc[UR16][R10.64], R16 ;  /* 0x000000100a001986 */ /* 0x0045e2000c101910 */
[----:B-1----:R-:W-:-:S02]  /*30650*/  LEA R4, P1, R7, R2, 0x2 ;  /* 0x0000000207047211 */ /* 0x002fc400078210ff */
[----:B------:R-:W-:Y:S02]  /*30660*/  IADD3 R14, R13, UR5, RZ ;  /* 0x000000050d0e7c10 */ /* 0x000fe4000fffe0ff */
[-C--:B------:R-:W-:Y:S01]  /*30670*/  LEA.HI.X.SX32 R5, R7, R3.reuse, 0x2, P1 ;  /* 0x0000000307057211 */ /* 0x080fe200008f16ff */
[----:B------:R-:W-:Y:S01]  /*30680*/  VIADD R0, R6, 0xfe ;  /* 0x000000fe06007836 */ /* 0x000fe20000000000 */
[-C--:B---3--:R-:W-:Y:S01]  /*30690*/  LEA R8, P6, R12, R2.reuse, 0x2 ;  /* 0x000000020c087211 */ /* 0x088fe200078c10ff */
[----:B------:R-:W-:Y:S02]  /*306a0*/  VIADD R7, R14, UR6 ;  /* 0x000000060e077c36 */ /* 0x000fe40008000000 */
[----:B------:R-:W-:Y:S01]  /*306b0*/  VIADD R6, R6, 0xff ;  /* 0x000000ff06067836 */ /* 0x000fe20000000000 */
[-C--:B--2---:R-:W-:Y:S01]  /*306c0*/  LEA R10, P1, R13, R2.reuse, 0x2 ;  /* 0x000000020d0a7211 */ /* 0x084fe200078210ff */
[----:B------:R-:W-:Y:S01]  /*306d0*/  VIADD R16, R7, UR4 ;  /* 0x0000000407107c36 */ /* 0x000fe20008000000 */
[----:B------:R-:W-:Y:S01]  /*306e0*/  LEA.HI.X.SX32 R9, R12, R3, 0x2, P6 ;  /* 0x000000030c097211 */ /* 0x000fe200030f16ff */
[----:B------:R-:W-:Y:S01]  /*306f0*/  ULDC UR4, c[0x0][0x22c] ;  /* 0x00008b0000047ab9 */ /* 0x000fe20000000800 */
[----:B------:R-:W-:-:S02]  /*30700*/  LEA R12, P6, R14, R2, 0x2 ;  /* 0x000000020e0c7211 */ /* 0x000fc400078c10ff */
[-C--:B------:R-:W-:Y:S02]  /*30710*/  LEA.HI.X.SX32 R11, R13, R3.reuse, 0x2, P1 ;  /* 0x000000030d0b7211 */ /* 0x080fe400008f16ff */
[----:B------:R-:W-:Y:S02]  /*30720*/  ISETP.LT.AND P1, PT, R0, UR7, !P0 ;  /* 0x0000000700007c0c */ /* 0x000fe4000c721270 */
[----:B------:R-:W-:Y:S02]  /*30730*/  ISETP.LT.AND P0, PT, R6, UR4, !P0 ;  /* 0x0000000406007c0c */ /* 0x000fe4000c701270 */
[-C--:B------:R-:W-:Y:S02]  /*30740*/  LEA.HI.X.SX32 R13, R14, R3.reuse, 0x2, P6 ;  /* 0x000000030e0d7211 */ /* 0x080fe400030f16ff */
[CC--:B------:R-:W-:Y:S01]  /*30750*/  LEA R14, P6, R7.reuse, R2.reuse, 0x2 ;  /* 0x00000002070e7211 */ /* 0x0c0fe200078c10ff */
[----:B------:R1:W-:Y:S03]  /*30760*/  @P5 STG.E desc[UR16][R4.64], R149 ;  /* 0x0000009504005986 */ /* 0x0003e6000c101910 */
[----:B------:R-:W-:Y:S01]  /*30770*/  LEA.HI.X.SX32 R15, R7, R3, 0x2, P6 ;  /* 0x00000003070f7211 */ /* 0x000fe200030f16ff */
[----:B------:R1:W-:Y:S01]  /*30780*/  @P4 STG.E desc[UR16][R8.64], R17 ;  /* 0x0000001108004986 */ /* 0x0003e2000c101910 */
[----:B------:R-:W-:-:S03]  /*30790*/  LEA R2, P6, R16, R2, 0x2 ;  /* 0x0000000210027211 */ /* 0x000fc600078c10ff */
[----:B------:R1:W-:Y:S04]  /*307a0*/  @P3 STG.E desc[UR16][R10.64], R150 ;  /* 0x000000960a003986 */ /* 0x0003e8000c101910 */
[----:B------:R1:W-:Y:S01]  /*307b0*/  @P2 STG.E desc[UR16][R12.64], R18 ;  /* 0x000000120c002986 */ /* 0x0003e2000c101910 */
[----:B------:R-:W-:-:S03]  /*307c0*/  LEA.HI.X.SX32 R3, R16, R3, 0x2, P6 ;  /* 0x0000000310037211 */ /* 0x000fc600030f16ff */
[----:B------:R1:W-:Y:S01]  /*307d0*/  @P1 STG.E desc[UR16][R14.64], R151 ;  /* 0x000000970e001986 */ /* 0x0003e2000c101910 */
[----:B------:R-:W-:Y:S05]  /*307e0*/  @!P0 EXIT ;  /* 0x000000000000894d */ /* 0x000fea0003800000 */
[----:B------:R-:W-:Y:S01]  /*307f0*/  STG.E desc[UR16][R2.64], R19 ;  /* 0x0000001302007986 */ /* 0x000fe2000c101910 */
[----:B------:R-:W-:Y:S05]  /*30800*/  EXIT ;  /* 0x000000000000794d */ /* 0x000fea0003800000 */
.L_x_2:
[----:B------:R-:W-:-:S00]  /*30810*/  BRA `(.L_x_2) ;  /* 0xfffffffc00fc7947 */ /* 0x000fc0000383ffff */
[----:B------:R-:W-:-:S00]  /*30820*/  NOP ;  /* 0x0000000000007918 */ /* 0x000fc00000000000 */
        /* <DEDUP_REMOVED lines=13> */
.L_x_3:


//--------------------- .nv.shared.matmul_kernel  --------------------------
	.section	.nv.shared.matmul_kernel,"aw",@nobits
	.sectionflags	@""
	.align	16
	.zero		1024


//--------------------- .nv.shared.reserved.0     --------------------------
	.section	.nv.shared.reserved.0,"aw",@nobits
	.weak		__nv_reservedSMEM_offset_0_alias
	.size		__nv_reservedSMEM_offset_0_alias, 0, 0
	.other		__nv_reservedSMEM_offset_0_alias,@"STO_CUDA_RESERVED_SHARED STV_DEFAULT"
__nv_reservedSMEM_offset_0_alias:
	.zero		0


//--------------------- .nv.constant0.matmul_kernel --------------------------
	.section	.nv.constant0.matmul_kernel,"a",@progbits
	.sectionflags	@""
	.align	4
.nv.constant0.matmul_kernel:
	.zero		608


//--------------------- SYMBOLS --------------------------

	.type		.nv.reservedSmem.offset0,@object
	.size		.nv.reservedSmem.offset0,0x4
